	.target	sm_90a

	.elftype	@"ET_EXEC"


//--------------------- .note.nv.tkinfo           --------------------------
	.section	.note.nv.tkinfo,"",@"SHT_NOTE"
	.sectionflags	@"SHF_NOTE_NV_TKINFO"
	.tkinfo
        /*0018*/ 	.word	0x00000002
        /*0030*/ 	.string	""
        /*0030*/ 	.string	"ptxas"
        /*0030*/ 	.string	"Cuda compilation tools, release 13.0, V13.0.88"
        /*0030*/ 	.string	"Build cuda_13.0.r13.0/compiler.36424714_0"
        /*0030*/ 	.string	"-arch sm_90a -m 64 "



//--------------------- .note.nv.cuinfo           --------------------------
	.section	.note.nv.cuinfo,"",@"SHT_NOTE"
	.sectionflags	@"SHF_NOTE_NV_CUINFO"
        /*0018*/ 	.short	0x0002
        /*001a*/ 	.short	0x005a
        /*001c*/ 	.short	0x0082
	.zero		2


//--------------------- .nv.info                  --------------------------
	.section	.nv.info,"",@"SHT_CUDA_INFO"
	.align	4


	//----- nvinfo : EIATTR_REGCOUNT
	.align		4
        /*0000*/ 	.byte	0x04, 0x2f
        /*0002*/ 	.short	(.L_19 - .L_18)
	.align		4
.L_18:
        /*0004*/ 	.word	index@(_ZN7cutlass13device_kernelIN5flash22FlashAttnBwdPreprocessIN4cute5tupleIJNS3_1CILi64EEENS5_ILi96EEEEEENS_6half_tEfNS_4arch4Sm90ELb1ELb1EEEEEvNT_6ParamsE)
        /*0008*/ 	.word	0x00000030


	//----- nvinfo : EIATTR_FRAME_SIZE
	.align		4
.L_19:
        /*000c*/ 	.byte	0x04, 0x11
        /*000e*/ 	.short	(.L_21 - .L_20)
	.align		4
.L_20:
        /*0010*/ 	.word	index@(_ZN7cutlass13device_kernelIN5flash22FlashAttnBwdPreprocessIN4cute5tupleIJNS3_1CILi64EEENS5_ILi96EEEEEENS_6half_tEfNS_4arch4Sm90ELb1ELb1EEEEEvNT_6ParamsE)
        /*0014*/ 	.word	0x00000000


	//----- nvinfo : EIATTR_REGCOUNT
	.align		4
.L_21:
        /*0018*/ 	.byte	0x04, 0x2f
        /*001a*/ 	.short	(.L_23 - .L_22)
	.align		4
.L_22:
        /*001c*/ 	.word	index@(_ZN7cutlass13device_kernelIN5flash11enable_sm90INS1_16FlashAttnBwdSm90INS1_25CollectiveMainloopBwdSm90ILi2ELi2ELi2EN4cute5tupleIJNS5_1CILi1EEES8_S8_EEENS6_IJNS7_ILi64EEENS7_ILi128EEENS7_ILi96EEEEEENS_6half_tEfNS_4arch4Sm90ELb1ELb0ELb0ELb1ELb1ELb1ELb0ELb0ELi2ELi1ELi2ELi1ELb1EEENS1_24CollectiveEpilogueBwdGQAISD_fSG_Li256ELb1ELb1EEENS1_25SingleTileBwdLPTSchedulerILb1ELi128ELb1EEEEEEEEEvNT_6ParamsE)
        /*0020*/ 	.word	0x000000a8


	//----- nvinfo : EIATTR_FRAME_SIZE
	.align		4
.L_23:
        /*0024*/ 	.byte	0x04, 0x11
        /*0026*/ 	.short	(.L_25 - .L_24)
	.align		4
.L_24:
        /*0028*/ 	.word	index@(_ZN7cutlass13device_kernelIN5flash11enable_sm90INS1_16FlashAttnBwdSm90INS1_25CollectiveMainloopBwdSm90ILi2ELi2ELi2EN4cute5tupleIJNS5_1CILi1EEES8_S8_EEENS6_IJNS7_ILi64EEENS7_ILi128EEENS7_ILi96EEEEEENS_6half_tEfNS_4arch4Sm90ELb1ELb0ELb0ELb1ELb1ELb1ELb0ELb0ELi2ELi1ELi2ELi1ELb1EEENS1_24CollectiveEpilogueBwdGQAISD_fSG_Li256ELb1ELb1EEENS1_25SingleTileBwdLPTSchedulerILb1ELi128ELb1EEEEEEEEEvNT_6ParamsE)
        /*002c*/ 	.word	0x00000008


	//----- nvinfo : EIATTR_REGCOUNT
	.align		4
.L_25:
        /*0030*/ 	.byte	0x04, 0x2f
        /*0032*/ 	.short	(.L_27 - .L_26)
	.align		4
.L_26:
        /*0034*/ 	.word	index@(_ZN7cutlass13device_kernelIN5flash32FlashAttnBwdPostprocessConvertdQIN4cute5tupleIJNS3_1CILi64EEENS5_ILi96EEEEEENS_6half_tEfNS_4arch4Sm90ELi256ENS3_8TiledMMAINS3_8MMA_AtomIJNS3_4SM904GMMA25MMA_64x16x16_F32F16F16_SSILNSF_5MajorE0ELSH_1ELNSF_7ScaleInE1ELSI_1EEEEEENS3_6LayoutINS4_IJNS5_ILi1EEENS5_ILi2EEESM_EEENS4_IJNS5_ILi0EEESM_SP_EEEEENS4_IJNS3_10UnderscoreESS_SS_EEEEELb0EEEEEvNT_6ParamsE)
        /*0038*/ 	.word	0x0000002f


	//----- nvinfo : EIATTR_FRAME_SIZE
	.align		4
.L_27:
        /*003c*/ 	.byte	0x04, 0x11
        /*003e*/ 	.short	(.L_29 - .L_28)
	.align		4
.L_28:
        /*0040*/ 	.word	index@(_ZN7cutlass13device_kernelIN5flash32FlashAttnBwdPostprocessConvertdQIN4cute5tupleIJNS3_1CILi64EEENS5_ILi96EEEEEENS_6half_tEfNS_4arch4Sm90ELi256ENS3_8TiledMMAINS3_8MMA_AtomIJNS3_4SM904GMMA25MMA_64x16x16_F32F16F16_SSILNSF_5MajorE0ELSH_1ELNSF_7ScaleInE1ELSI_1EEEEEENS3_6LayoutINS4_IJNS5_ILi1EEENS5_ILi2EEESM_EEENS4_IJNS5_ILi0EEESM_SP_EEEEENS4_IJNS3_10UnderscoreESS_SS_EEEEELb0EEEEEvNT_6ParamsE)
        /*0044*/ 	.word	0x00000000


	//----- nvinfo : EIATTR_REGCOUNT
	.align		4
.L_29:
        /*0048*/ 	.byte	0x04, 0x2f
        /*004a*/ 	.short	(.L_31 - .L_30)
	.align		4
.L_30:
        /*004c*/ 	.word	index@(_ZN7cutlass13device_kernelIN5flash32FlashAttnBwdPostprocessConvertdQIN4cute5tupleIJNS3_1CILi128EEENS5_ILi96EEEEEENS_6half_tEfNS_4arch4Sm90ELi256ENS3_8TiledMMAINS3_8MMA_AtomIJNS3_4SM904GMMA25MMA_64x96x16_F32F16F16_RSILNSF_5MajorE0ELSH_1ELNSF_7ScaleInE1ELSI_1EEEEEENS3_6LayoutINS4_IJNS5_ILi2EEENS5_ILi1EEESN_EEENS4_IJSN_NS5_ILi0EEESP_EEEEENS4_IJNS3_10UnderscoreESS_SS_EEEEELb0EEEEEvNT_6ParamsE)
        /*0050*/ 	.word	0x00000048


	//----- nvinfo : EIATTR_FRAME_SIZE
	.align		4
.L_31:
        /*0054*/ 	.byte	0x04, 0x11
        /*0056*/ 	.short	(.L_33 - .L_32)
	.align		4
.L_32:
        /*0058*/ 	.word	index@(_ZN7cutlass13device_kernelIN5flash32FlashAttnBwdPostprocessConvertdQIN4cute5tupleIJNS3_1CILi128EEENS5_ILi96EEEEEENS_6half_tEfNS_4arch4Sm90ELi256ENS3_8TiledMMAINS3_8MMA_AtomIJNS3_4SM904GMMA25MMA_64x96x16_F32F16F16_RSILNSF_5MajorE0ELSH_1ELNSF_7ScaleInE1ELSI_1EEEEEENS3_6LayoutINS4_IJNS5_ILi2EEENS5_ILi1EEESN_EEENS4_IJSN_NS5_ILi0EEESP_EEEEENS4_IJNS3_10UnderscoreESS_SS_EEEEELb0EEEEEvNT_6ParamsE)
        /*005c*/ 	.word	0x00000000


	//----- nvinfo : EIATTR_REGCOUNT
	.align		4
.L_33:
        /*0060*/ 	.byte	0x04, 0x2f
        /*0062*/ 	.short	(.L_35 - .L_34)
	.align		4
.L_34:
        /*0064*/ 	.word	index@(_ZN7cutlass13device_kernelIN5flash11enable_sm90INS1_16FlashAttnBwdSm90INS1_25CollectiveMainloopBwdSm90ILi2ELi2ELi2EN4cute5tupleIJNS5_1CILi1EEES8_S8_EEENS6_IJNS7_ILi64EEENS7_ILi128EEENS7_ILi96EEEEEENS_6half_tEfNS_4arch4Sm90ELb1ELb0ELb0ELb1ELb0ELb1ELb0ELb0ELi2ELi1ELi2ELi1ELb1EEENS1_24CollectiveEpilogueBwdGQAISD_fSG_Li256ELb1ELb0EEENS1_25SingleTileBwdLPTSchedulerILb1ELi128ELb0EEEEEEEEEvNT_6ParamsE)
        /*0068*/ 	.word	0x000000a8


	//----- nvinfo : EIATTR_FRAME_SIZE
	.align		4
.L_35:
        /*006c*/ 	.byte	0x04, 0x11
        /*006e*/ 	.short	(.L_37 - .L_36)
	.align		4
.L_36:
        /*0070*/ 	.word	index@(_ZN7cutlass13device_kernelIN5flash11enable_sm90INS1_16FlashAttnBwdSm90INS1_25CollectiveMainloopBwdSm90ILi2ELi2ELi2EN4cute5tupleIJNS5_1CILi1EEES8_S8_EEENS6_IJNS7_ILi64EEENS7_ILi128EEENS7_ILi96EEEEEENS_6half_tEfNS_4arch4Sm90ELb1ELb0ELb0ELb1ELb0ELb1ELb0ELb0ELi2ELi1ELi2ELi1ELb1EEENS1_24CollectiveEpilogueBwdGQAISD_fSG_Li256ELb1ELb0EEENS1_25SingleTileBwdLPTSchedulerILb1ELi128ELb0EEEEEEEEEvNT_6ParamsE)
        /*0074*/ 	.word	0x00000008


	//----- nvinfo : EIATTR_REGCOUNT
	.align		4
.L_37:
        /*0078*/ 	.byte	0x04, 0x2f
        /*007a*/ 	.short	(.L_39 - .L_38)
	.align		4
.L_38:
        /*007c*/ 	.word	index@(_ZN7cutlass13device_kernelIN5flash11enable_sm90INS1_16FlashAttnBwdSm90INS1_25CollectiveMainloopBwdSm90ILi2ELi2ELi2EN4cute5tupleIJNS5_1CILi1EEES8_S8_EEENS6_IJNS7_ILi64EEENS7_ILi128EEENS7_ILi96EEEEEENS_6half_tEfNS_4arch4Sm90ELb1ELb0ELb0ELb1ELb1ELb1ELb0ELb0ELi2ELi1ELi2ELi1ELb1EEENS1_21CollectiveEpilogueBwdISD_SE_SG_Li256ELb1ELb0ELi1EEENS1_25SingleTileBwdLPTSchedulerILb1ELi128ELb1EEEEEEEEEvNT_6ParamsE)
        /*0080*/ 	.word	0x000000a8


	//----- nvinfo : EIATTR_FRAME_SIZE
	.align		4
.L_39:
        /*0084*/ 	.byte	0x04, 0x11
        /*0086*/ 	.short	(.L_41 - .L_40)
	.align		4
.L_40:
        /*0088*/ 	.word	index@(_ZN7cutlass13device_kernelIN5flash11enable_sm90INS1_16FlashAttnBwdSm90INS1_25CollectiveMainloopBwdSm90ILi2ELi2ELi2EN4cute5tupleIJNS5_1CILi1EEES8_S8_EEENS6_IJNS7_ILi64EEENS7_ILi128EEENS7_ILi96EEEEEENS_6half_tEfNS_4arch4Sm90ELb1ELb0ELb0ELb1ELb1ELb1ELb0ELb0ELi2ELi1ELi2ELi1ELb1EEENS1_21CollectiveEpilogueBwdISD_SE_SG_Li256ELb1ELb0ELi1EEENS1_25SingleTileBwdLPTSchedulerILb1ELi128ELb1EEEEEEEEEvNT_6ParamsE)
        /*008c*/ 	.word	0x00000008


	//----- nvinfo : EIATTR_REGCOUNT
	.align		4
.L_41:
        /*0090*/ 	.byte	0x04, 0x2f
        /*0092*/ 	.short	(.L_43 - .L_42)
	.align		4
.L_42:
        /*0094*/ 	.word	index@(_ZN7cutlass13device_kernelIN5flash11enable_sm90INS1_16FlashAttnBwdSm90INS1_25CollectiveMainloopBwdSm90ILi2ELi2ELi2EN4cute5tupleIJNS5_1CILi1EEES8_S8_EEENS6_IJNS7_ILi64EEENS7_ILi128EEENS7_ILi96EEEEEENS_6half_tEfNS_4arch4Sm90ELb1ELb0ELb0ELb1ELb0ELb1ELb0ELb0ELi2ELi1ELi2ELi1ELb1EEENS1_21CollectiveEpilogueBwdISD_SE_SG_Li256ELb1ELb0ELi1EEENS1_25SingleTileBwdLPTSchedulerILb1ELi128ELb0EEEEEEEEEvNT_6ParamsE)
        /*0098*/ 	.word	0x000000a8


	//----- nvinfo : EIATTR_FRAME_SIZE
	.align		4
.L_43:
        /*009c*/ 	.byte	0x04, 0x11
        /*009e*/ 	.short	(.L_45 - .L_44)
	.align		4
.L_44:
        /*00a0*/ 	.word	index@(_ZN7cutlass13device_kernelIN5flash11enable_sm90INS1_16FlashAttnBwdSm90INS1_25CollectiveMainloopBwdSm90ILi2ELi2ELi2EN4cute5tupleIJNS5_1CILi1EEES8_S8_EEENS6_IJNS7_ILi64EEENS7_ILi128EEENS7_ILi96EEEEEENS_6half_tEfNS_4arch4Sm90ELb1ELb0ELb0ELb1ELb0ELb1ELb0ELb0ELi2ELi1ELi2ELi1ELb1EEENS1_21CollectiveEpilogueBwdISD_SE_SG_Li256ELb1ELb0ELi1EEENS1_25SingleTileBwdLPTSchedulerILb1ELi128ELb0EEEEEEEEEvNT_6ParamsE)
        /*00a4*/ 	.word	0x00000008


	//----- nvinfo : EIATTR_REGCOUNT
	.align		4
.L_45:
        /*00a8*/ 	.byte	0x04, 0x2f
        /*00aa*/ 	.short	(.L_47 - .L_46)
	.align		4
.L_46:
        /*00ac*/ 	.word	index@(_ZN7cutlass13device_kernelIN5flash22FlashAttnBwdPreprocessIN4cute5tupleIJNS3_1CILi64EEENS5_ILi96EEEEEENS_6half_tEfNS_4arch4Sm90ELb1ELb0EEEEEvNT_6ParamsE)
        /*00b0*/ 	.word	0x0000002d


	//----- nvinfo : EIATTR_FRAME_SIZE
	.align		4
.L_47:
        /*00b4*/ 	.byte	0x04, 0x11
        /*00b6*/ 	.short	(.L_49 - .L_48)
	.align		4
.L_48:
        /*00b8*/ 	.word	index@(_ZN7cutlass13device_kernelIN5flash22FlashAttnBwdPreprocessIN4cute5tupleIJNS3_1CILi64EEENS5_ILi96EEEEEENS_6half_tEfNS_4arch4Sm90ELb1ELb0EEEEEvNT_6ParamsE)
        /*00bc*/ 	.word	0x00000000


	//----- nvinfo : EIATTR_REGCOUNT
	.align		4
.L_49:
        /*00c0*/ 	.byte	0x04, 0x2f
        /*00c2*/ 	.short	(.L_51 - .L_50)
	.align		4
.L_50:
        /*00c4*/ 	.word	index@(_ZN7cutlass13device_kernelIN5flash11enable_sm90INS1_16FlashAttnBwdSm90INS1_25CollectiveMainloopBwdSm90ILi2ELi2ELi2EN4cute5tupleIJNS5_1CILi1EEES8_S8_EEENS6_IJNS7_ILi64EEENS7_ILi128EEENS7_ILi96EEEEEENS_6half_tEfNS_4arch4Sm90ELb1ELb0ELb0ELb0ELb1ELb1ELb0ELb0ELi2ELi1ELi2ELi1ELb1EEENS1_24CollectiveEpilogueBwdGQAISD_fSG_Li256ELb0ELb1EEENS1_25SingleTileBwdLPTSchedulerILb0ELi128ELb1EEEEEEEEEvNT_6ParamsE)
        /*00c8*/ 	.word	0x000000a8


	//----- nvinfo : EIATTR_FRAME_SIZE
	.align		4
.L_51:
        /*00cc*/ 	.byte	0x04, 0x11
        /*00ce*/ 	.short	(.L_53 - .L_52)
	.align		4
.L_52:
        /*00d0*/ 	.word	index@(_ZN7cutlass13device_kernelIN5flash11enable_sm90INS1_16FlashAttnBwdSm90INS1_25CollectiveMainloopBwdSm90ILi2ELi2ELi2EN4cute5tupleIJNS5_1CILi1EEES8_S8_EEENS6_IJNS7_ILi64EEENS7_ILi128EEENS7_ILi96EEEEEENS_6half_tEfNS_4arch4Sm90ELb1ELb0ELb0ELb0ELb1ELb1ELb0ELb0ELi2ELi1ELi2ELi1ELb1EEENS1_24CollectiveEpilogueBwdGQAISD_fSG_Li256ELb0ELb1EEENS1_25SingleTileBwdLPTSchedulerILb0ELi128ELb1EEEEEEEEEvNT_6ParamsE)
        /*00d4*/ 	.word	0x00000008


	//----- nvinfo : EIATTR_REGCOUNT
	.align		4
.L_53:
        /*00d8*/ 	.byte	0x04, 0x2f
        /*00da*/ 	.short	(.L_55 - .L_54)
	.align		4
.L_54:
        /*00dc*/ 	.word	index@(_ZN7cutlass13device_kernelIN5flash11enable_sm90INS1_16FlashAttnBwdSm90INS1_25CollectiveMainloopBwdSm90ILi2ELi2ELi2EN4cute5tupleIJNS5_1CILi1EEES8_S8_EEENS6_IJNS7_ILi64EEENS7_ILi128EEENS7_ILi96EEEEEENS_6half_tEfNS_4arch4Sm90ELb1ELb0ELb0ELb0ELb0ELb1ELb0ELb0ELi2ELi1ELi2ELi1ELb1EEENS1_24CollectiveEpilogueBwdGQAISD_fSG_Li256ELb0ELb0EEENS1_25SingleTileBwdLPTSchedulerILb0ELi128ELb0EEEEEEEEEvNT_6ParamsE)
        /*00e0*/ 	.word	0x000000a8


	//----- nvinfo : EIATTR_FRAME_SIZE
	.align		4
.L_55:
        /*00e4*/ 	.byte	0x04, 0x11
        /*00e6*/ 	.short	(.L_57 - .L_56)
	.align		4
.L_56:
        /*00e8*/ 	.word	index@(_ZN7cutlass13device_kernelIN5flash11enable_sm90INS1_16FlashAttnBwdSm90INS1_25CollectiveMainloopBwdSm90ILi2ELi2ELi2EN4cute5tupleIJNS5_1CILi1EEES8_S8_EEENS6_IJNS7_ILi64EEENS7_ILi128EEENS7_ILi96EEEEEENS_6half_tEfNS_4arch4Sm90ELb1ELb0ELb0ELb0ELb0ELb1ELb0ELb0ELi2ELi1ELi2ELi1ELb1EEENS1_24CollectiveEpilogueBwdGQAISD_fSG_Li256ELb0ELb0EEENS1_25SingleTileBwdLPTSchedulerILb0ELi128ELb0EEEEEEEEEvNT_6ParamsE)
        /*00ec*/ 	.word	0x00000008


	//----- nvinfo : EIATTR_REGCOUNT
	.align		4
.L_57:
        /*00f0*/ 	.byte	0x04, 0x2f
        /*00f2*/ 	.short	(.L_59 - .L_58)
	.align		4
.L_58:
        /*00f4*/ 	.word	index@(_ZN7cutlass13device_kernelIN5flash11enable_sm90INS1_16FlashAttnBwdSm90INS1_25CollectiveMainloopBwdSm90ILi2ELi2ELi2EN4cute5tupleIJNS5_1CILi1EEES8_S8_EEENS6_IJNS7_ILi64EEENS7_ILi128EEENS7_ILi96EEEEEENS_6half_tEfNS_4arch4Sm90ELb1ELb0ELb0ELb0ELb1ELb1ELb0ELb0ELi2ELi1ELi2ELi1ELb1EEENS1_21CollectiveEpilogueBwdISD_SE_SG_Li256ELb0ELb0ELi1EEENS1_25SingleTileBwdLPTSchedulerILb0ELi128ELb1EEEEEEEEEvNT_6ParamsE)
        /*00f8*/ 	.word	0x000000a8


	//----- nvinfo : EIATTR_FRAME_SIZE
	.align		4
.L_59:
        /*00fc*/ 	.byte	0x04, 0x11
        /*00fe*/ 	.short	(.L_61 - .L_60)
	.align		4
.L_60:
        /*0100*/ 	.word	index@(_ZN7cutlass13device_kernelIN5flash11enable_sm90INS1_16FlashAttnBwdSm90INS1_25CollectiveMainloopBwdSm90ILi2ELi2ELi2EN4cute5tupleIJNS5_1CILi1EEES8_S8_EEENS6_IJNS7_ILi64EEENS7_ILi128EEENS7_ILi96EEEEEENS_6half_tEfNS_4arch4Sm90ELb1ELb0ELb0ELb0ELb1ELb1ELb0ELb0ELi2ELi1ELi2ELi1ELb1EEENS1_21CollectiveEpilogueBwdISD_SE_SG_Li256ELb0ELb0ELi1EEENS1_25SingleTileBwdLPTSchedulerILb0ELi128ELb1EEEEEEEEEvNT_6ParamsE)
        /*0104*/ 	.word	0x00000008


	//----- nvinfo : EIATTR_REGCOUNT
	.align		4
.L_61:
        /*0108*/ 	.byte	0x04, 0x2f
        /*010a*/ 	.short	(.L_63 - .L_62)
	.align		4
.L_62:
        /*010c*/ 	.word	index@(_ZN7cutlass13device_kernelIN5flash11enable_sm90INS1_16FlashAttnBwdSm90INS1_25CollectiveMainloopBwdSm90ILi2ELi2ELi2EN4cute5tupleIJNS5_1CILi1EEES8_S8_EEENS6_IJNS7_ILi64EEENS7_ILi128EEENS7_ILi96EEEEEENS_6half_tEfNS_4arch4Sm90ELb1ELb0ELb0ELb0ELb0ELb1ELb0ELb0ELi2ELi1ELi2ELi1ELb1EEENS1_21CollectiveEpilogueBwdISD_SE_SG_Li256ELb0ELb0ELi1EEENS1_25SingleTileBwdLPTSchedulerILb0ELi128ELb0EEEEEEEEEvNT_6ParamsE)
        /*0110*/ 	.word	0x000000a8


	//----- nvinfo : EIATTR_FRAME_SIZE
	.align		4
.L_63:
        /*0114*/ 	.byte	0x04, 0x11
        /*0116*/ 	.short	(.L_65 - .L_64)
	.align		4
.L_64:
        /*0118*/ 	.word	index@(_ZN7cutlass13device_kernelIN5flash11enable_sm90INS1_16FlashAttnBwdSm90INS1_25CollectiveMainloopBwdSm90ILi2ELi2ELi2EN4cute5tupleIJNS5_1CILi1EEES8_S8_EEENS6_IJNS7_ILi64EEENS7_ILi128EEENS7_ILi96EEEEEENS_6half_tEfNS_4arch4Sm90ELb1ELb0ELb0ELb0ELb0ELb1ELb0ELb0ELi2ELi1ELi2ELi1ELb1EEENS1_21CollectiveEpilogueBwdISD_SE_SG_Li256ELb0ELb0ELi1EEENS1_25SingleTileBwdLPTSchedulerILb0ELi128ELb0EEEEEEEEEvNT_6ParamsE)
        /*011c*/ 	.word	0x00000008


	//----- nvinfo : EIATTR_REGCOUNT
	.align		4
.L_65:
        /*0120*/ 	.byte	0x04, 0x2f
        /*0122*/ 	.short	(.L_67 - .L_66)
	.align		4
.L_66:
        /*0124*/ 	.word	index@(_ZN7cutlass13device_kernelIN5flash11enable_sm90INS1_16FlashAttnBwdSm90INS1_25CollectiveMainloopBwdSm90ILi2ELi2ELi2EN4cute5tupleIJNS5_1CILi1EEES8_S8_EEENS6_IJNS7_ILi64EEENS7_ILi128EEENS7_ILi96EEEEEENS_6half_tEfNS_4arch4Sm90ELb0ELb1ELb0ELb1ELb1ELb1ELb0ELb0ELi2ELi1ELi2ELi1ELb1EEENS1_24CollectiveEpilogueBwdGQAISD_fSG_Li256ELb1ELb1EEENS1_19SingleTileSchedulerILb1ELb0ELb0ELi128EEEEEEEEEvNT_6ParamsE)
        /*0128*/ 	.word	0x000000a8


	//----- nvinfo : EIATTR_FRAME_SIZE
	.align		4
.L_67:
        /*012c*/ 	.byte	0x04, 0x11
        /*012e*/ 	.short	(.L_69 - .L_68)
	.align		4
.L_68:
        /*0130*/ 	.word	index@(_ZN7cutlass13device_kernelIN5flash11enable_sm90INS1_16FlashAttnBwdSm90INS1_25CollectiveMainloopBwdSm90ILi2ELi2ELi2EN4cute5tupleIJNS5_1CILi1EEES8_S8_EEENS6_IJNS7_ILi64EEENS7_ILi128EEENS7_ILi96EEEEEENS_6half_tEfNS_4arch4Sm90ELb0ELb1ELb0ELb1ELb1ELb1ELb0ELb0ELi2ELi1ELi2ELi1ELb1EEENS1_24CollectiveEpilogueBwdGQAISD_fSG_Li256ELb1ELb1EEENS1_19SingleTileSchedulerILb1ELb0ELb0ELi128EEEEEEEEEvNT_6ParamsE)
        /*0134*/ 	.word	0x00000008


	//----- nvinfo : EIATTR_REGCOUNT
	.align		4
.L_69:
        /*0138*/ 	.byte	0x04, 0x2f
        /*013a*/ 	.short	(.L_71 - .L_70)
	.align		4
.L_70:
        /*013c*/ 	.word	index@(_ZN7cutlass13device_kernelIN5flash11enable_sm90INS1_16FlashAttnBwdSm90INS1_25CollectiveMainloopBwdSm90ILi2ELi2ELi2EN4cute5tupleIJNS5_1CILi1EEES8_S8_EEENS6_IJNS7_ILi64EEENS7_ILi128EEENS7_ILi96EEEEEENS_6half_tEfNS_4arch4Sm90ELb0ELb1ELb0ELb1ELb0ELb1ELb0ELb0ELi2ELi1ELi2ELi1ELb1EEENS1_24CollectiveEpilogueBwdGQAISD_fSG_Li256ELb1ELb0EEENS1_19SingleTileSchedulerILb1ELb0ELb0ELi128EEEEEEEEEvNT_6ParamsE)
        /*0140*/ 	.word	0x000000a8


	//----- nvinfo : EIATTR_FRAME_SIZE
	.align		4
.L_71:
        /*0144*/ 	.byte	0x04, 0x11
        /*0146*/ 	.short	(.L_73 - .L_72)
	.align		4
.L_72:
        /*0148*/ 	.word	index@(_ZN7cutlass13device_kernelIN5flash11enable_sm90INS1_16FlashAttnBwdSm90INS1_25CollectiveMainloopBwdSm90ILi2ELi2ELi2EN4cute5tupleIJNS5_1CILi1EEES8_S8_EEENS6_IJNS7_ILi64EEENS7_ILi128EEENS7_ILi96EEEEEENS_6half_tEfNS_4arch4Sm90ELb0ELb1ELb0ELb1ELb0ELb1ELb0ELb0ELi2ELi1ELi2ELi1ELb1EEENS1_24CollectiveEpilogueBwdGQAISD_fSG_Li256ELb1ELb0EEENS1_19SingleTileSchedulerILb1ELb0ELb0ELi128EEEEEEEEEvNT_6ParamsE)
        /*014c*/ 	.word	0x00000008


	//----- nvinfo : EIATTR_REGCOUNT
	.align		4
.L_73:
        /*0150*/ 	.byte	0x04, 0x2f
        /*0152*/ 	.short	(.L_75 - .L_74)
	.align		4
.L_74:
        /*0154*/ 	.word	index@(_ZN7cutlass13device_kernelIN5flash11enable_sm90INS1_16FlashAttnBwdSm90INS1_25CollectiveMainloopBwdSm90ILi2ELi2ELi2EN4cute5tupleIJNS5_1CILi1EEES8_S8_EEENS6_IJNS7_ILi64EEENS7_ILi128EEENS7_ILi96EEEEEENS_6half_tEfNS_4arch4Sm90ELb0ELb1ELb0ELb1ELb1ELb1ELb0ELb0ELi2ELi1ELi2ELi1ELb1EEENS1_21CollectiveEpilogueBwdISD_SE_SG_Li256ELb1ELb0ELi1EEENS1_19SingleTileSchedulerILb1ELb0ELb0ELi128EEEEEEEEEvNT_6ParamsE)
        /*0158*/ 	.word	0x000000a8


	//----- nvinfo : EIATTR_FRAME_SIZE
	.align		4
.L_75:
        /*015c*/ 	.byte	0x04, 0x11
        /*015e*/ 	.short	(.L_77 - .L_76)
	.align		4
.L_76:
        /*0160*/ 	.word	index@(_ZN7cutlass13device_kernelIN5flash11enable_sm90INS1_16FlashAttnBwdSm90INS1_25CollectiveMainloopBwdSm90ILi2ELi2ELi2EN4cute5tupleIJNS5_1CILi1EEES8_S8_EEENS6_IJNS7_ILi64EEENS7_ILi128EEENS7_ILi96EEEEEENS_6half_tEfNS_4arch4Sm90ELb0ELb1ELb0ELb1ELb1ELb1ELb0ELb0ELi2ELi1ELi2ELi1ELb1EEENS1_21CollectiveEpilogueBwdISD_SE_SG_Li256ELb1ELb0ELi1EEENS1_19SingleTileSchedulerILb1ELb0ELb0ELi128EEEEEEEEEvNT_6ParamsE)
        /*0164*/ 	.word	0x00000008


	//----- nvinfo : EIATTR_REGCOUNT
	.align		4
.L_77:
        /*0168*/ 	.byte	0x04, 0x2f
        /*016a*/ 	.short	(.L_79 - .L_78)
	.align		4
.L_78:
        /*016c*/ 	.word	index@(_ZN7cutlass13device_kernelIN5flash11enable_sm90INS1_16FlashAttnBwdSm90INS1_25CollectiveMainloopBwdSm90ILi2ELi2ELi2EN4cute5tupleIJNS5_1CILi1EEES8_S8_EEENS6_IJNS7_ILi64EEENS7_ILi128EEENS7_ILi96EEEEEENS_6half_tEfNS_4arch4Sm90ELb0ELb1ELb0ELb1ELb0ELb1ELb0ELb0ELi2ELi1ELi2ELi1ELb1EEENS1_21CollectiveEpilogueBwdISD_SE_SG_Li256ELb1ELb0ELi1EEENS1_19SingleTileSchedulerILb1ELb0ELb0ELi128EEEEEEEEEvNT_6ParamsE)
        /*0170*/ 	.word	0x000000a8


	//----- nvinfo : EIATTR_FRAME_SIZE
	.align		4
.L_79:
        /*0174*/ 	.byte	0x04, 0x11
        /*0176*/ 	.short	(.L_81 - .L_80)
	.align		4
.L_80:
        /*0178*/ 	.word	index@(_ZN7cutlass13device_kernelIN5flash11enable_sm90INS1_16FlashAttnBwdSm90INS1_25CollectiveMainloopBwdSm90ILi2ELi2ELi2EN4cute5tupleIJNS5_1CILi1EEES8_S8_EEENS6_IJNS7_ILi64EEENS7_ILi128EEENS7_ILi96EEEEEENS_6half_tEfNS_4arch4Sm90ELb0ELb1ELb0ELb1ELb0ELb1ELb0ELb0ELi2ELi1ELi2ELi1ELb1EEENS1_21CollectiveEpilogueBwdISD_SE_SG_Li256ELb1ELb0ELi1EEENS1_19SingleTileSchedulerILb1ELb0ELb0ELi128EEEEEEEEEvNT_6ParamsE)
        /*017c*/ 	.word	0x00000008


	//----- nvinfo : EIATTR_REGCOUNT
	.align		4
.L_81:
        /*0180*/ 	.byte	0x04, 0x2f
        /*0182*/ 	.short	(.L_83 - .L_82)
	.align		4
.L_82:
        /*0184*/ 	.word	index@(_ZN7cutlass13device_kernelIN5flash11enable_sm90INS1_16FlashAttnBwdSm90INS1_25CollectiveMainloopBwdSm90ILi2ELi2ELi2EN4cute5tupleIJNS5_1CILi1EEES8_S8_EEENS6_IJNS7_ILi64EEENS7_ILi128EEENS7_ILi96EEEEEENS_6half_tEfNS_4arch4Sm90ELb0ELb1ELb0ELb0ELb1ELb1ELb0ELb0ELi2ELi1ELi2ELi1ELb1EEENS1_24CollectiveEpilogueBwdGQAISD_fSG_Li256ELb0ELb1EEENS1_19SingleTileSchedulerILb0ELb0ELb0ELi128EEEEEEEEEvNT_6ParamsE)
        /*0188*/ 	.word	0x000000a8


	//----- nvinfo : EIATTR_FRAME_SIZE
	.align		4
.L_83:
        /*018c*/ 	.byte	0x04, 0x11
        /*018e*/ 	.short	(.L_85 - .L_84)
	.align		4
.L_84:
        /*0190*/ 	.word	index@(_ZN7cutlass13device_kernelIN5flash11enable_sm90INS1_16FlashAttnBwdSm90INS1_25CollectiveMainloopBwdSm90ILi2ELi2ELi2EN4cute5tupleIJNS5_1CILi1EEES8_S8_EEENS6_IJNS7_ILi64EEENS7_ILi128EEENS7_ILi96EEEEEENS_6half_tEfNS_4arch4Sm90ELb0ELb1ELb0ELb0ELb1ELb1ELb0ELb0ELi2ELi1ELi2ELi1ELb1EEENS1_24CollectiveEpilogueBwdGQAISD_fSG_Li256ELb0ELb1EEENS1_19SingleTileSchedulerILb0ELb0ELb0ELi128EEEEEEEEEvNT_6ParamsE)
        /*0194*/ 	.word	0x00000008


	//----- nvinfo : EIATTR_REGCOUNT
	.align		4
.L_85:
        /*0198*/ 	.byte	0x04, 0x2f
        /*019a*/ 	.short	(.L_87 - .L_86)
	.align		4
.L_86:
        /*019c*/ 	.word	index@(_ZN7cutlass13device_kernelIN5flash11enable_sm90INS1_16FlashAttnBwdSm90INS1_25CollectiveMainloopBwdSm90ILi2ELi2ELi2EN4cute5tupleIJNS5_1CILi1EEES8_S8_EEENS6_IJNS7_ILi64EEENS7_ILi128EEENS7_ILi96EEEEEENS_6half_tEfNS_4arch4Sm90ELb0ELb1ELb0ELb0ELb0ELb1ELb0ELb0ELi2ELi1ELi2ELi1ELb1EEENS1_24CollectiveEpilogueBwdGQAISD_fSG_Li256ELb0ELb0EEENS1_19SingleTileSchedulerILb0ELb0ELb0ELi128EEEEEEEEEvNT_6ParamsE)
        /*01a0*/ 	.word	0x000000a8


	//----- nvinfo : EIATTR_FRAME_SIZE
	.align		4
.L_87:
        /*01a4*/ 	.byte	0x04, 0x11
        /*01a6*/ 	.short	(.L_89 - .L_88)
	.align		4
.L_88:
        /*01a8*/ 	.word	index@(_ZN7cutlass13device_kernelIN5flash11enable_sm90INS1_16FlashAttnBwdSm90INS1_25CollectiveMainloopBwdSm90ILi2ELi2ELi2EN4cute5tupleIJNS5_1CILi1EEES8_S8_EEENS6_IJNS7_ILi64EEENS7_ILi128EEENS7_ILi96EEEEEENS_6half_tEfNS_4arch4Sm90ELb0ELb1ELb0ELb0ELb0ELb1ELb0ELb0ELi2ELi1ELi2ELi1ELb1EEENS1_24CollectiveEpilogueBwdGQAISD_fSG_Li256ELb0ELb0EEENS1_19SingleTileSchedulerILb0ELb0ELb0ELi128EEEEEEEEEvNT_6ParamsE)
        /*01ac*/ 	.word	0x00000008


	//----- nvinfo : EIATTR_REGCOUNT
	.align		4
.L_89:
        /*01b0*/ 	.byte	0x04, 0x2f
        /*01b2*/ 	.short	(.L_91 - .L_90)
	.align		4
.L_90:
        /*01b4*/ 	.word	index@(_ZN7cutlass13device_kernelIN5flash11enable_sm90INS1_16FlashAttnBwdSm90INS1_25CollectiveMainloopBwdSm90ILi2ELi2ELi2EN4cute5tupleIJNS5_1CILi1EEES8_S8_EEENS6_IJNS7_ILi64EEENS7_ILi128EEENS7_ILi96EEEEEENS_6half_tEfNS_4arch4Sm90ELb0ELb1ELb0ELb0ELb1ELb1ELb0ELb0ELi2ELi1ELi2ELi1ELb1EEENS1_21CollectiveEpilogueBwdISD_SE_SG_Li256ELb0ELb0ELi1EEENS1_19SingleTileSchedulerILb0ELb0ELb0ELi128EEEEEEEEEvNT_6ParamsE)
        /*01b8*/ 	.word	0x000000a8


	//----- nvinfo : EIATTR_FRAME_SIZE
	.align		4
.L_91:
        /*01bc*/ 	.byte	0x04, 0x11
        /*01be*/ 	.short	(.L_93 - .L_92)
	.align		4
.L_92:
        /*01c0*/ 	.word	index@(_ZN7cutlass13device_kernelIN5flash11enable_sm90INS1_16FlashAttnBwdSm90INS1_25CollectiveMainloopBwdSm90ILi2ELi2ELi2EN4cute5tupleIJNS5_1CILi1EEES8_S8_EEENS6_IJNS7_ILi64EEENS7_ILi128EEENS7_ILi96EEEEEENS_6half_tEfNS_4arch4Sm90ELb0ELb1ELb0ELb0ELb1ELb1ELb0ELb0ELi2ELi1ELi2ELi1ELb1EEENS1_21CollectiveEpilogueBwdISD_SE_SG_Li256ELb0ELb0ELi1EEENS1_19SingleTileSchedulerILb0ELb0ELb0ELi128EEEEEEEEEvNT_6ParamsE)
        /*01c4*/ 	.word	0x00000008


	//----- nvinfo : EIATTR_REGCOUNT
	.align		4
.L_93:
        /*01c8*/ 	.byte	0x04, 0x2f
        /*01ca*/ 	.short	(.L_95 - .L_94)
	.align		4
.L_94:
        /*01cc*/ 	.word	index@(_ZN7cutlass13device_kernelIN5flash11enable_sm90INS1_16FlashAttnBwdSm90INS1_25CollectiveMainloopBwdSm90ILi2ELi2ELi2EN4cute5tupleIJNS5_1CILi1EEES8_S8_EEENS6_IJNS7_ILi64EEENS7_ILi128EEENS7_ILi96EEEEEENS_6half_tEfNS_4arch4Sm90ELb0ELb1ELb0ELb0ELb0ELb1ELb0ELb0ELi2ELi1ELi2ELi1ELb1EEENS1_21CollectiveEpilogueBwdISD_SE_SG_Li256ELb0ELb0ELi1EEENS1_19SingleTileSchedulerILb0ELb0ELb0ELi128EEEEEEEEEvNT_6ParamsE)
        /*01d0*/ 	.word	0x000000a8


	//----- nvinfo : EIATTR_FRAME_SIZE
	.align		4
.L_95:
        /*01d4*/ 	.byte	0x04, 0x11
        /*01d6*/ 	.short	(.L_97 - .L_96)
	.align		4
.L_96:
        /*01d8*/ 	.word	index@(_ZN7cutlass13device_kernelIN5flash11enable_sm90INS1_16FlashAttnBwdSm90INS1_25CollectiveMainloopBwdSm90ILi2ELi2ELi2EN4cute5tupleIJNS5_1CILi1EEES8_S8_EEENS6_IJNS7_ILi64EEENS7_ILi128EEENS7_ILi96EEEEEENS_6half_tEfNS_4arch4Sm90ELb0ELb1ELb0ELb0ELb0ELb1ELb0ELb0ELi2ELi1ELi2ELi1ELb1EEENS1_21CollectiveEpilogueBwdISD_SE_SG_Li256ELb0ELb0ELi1EEENS1_19SingleTileSchedulerILb0ELb0ELb0ELi128EEEEEEEEEvNT_6ParamsE)
        /*01dc*/ 	.word	0x00000008


	//----- nvinfo : EIATTR_REGCOUNT
	.align		4
.L_97:
        /*01e0*/ 	.byte	0x04, 0x2f
        /*01e2*/ 	.short	(.L_99 - .L_98)
	.align		4
.L_98:
        /*01e4*/ 	.word	index@(_ZN7cutlass13device_kernelIN5flash11enable_sm90INS1_16FlashAttnBwdSm90INS1_25CollectiveMainloopBwdSm90ILi2ELi2ELi2EN4cute5tupleIJNS5_1CILi1EEES8_S8_EEENS6_IJNS7_ILi64EEENS7_ILi128EEENS7_ILi96EEEEEENS_6half_tEfNS_4arch4Sm90ELb0ELb0ELb0ELb1ELb1ELb1ELb0ELb0ELi2ELi1ELi2ELi1ELb1EEENS1_24CollectiveEpilogueBwdGQAISD_fSG_Li256ELb1ELb1EEENS1_19SingleTileSchedulerILb1ELb0ELb0ELi128EEEEEEEEEvNT_6ParamsE)
        /*01e8*/ 	.word	0x000000a8


	//----- nvinfo : EIATTR_FRAME_SIZE
	.align		4
.L_99:
        /*01ec*/ 	.byte	0x04, 0x11
        /*01ee*/ 	.short	(.L_101 - .L_100)
	.align		4
.L_100:
        /*01f0*/ 	.word	index@(_ZN7cutlass13device_kernelIN5flash11enable_sm90INS1_16FlashAttnBwdSm90INS1_25CollectiveMainloopBwdSm90ILi2ELi2ELi2EN4cute5tupleIJNS5_1CILi1EEES8_S8_EEENS6_IJNS7_ILi64EEENS7_ILi128EEENS7_ILi96EEEEEENS_6half_tEfNS_4arch4Sm90ELb0ELb0ELb0ELb1ELb1ELb1ELb0ELb0ELi2ELi1ELi2ELi1ELb1EEENS1_24CollectiveEpilogueBwdGQAISD_fSG_Li256ELb1ELb1EEENS1_19SingleTileSchedulerILb1ELb0ELb0ELi128EEEEEEEEEvNT_6ParamsE)
        /*01f4*/ 	.word	0x00000000


	//----- nvinfo : EIATTR_REGCOUNT
	.align		4
.L_101:
        /*01f8*/ 	.byte	0x04, 0x2f
        /*01fa*/ 	.short	(.L_103 - .L_102)
	.align		4
.L_102:
        /*01fc*/ 	.word	index@(_ZN7cutlass13device_kernelIN5flash11enable_sm90INS1_16FlashAttnBwdSm90INS1_25CollectiveMainloopBwdSm90ILi2ELi2ELi2EN4cute5tupleIJNS5_1CILi1EEES8_S8_EEENS6_IJNS7_ILi64EEENS7_ILi128EEENS7_ILi96EEEEEENS_6half_tEfNS_4arch4Sm90ELb0ELb0ELb0ELb1ELb0ELb1ELb0ELb0ELi2ELi1ELi2ELi1ELb1EEENS1_24CollectiveEpilogueBwdGQAISD_fSG_Li256ELb1ELb0EEENS1_19SingleTileSchedulerILb1ELb0ELb0ELi128EEEEEEEEEvNT_6ParamsE)
        /*0200*/ 	.word	0x000000a8


	//----- nvinfo : EIATTR_FRAME_SIZE
	.align		4
.L_103:
        /*0204*/ 	.byte	0x04, 0x11
        /*0206*/ 	.short	(.L_105 - .L_104)
	.align		4
.L_104:
        /*0208*/ 	.word	index@(_ZN7cutlass13device_kernelIN5flash11enable_sm90INS1_16FlashAttnBwdSm90INS1_25CollectiveMainloopBwdSm90ILi2ELi2ELi2EN4cute5tupleIJNS5_1CILi1EEES8_S8_EEENS6_IJNS7_ILi64EEENS7_ILi128EEENS7_ILi96EEEEEENS_6half_tEfNS_4arch4Sm90ELb0ELb0ELb0ELb1ELb0ELb1ELb0ELb0ELi2ELi1ELi2ELi1ELb1EEENS1_24CollectiveEpilogueBwdGQAISD_fSG_Li256ELb1ELb0EEENS1_19SingleTileSchedulerILb1ELb0ELb0ELi128EEEEEEEEEvNT_6ParamsE)
        /*020c*/ 	.word	0x00000000


	//----- nvinfo : EIATTR_REGCOUNT
	.align		4
.L_105:
        /*0210*/ 	.byte	0x04, 0x2f
        /*0212*/ 	.short	(.L_107 - .L_106)
	.align		4
.L_106:
        /*0214*/ 	.word	index@(_ZN7cutlass13device_kernelIN5flash11enable_sm90INS1_16FlashAttnBwdSm90INS1_25CollectiveMainloopBwdSm90ILi2ELi2ELi2EN4cute5tupleIJNS5_1CILi1EEES8_S8_EEENS6_IJNS7_ILi64EEENS7_ILi128EEENS7_ILi96EEEEEENS_6half_tEfNS_4arch4Sm90ELb0ELb0ELb0ELb1ELb1ELb1ELb0ELb0ELi2ELi1ELi2ELi1ELb1EEENS1_21CollectiveEpilogueBwdISD_SE_SG_Li256ELb1ELb0ELi1EEENS1_19SingleTileSchedulerILb1ELb0ELb0ELi128EEEEEEEEEvNT_6ParamsE)
        /*0218*/ 	.word	0x000000a8


	//----- nvinfo : EIATTR_FRAME_SIZE
	.align		4
.L_107:
        /*021c*/ 	.byte	0x04, 0x11
        /*021e*/ 	.short	(.L_109 - .L_108)
	.align		4
.L_108:
        /*0220*/ 	.word	index@(_ZN7cutlass13device_kernelIN5flash11enable_sm90INS1_16FlashAttnBwdSm90INS1_25CollectiveMainloopBwdSm90ILi2ELi2ELi2EN4cute5tupleIJNS5_1CILi1EEES8_S8_EEENS6_IJNS7_ILi64EEENS7_ILi128EEENS7_ILi96EEEEEENS_6half_tEfNS_4arch4Sm90ELb0ELb0ELb0ELb1ELb1ELb1ELb0ELb0ELi2ELi1ELi2ELi1ELb1EEENS1_21CollectiveEpilogueBwdISD_SE_SG_Li256ELb1ELb0ELi1EEENS1_19SingleTileSchedulerILb1ELb0ELb0ELi128EEEEEEEEEvNT_6ParamsE)
        /*0224*/ 	.word	0x00000000


	//----- nvinfo : EIATTR_REGCOUNT
	.align		4
.L_109:
        /*0228*/ 	.byte	0x04, 0x2f
        /*022a*/ 	.short	(.L_111 - .L_110)
	.align		4
.L_110:
        /*022c*/ 	.word	index@(_ZN7cutlass13device_kernelIN5flash11enable_sm90INS1_16FlashAttnBwdSm90INS1_25CollectiveMainloopBwdSm90ILi2ELi2ELi2EN4cute5tupleIJNS5_1CILi1EEES8_S8_EEENS6_IJNS7_ILi64EEENS7_ILi128EEENS7_ILi96EEEEEENS_6half_tEfNS_4arch4Sm90ELb0ELb0ELb0ELb1ELb0ELb1ELb0ELb0ELi2ELi1ELi2ELi1ELb1EEENS1_21CollectiveEpilogueBwdISD_SE_SG_Li256ELb1ELb0ELi1EEENS1_19SingleTileSchedulerILb1ELb0ELb0ELi128EEEEEEEEEvNT_6ParamsE)
        /*0230*/ 	.word	0x000000a8


	//----- nvinfo : EIATTR_FRAME_SIZE
	.align		4
.L_111:
        /*0234*/ 	.byte	0x04, 0x11
        /*0236*/ 	.short	(.L_113 - .L_112)
	.align		4
.L_112:
        /*0238*/ 	.word	index@(_ZN7cutlass13device_kernelIN5flash11enable_sm90INS1_16FlashAttnBwdSm90INS1_25CollectiveMainloopBwdSm90ILi2ELi2ELi2EN4cute5tupleIJNS5_1CILi1EEES8_S8_EEENS6_IJNS7_ILi64EEENS7_ILi128EEENS7_ILi96EEEEEENS_6half_tEfNS_4arch4Sm90ELb0ELb0ELb0ELb1ELb0ELb1ELb0ELb0ELi2ELi1ELi2ELi1ELb1EEENS1_21CollectiveEpilogueBwdISD_SE_SG_Li256ELb1ELb0ELi1EEENS1_19SingleTileSchedulerILb1ELb0ELb0ELi128EEEEEEEEEvNT_6ParamsE)
        /*023c*/ 	.word	0x00000000


	//----- nvinfo : EIATTR_REGCOUNT
	.align		4
.L_113:
        /*0240*/ 	.byte	0x04, 0x2f
        /*0242*/ 	.short	(.L_115 - .L_114)
	.align		4
.L_114:
        /*0244*/ 	.word	index@(_ZN7cutlass13device_kernelIN5flash11enable_sm90INS1_16FlashAttnBwdSm90INS1_25CollectiveMainloopBwdSm90ILi2ELi2ELi2EN4cute5tupleIJNS5_1CILi1EEES8_S8_EEENS6_IJNS7_ILi64EEENS7_ILi128EEENS7_ILi96EEEEEENS_6half_tEfNS_4arch4Sm90ELb0ELb0ELb0ELb0ELb1ELb1ELb0ELb0ELi2ELi1ELi2ELi1ELb1EEENS1_24CollectiveEpilogueBwdGQAISD_fSG_Li256ELb0ELb1EEENS1_19SingleTileSchedulerILb0ELb0ELb0ELi128EEEEEEEEEvNT_6ParamsE)
        /*0248*/ 	.word	0x000000a8


	//----- nvinfo : EIATTR_FRAME_SIZE
	.align		4
.L_115:
        /*024c*/ 	.byte	0x04, 0x11
        /*024e*/ 	.short	(.L_117 - .L_116)
	.align		4
.L_116:
        /*0250*/ 	.word	index@(_ZN7cutlass13device_kernelIN5flash11enable_sm90INS1_16FlashAttnBwdSm90INS1_25CollectiveMainloopBwdSm90ILi2ELi2ELi2EN4cute5tupleIJNS5_1CILi1EEES8_S8_EEENS6_IJNS7_ILi64EEENS7_ILi128EEENS7_ILi96EEEEEENS_6half_tEfNS_4arch4Sm90ELb0ELb0ELb0ELb0ELb1ELb1ELb0ELb0ELi2ELi1ELi2ELi1ELb1EEENS1_24CollectiveEpilogueBwdGQAISD_fSG_Li256ELb0ELb1EEENS1_19SingleTileSchedulerILb0ELb0ELb0ELi128EEEEEEEEEvNT_6ParamsE)
        /*0254*/ 	.word	0x00000000


	//----- nvinfo : EIATTR_REGCOUNT
	.align		4
.L_117:
        /*0258*/ 	.byte	0x04, 0x2f
        /*025a*/ 	.short	(.L_119 - .L_118)
	.align		4
.L_118:
        /*025c*/ 	.word	index@(_ZN7cutlass13device_kernelIN5flash11enable_sm90INS1_16FlashAttnBwdSm90INS1_25CollectiveMainloopBwdSm90ILi2ELi2ELi2EN4cute5tupleIJNS5_1CILi1EEES8_S8_EEENS6_IJNS7_ILi64EEENS7_ILi128EEENS7_ILi96EEEEEENS_6half_tEfNS_4arch4Sm90ELb0ELb0ELb0ELb0ELb0ELb1ELb0ELb0ELi2ELi1ELi2ELi1ELb1EEENS1_24CollectiveEpilogueBwdGQAISD_fSG_Li256ELb0ELb0EEENS1_19SingleTileSchedulerILb0ELb0ELb0ELi128EEEEEEEEEvNT_6ParamsE)
        /*0260*/ 	.word	0x000000a8


	//----- nvinfo : EIATTR_FRAME_SIZE
	.align		4
.L_119:
        /*0264*/ 	.byte	0x04, 0x11
        /*0266*/ 	.short	(.L_121 - .L_120)
	.align		4
.L_120:
        /*0268*/ 	.word	index@(_ZN7cutlass13device_kernelIN5flash11enable_sm90INS1_16FlashAttnBwdSm90INS1_25CollectiveMainloopBwdSm90ILi2ELi2ELi2EN4cute5tupleIJNS5_1CILi1EEES8_S8_EEENS6_IJNS7_ILi64EEENS7_ILi128EEENS7_ILi96EEEEEENS_6half_tEfNS_4arch4Sm90ELb0ELb0ELb0ELb0ELb0ELb1ELb0ELb0ELi2ELi1ELi2ELi1ELb1EEENS1_24CollectiveEpilogueBwdGQAISD_fSG_Li256ELb0ELb0EEENS1_19SingleTileSchedulerILb0ELb0ELb0ELi128EEEEEEEEEvNT_6ParamsE)
        /*026c*/ 	.word	0x00000000


	//----- nvinfo : EIATTR_REGCOUNT
	.align		4
.L_121:
        /*0270*/ 	.byte	0x04, 0x2f
        /*0272*/ 	.short	(.L_123 - .L_122)
	.align		4
.L_122:
        /*0274*/ 	.word	index@(_ZN7cutlass13device_kernelIN5flash11enable_sm90INS1_16FlashAttnBwdSm90INS1_25CollectiveMainloopBwdSm90ILi2ELi2ELi2EN4cute5tupleIJNS5_1CILi1EEES8_S8_EEENS6_IJNS7_ILi64EEENS7_ILi128EEENS7_ILi96EEEEEENS_6half_tEfNS_4arch4Sm90ELb0ELb0ELb0ELb0ELb1ELb1ELb0ELb0ELi2ELi1ELi2ELi1ELb1EEENS1_21CollectiveEpilogueBwdISD_SE_SG_Li256ELb0ELb0ELi1EEENS1_19SingleTileSchedulerILb0ELb0ELb0ELi128EEEEEEEEEvNT_6ParamsE)
        /*0278*/ 	.word	0x000000a8


	//----- nvinfo : EIATTR_FRAME_SIZE
	.align		4
.L_123:
        /*027c*/ 	.byte	0x04, 0x11
        /*027e*/ 	.short	(.L_125 - .L_124)
	.align		4
.L_124:
        /*0280*/ 	.word	index@(_ZN7cutlass13device_kernelIN5flash11enable_sm90INS1_16FlashAttnBwdSm90INS1_25CollectiveMainloopBwdSm90ILi2ELi2ELi2EN4cute5tupleIJNS5_1CILi1EEES8_S8_EEENS6_IJNS7_ILi64EEENS7_ILi128EEENS7_ILi96EEEEEENS_6half_tEfNS_4arch4Sm90ELb0ELb0ELb0ELb0ELb1ELb1ELb0ELb0ELi2ELi1ELi2ELi1ELb1EEENS1_21CollectiveEpilogueBwdISD_SE_SG_Li256ELb0ELb0ELi1EEENS1_19SingleTileSchedulerILb0ELb0ELb0ELi128EEEEEEEEEvNT_6ParamsE)
        /*0284*/ 	.word	0x00000000


	//----- nvinfo : EIATTR_REGCOUNT
	.align		4
.L_125:
        /*0288*/ 	.byte	0x04, 0x2f
        /*028a*/ 	.short	(.L_127 - .L_126)
	.align		4
.L_126:
        /*028c*/ 	.word	index@(_ZN7cutlass13device_kernelIN5flash11enable_sm90INS1_16FlashAttnBwdSm90INS1_25CollectiveMainloopBwdSm90ILi2ELi2ELi2EN4cute5tupleIJNS5_1CILi1EEES8_S8_EEENS6_IJNS7_ILi64EEENS7_ILi128EEENS7_ILi96EEEEEENS_6half_tEfNS_4arch4Sm90ELb0ELb0ELb0ELb0ELb0ELb1ELb0ELb0ELi2ELi1ELi2ELi1ELb1EEENS1_21CollectiveEpilogueBwdISD_SE_SG_Li256ELb0ELb0ELi1EEENS1_19SingleTileSchedulerILb0ELb0ELb0ELi128EEEEEEEEEvNT_6ParamsE)
        /*0290*/ 	.word	0x000000a8


	//----- nvinfo : EIATTR_FRAME_SIZE
	.align		4
.L_127:
        /*0294*/ 	.byte	0x04, 0x11
        /*0296*/ 	.short	(.L_129 - .L_128)
	.align		4
.L_128:
        /*0298*/ 	.word	index@(_ZN7cutlass13device_kernelIN5flash11enable_sm90INS1_16FlashAttnBwdSm90INS1_25CollectiveMainloopBwdSm90ILi2ELi2ELi2EN4cute5tupleIJNS5_1CILi1EEES8_S8_EEENS6_IJNS7_ILi64EEENS7_ILi128EEENS7_ILi96EEEEEENS_6half_tEfNS_4arch4Sm90ELb0ELb0ELb0ELb0ELb0ELb1ELb0ELb0ELi2ELi1ELi2ELi1ELb1EEENS1_21CollectiveEpilogueBwdISD_SE_SG_Li256ELb0ELb0ELi1EEENS1_19SingleTileSchedulerILb0ELb0ELb0ELi128EEEEEEEEEvNT_6ParamsE)
        /*029c*/ 	.word	0x00000000


	//----- nvinfo : EIATTR_MIN_STACK_SIZE
	.align		4
.L_129:
        /*02a0*/ 	.byte	0x04, 0x12
        /*02a2*/ 	.short	(.L_131 - .L_130)
	.align		4
.L_130:
        /*02a4*/ 	.word	index@(_ZN7cutlass13device_kernelIN5flash11enable_sm90INS1_16FlashAttnBwdSm90INS1_25CollectiveMainloopBwdSm90ILi2ELi2ELi2EN4cute5tupleIJNS5_1CILi1EEES8_S8_EEENS6_IJNS7_ILi64EEENS7_ILi128EEENS7_ILi96EEEEEENS_6half_tEfNS_4arch4Sm90ELb0ELb0ELb0ELb0ELb0ELb1ELb0ELb0ELi2ELi1ELi2ELi1ELb1EEENS1_21CollectiveEpilogueBwdISD_SE_SG_Li256ELb0ELb0ELi1EEENS1_19SingleTileSchedulerILb0ELb0ELb0ELi128EEEEEEEEEvNT_6ParamsE)
        /*02a8*/ 	.word	0x00000000


	//----- nvinfo : EIATTR_MIN_STACK_SIZE
	.align		4
.L_131:
        /*02ac*/ 	.byte	0x04, 0x12
        /*02ae*/ 	.short	(.L_133 - .L_132)
	.align		4
.L_132:
        /*02b0*/ 	.word	index@(_ZN7cutlass13device_kernelIN5flash11enable_sm90INS1_16FlashAttnBwdSm90INS1_25CollectiveMainloopBwdSm90ILi2ELi2ELi2EN4cute5tupleIJNS5_1CILi1EEES8_S8_EEENS6_IJNS7_ILi64EEENS7_ILi128EEENS7_ILi96EEEEEENS_6half_tEfNS_4arch4Sm90ELb0ELb0ELb0ELb0ELb1ELb1ELb0ELb0ELi2ELi1ELi2ELi1ELb1EEENS1_21CollectiveEpilogueBwdISD_SE_SG_Li256ELb0ELb0ELi1EEENS1_19SingleTileSchedulerILb0ELb0ELb0ELi128EEEEEEEEEvNT_6ParamsE)
        /*02b4*/ 	.word	0x00000000


	//----- nvinfo : EIATTR_MIN_STACK_SIZE
	.align		4
.L_133:
        /*02b8*/ 	.byte	0x04, 0x12
        /*02ba*/ 	.short	(.L_135 - .L_134)
	.align		4
.L_134:
        /*02bc*/ 	.word	index@(_ZN7cutlass13device_kernelIN5flash11enable_sm90INS1_16FlashAttnBwdSm90INS1_25CollectiveMainloopBwdSm90ILi2ELi2ELi2EN4cute5tupleIJNS5_1CILi1EEES8_S8_EEENS6_IJNS7_ILi64EEENS7_ILi128EEENS7_ILi96EEEEEENS_6half_tEfNS_4arch4Sm90ELb0ELb0ELb0ELb0ELb0ELb1ELb0ELb0ELi2ELi1ELi2ELi1ELb1EEENS1_24CollectiveEpilogueBwdGQAISD_fSG_Li256ELb0ELb0EEENS1_19SingleTileSchedulerILb0ELb0ELb0ELi128EEEEEEEEEvNT_6ParamsE)
        /*02c0*/ 	.word	0x00000000


	//----- nvinfo : EIATTR_MIN_STACK_SIZE
	.align		4
.L_135:
        /*02c4*/ 	.byte	0x04, 0x12
        /*02c6*/ 	.short	(.L_137 - .L_136)
	.align		4
.L_136:
        /*02c8*/ 	.word	index@(_ZN7cutlass13device_kernelIN5flash11enable_sm90INS1_16FlashAttnBwdSm90INS1_25CollectiveMainloopBwdSm90ILi2ELi2ELi2EN4cute5tupleIJNS5_1CILi1EEES8_S8_EEENS6_IJNS7_ILi64EEENS7_ILi128EEENS7_ILi96EEEEEENS_6half_tEfNS_4arch4Sm90ELb0ELb0ELb0ELb0ELb1ELb1ELb0ELb0ELi2ELi1ELi2ELi1ELb1EEENS1_24CollectiveEpilogueBwdGQAISD_fSG_Li256ELb0ELb1EEENS1_19SingleTileSchedulerILb0ELb0ELb0ELi128EEEEEEEEEvNT_6ParamsE)
        /*02cc*/ 	.word	0x00000000


	//----- nvinfo : EIATTR_MIN_STACK_SIZE
	.align		4
.L_137:
        /*02d0*/ 	.byte	0x04, 0x12
        /*02d2*/ 	.short	(.L_139 - .L_138)
	.align		4
.L_138:
        /*02d4*/ 	.word	index@(_ZN7cutlass13device_kernelIN5flash11enable_sm90INS1_16FlashAttnBwdSm90INS1_25CollectiveMainloopBwdSm90ILi2ELi2ELi2EN4cute5tupleIJNS5_1CILi1EEES8_S8_EEENS6_IJNS7_ILi64EEENS7_ILi128EEENS7_ILi96EEEEEENS_6half_tEfNS_4arch4Sm90ELb0ELb0ELb0ELb1ELb0ELb1ELb0ELb0ELi2ELi1ELi2ELi1ELb1EEENS1_21CollectiveEpilogueBwdISD_SE_SG_Li256ELb1ELb0ELi1EEENS1_19SingleTileSchedulerILb1ELb0ELb0ELi128EEEEEEEEEvNT_6ParamsE)
        /*02d8*/ 	.word	0x00000000


	//----- nvinfo : EIATTR_MIN_STACK_SIZE
	.align		4
.L_139:
        /*02dc*/ 	.byte	0x04, 0x12
        /*02de*/ 	.short	(.L_141 - .L_140)
	.align		4
.L_140:
        /*02e0*/ 	.word	index@(_ZN7cutlass13device_kernelIN5flash11enable_sm90INS1_16FlashAttnBwdSm90INS1_25CollectiveMainloopBwdSm90ILi2ELi2ELi2EN4cute5tupleIJNS5_1CILi1EEES8_S8_EEENS6_IJNS7_ILi64EEENS7_ILi128EEENS7_ILi96EEEEEENS_6half_tEfNS_4arch4Sm90ELb0ELb0ELb0ELb1ELb1ELb1ELb0ELb0ELi2ELi1ELi2ELi1ELb1EEENS1_21CollectiveEpilogueBwdISD_SE_SG_Li256ELb1ELb0ELi1EEENS1_19SingleTileSchedulerILb1ELb0ELb0ELi128EEEEEEEEEvNT_6ParamsE)
        /*02e4*/ 	.word	0x00000000


	//----- nvinfo : EIATTR_MIN_STACK_SIZE
	.align		4
.L_141:
        /*02e8*/ 	.byte	0x04, 0x12
        /*02ea*/ 	.short	(.L_143 - .L_142)
	.align		4
.L_142:
        /*02ec*/ 	.word	index@(_ZN7cutlass13device_kernelIN5flash11enable_sm90INS1_16FlashAttnBwdSm90INS1_25CollectiveMainloopBwdSm90ILi2ELi2ELi2EN4cute5tupleIJNS5_1CILi1EEES8_S8_EEENS6_IJNS7_ILi64EEENS7_ILi128EEENS7_ILi96EEEEEENS_6half_tEfNS_4arch4Sm90ELb0ELb0ELb0ELb1ELb0ELb1ELb0ELb0ELi2ELi1ELi2ELi1ELb1EEENS1_24CollectiveEpilogueBwdGQAISD_fSG_Li256ELb1ELb0EEENS1_19SingleTileSchedulerILb1ELb0ELb0ELi128EEEEEEEEEvNT_6ParamsE)
        /*02f0*/ 	.word	0x00000000


	//----- nvinfo : EIATTR_MIN_STACK_SIZE
	.align		4
.L_143:
        /*02f4*/ 	.byte	0x04, 0x12
        /*02f6*/ 	.short	(.L_145 - .L_144)
	.align		4
.L_144:
        /*02f8*/ 	.word	index@(_ZN7cutlass13device_kernelIN5flash11enable_sm90INS1_16FlashAttnBwdSm90INS1_25CollectiveMainloopBwdSm90ILi2ELi2ELi2EN4cute5tupleIJNS5_1CILi1EEES8_S8_EEENS6_IJNS7_ILi64EEENS7_ILi128EEENS7_ILi96EEEEEENS_6half_tEfNS_4arch4Sm90ELb0ELb0ELb0ELb1ELb1ELb1ELb0ELb0ELi2ELi1ELi2ELi1ELb1EEENS1_24CollectiveEpilogueBwdGQAISD_fSG_Li256ELb1ELb1EEENS1_19SingleTileSchedulerILb1ELb0ELb0ELi128EEEEEEEEEvNT_6ParamsE)
        /*02fc*/ 	.word	0x00000000


	//----- nvinfo : EIATTR_MIN_STACK_SIZE
	.align		4
.L_145:
        /*0300*/ 	.byte	0x04, 0x12
        /*0302*/ 	.short	(.L_147 - .L_146)
	.align		4
.L_146:
        /*0304*/ 	.word	index@(_ZN7cutlass13device_kernelIN5flash11enable_sm90INS1_16FlashAttnBwdSm90INS1_25CollectiveMainloopBwdSm90ILi2ELi2ELi2EN4cute5tupleIJNS5_1CILi1EEES8_S8_EEENS6_IJNS7_ILi64EEENS7_ILi128EEENS7_ILi96EEEEEENS_6half_tEfNS_4arch4Sm90ELb0ELb1ELb0ELb0ELb0ELb1ELb0ELb0ELi2ELi1ELi2ELi1ELb1EEENS1_21CollectiveEpilogueBwdISD_SE_SG_Li256ELb0ELb0ELi1EEENS1_19SingleTileSchedulerILb0ELb0ELb0ELi128EEEEEEEEEvNT_6ParamsE)
        /*0308*/ 	.word	0x00000008


	//----- nvinfo : EIATTR_MIN_STACK_SIZE
	.align		4
.L_147:
        /*030c*/ 	.byte	0x04, 0x12
        /*030e*/ 	.short	(.L_149 - .L_148)
	.align		4
.L_148:
        /*0310*/ 	.word	index@(_ZN7cutlass13device_kernelIN5flash11enable_sm90INS1_16FlashAttnBwdSm90INS1_25CollectiveMainloopBwdSm90ILi2ELi2ELi2EN4cute5tupleIJNS5_1CILi1EEES8_S8_EEENS6_IJNS7_ILi64EEENS7_ILi128EEENS7_ILi96EEEEEENS_6half_tEfNS_4arch4Sm90ELb0ELb1ELb0ELb0ELb1ELb1ELb0ELb0ELi2ELi1ELi2ELi1ELb1EEENS1_21CollectiveEpilogueBwdISD_SE_SG_Li256ELb0ELb0ELi1EEENS1_19SingleTileSchedulerILb0ELb0ELb0ELi128EEEEEEEEEvNT_6ParamsE)
        /*0314*/ 	.word	0x00000008


	//----- nvinfo : EIATTR_MIN_STACK_SIZE
	.align		4
.L_149:
        /*0318*/ 	.byte	0x04, 0x12
        /*031a*/ 	.short	(.L_151 - .L_150)
	.align		4
.L_150:
        /*031c*/ 	.word	index@(_ZN7cutlass13device_kernelIN5flash11enable_sm90INS1_16FlashAttnBwdSm90INS1_25CollectiveMainloopBwdSm90ILi2ELi2ELi2EN4cute5tupleIJNS5_1CILi1EEES8_S8_EEENS6_IJNS7_ILi64EEENS7_ILi128EEENS7_ILi96EEEEEENS_6half_tEfNS_4arch4Sm90ELb0ELb1ELb0ELb0ELb0ELb1ELb0ELb0ELi2ELi1ELi2ELi1ELb1EEENS1_24CollectiveEpilogueBwdGQAISD_fSG_Li256ELb0ELb0EEENS1_19SingleTileSchedulerILb0ELb0ELb0ELi128EEEEEEEEEvNT_6ParamsE)
        /*0320*/ 	.word	0x00000008


	//----- nvinfo : EIATTR_MIN_STACK_SIZE
	.align		4
.L_151:
        /*0324*/ 	.byte	0x04, 0x12
        /*0326*/ 	.short	(.L_153 - .L_152)
	.align		4
.L_152:
        /*0328*/ 	.word	index@(_ZN7cutlass13device_kernelIN5flash11enable_sm90INS1_16FlashAttnBwdSm90INS1_25CollectiveMainloopBwdSm90ILi2ELi2ELi2EN4cute5tupleIJNS5_1CILi1EEES8_S8_EEENS6_IJNS7_ILi64EEENS7_ILi128EEENS7_ILi96EEEEEENS_6half_tEfNS_4arch4Sm90ELb0ELb1ELb0ELb0ELb1ELb1ELb0ELb0ELi2ELi1ELi2ELi1ELb1EEENS1_24CollectiveEpilogueBwdGQAISD_fSG_Li256ELb0ELb1EEENS1_19SingleTileSchedulerILb0ELb0ELb0ELi128EEEEEEEEEvNT_6ParamsE)
        /*032c*/ 	.word	0x00000008


	//----- nvinfo : EIATTR_MIN_STACK_SIZE
	.align		4
.L_153:
        /*0330*/ 	.byte	0x04, 0x12
        /*0332*/ 	.short	(.L_155 - .L_154)
	.align		4
.L_154:
        /*0334*/ 	.word	index@(_ZN7cutlass13device_kernelIN5flash11enable_sm90INS1_16FlashAttnBwdSm90INS1_25CollectiveMainloopBwdSm90ILi2ELi2ELi2EN4cute5tupleIJNS5_1CILi1EEES8_S8_EEENS6_IJNS7_ILi64EEENS7_ILi128EEENS7_ILi96EEEEEENS_6half_tEfNS_4arch4Sm90ELb0ELb1ELb0ELb1ELb0ELb1ELb0ELb0ELi2ELi1ELi2ELi1ELb1EEENS1_21CollectiveEpilogueBwdISD_SE_SG_Li256ELb1ELb0ELi1EEENS1_19SingleTileSchedulerILb1ELb0ELb0ELi128EEEEEEEEEvNT_6ParamsE)
        /*0338*/ 	.word	0x00000008


	//----- nvinfo : EIATTR_MIN_STACK_SIZE
	.align		4
.L_155:
        /*033c*/ 	.byte	0x04, 0x12
        /*033e*/ 	.short	(.L_157 - .L_156)
	.align		4
.L_156:
        /*0340*/ 	.word	index@(_ZN7cutlass13device_kernelIN5flash11enable_sm90INS1_16FlashAttnBwdSm90INS1_25CollectiveMainloopBwdSm90ILi2ELi2ELi2EN4cute5tupleIJNS5_1CILi1EEES8_S8_EEENS6_IJNS7_ILi64EEENS7_ILi128EEENS7_ILi96EEEEEENS_6half_tEfNS_4arch4Sm90ELb0ELb1ELb0ELb1ELb1ELb1ELb0ELb0ELi2ELi1ELi2ELi1ELb1EEENS1_21CollectiveEpilogueBwdISD_SE_SG_Li256ELb1ELb0ELi1EEENS1_19SingleTileSchedulerILb1ELb0ELb0ELi128EEEEEEEEEvNT_6ParamsE)
        /*0344*/ 	.word	0x00000008


	//----- nvinfo : EIATTR_MIN_STACK_SIZE
	.align		4
.L_157:
        /*0348*/ 	.byte	0x04, 0x12
        /*034a*/ 	.short	(.L_159 - .L_158)
	.align		4
.L_158:
        /*034c*/ 	.word	index@(_ZN7cutlass13device_kernelIN5flash11enable_sm90INS1_16FlashAttnBwdSm90INS1_25CollectiveMainloopBwdSm90ILi2ELi2ELi2EN4cute5tupleIJNS5_1CILi1EEES8_S8_EEENS6_IJNS7_ILi64EEENS7_ILi128EEENS7_ILi96EEEEEENS_6half_tEfNS_4arch4Sm90ELb0ELb1ELb0ELb1ELb0ELb1ELb0ELb0ELi2ELi1ELi2ELi1ELb1EEENS1_24CollectiveEpilogueBwdGQAISD_fSG_Li256ELb1ELb0EEENS1_19SingleTileSchedulerILb1ELb0ELb0ELi128EEEEEEEEEvNT_6ParamsE)
        /*0350*/ 	.word	0x00000008


	//----- nvinfo : EIATTR_MIN_STACK_SIZE
	.align		4
.L_159:
        /*0354*/ 	.byte	0x04, 0x12
        /*0356*/ 	.short	(.L_161 - .L_160)
	.align		4
.L_160:
        /*0358*/ 	.word	index@(_ZN7cutlass13device_kernelIN5flash11enable_sm90INS1_16FlashAttnBwdSm90INS1_25CollectiveMainloopBwdSm90ILi2ELi2ELi2EN4cute5tupleIJNS5_1CILi1EEES8_S8_EEENS6_IJNS7_ILi64EEENS7_ILi128EEENS7_ILi96EEEEEENS_6half_tEfNS_4arch4Sm90ELb0ELb1ELb0ELb1ELb1ELb1ELb0ELb0ELi2ELi1ELi2ELi1ELb1EEENS1_24CollectiveEpilogueBwdGQAISD_fSG_Li256ELb1ELb1EEENS1_19SingleTileSchedulerILb1ELb0ELb0ELi128EEEEEEEEEvNT_6ParamsE)
        /*035c*/ 	.word	0x00000008


	//----- nvinfo : EIATTR_MIN_STACK_SIZE
	.align		4
.L_161:
        /*0360*/ 	.byte	0x04, 0x12
        /*0362*/ 	.short	(.L_163 - .L_162)
	.align		4
.L_162:
        /*0364*/ 	.word	index@(_ZN7cutlass13device_kernelIN5flash11enable_sm90INS1_16FlashAttnBwdSm90INS1_25CollectiveMainloopBwdSm90ILi2ELi2ELi2EN4cute5tupleIJNS5_1CILi1EEES8_S8_EEENS6_IJNS7_ILi64EEENS7_ILi128EEENS7_ILi96EEEEEENS_6half_tEfNS_4arch4Sm90ELb1ELb0ELb0ELb0ELb0ELb1ELb0ELb0ELi2ELi1ELi2ELi1ELb1EEENS1_21CollectiveEpilogueBwdISD_SE_SG_Li256ELb0ELb0ELi1EEENS1_25SingleTileBwdLPTSchedulerILb0ELi128ELb0EEEEEEEEEvNT_6ParamsE)
        /*0368*/ 	.word	0x00000008


	//----- nvinfo : EIATTR_MIN_STACK_SIZE
	.align		4
.L_163:
        /*036c*/ 	.byte	0x04, 0x12
        /*036e*/ 	.short	(.L_165 - .L_164)
	.align		4
.L_164:
        /*0370*/ 	.word	index@(_ZN7cutlass13device_kernelIN5flash11enable_sm90INS1_16FlashAttnBwdSm90INS1_25CollectiveMainloopBwdSm90ILi2ELi2ELi2EN4cute5tupleIJNS5_1CILi1EEES8_S8_EEENS6_IJNS7_ILi64EEENS7_ILi128EEENS7_ILi96EEEEEENS_6half_tEfNS_4arch4Sm90ELb1ELb0ELb0ELb0ELb1ELb1ELb0ELb0ELi2ELi1ELi2ELi1ELb1EEENS1_21CollectiveEpilogueBwdISD_SE_SG_Li256ELb0ELb0ELi1EEENS1_25SingleTileBwdLPTSchedulerILb0ELi128ELb1EEEEEEEEEvNT_6ParamsE)
        /*0374*/ 	.word	0x00000008


	//----- nvinfo : EIATTR_MIN_STACK_SIZE
	.align		4
.L_165:
        /*0378*/ 	.byte	0x04, 0x12
        /*037a*/ 	.short	(.L_167 - .L_166)
	.align		4
.L_166:
        /*037c*/ 	.word	index@(_ZN7cutlass13device_kernelIN5flash11enable_sm90INS1_16FlashAttnBwdSm90INS1_25CollectiveMainloopBwdSm90ILi2ELi2ELi2EN4cute5tupleIJNS5_1CILi1EEES8_S8_EEENS6_IJNS7_ILi64EEENS7_ILi128EEENS7_ILi96EEEEEENS_6half_tEfNS_4arch4Sm90ELb1ELb0ELb0ELb0ELb0ELb1ELb0ELb0ELi2ELi1ELi2ELi1ELb1EEENS1_24CollectiveEpilogueBwdGQAISD_fSG_Li256ELb0ELb0EEENS1_25SingleTileBwdLPTSchedulerILb0ELi128ELb0EEEEEEEEEvNT_6ParamsE)
        /*0380*/ 	.word	0x00000008


	//----- nvinfo : EIATTR_MIN_STACK_SIZE
	.align		4
.L_167:
        /*0384*/ 	.byte	0x04, 0x12
        /*0386*/ 	.short	(.L_169 - .L_168)
	.align		4
.L_168:
        /*0388*/ 	.word	index@(_ZN7cutlass13device_kernelIN5flash11enable_sm90INS1_16FlashAttnBwdSm90INS1_25CollectiveMainloopBwdSm90ILi2ELi2ELi2EN4cute5tupleIJNS5_1CILi1EEES8_S8_EEENS6_IJNS7_ILi64EEENS7_ILi128EEENS7_ILi96EEEEEENS_6half_tEfNS_4arch4Sm90ELb1ELb0ELb0ELb0ELb1ELb1ELb0ELb0ELi2ELi1ELi2ELi1ELb1EEENS1_24CollectiveEpilogueBwdGQAISD_fSG_Li256ELb0ELb1EEENS1_25SingleTileBwdLPTSchedulerILb0ELi128ELb1EEEEEEEEEvNT_6ParamsE)
        /*038c*/ 	.word	0x00000008


	//----- nvinfo : EIATTR_MIN_STACK_SIZE
	.align		4
.L_169:
        /*0390*/ 	.byte	0x04, 0x12
        /*0392*/ 	.short	(.L_171 - .L_170)
	.align		4
.L_170:
        /*0394*/ 	.word	index@(_ZN7cutlass13device_kernelIN5flash22FlashAttnBwdPreprocessIN4cute5tupleIJNS3_1CILi64EEENS5_ILi96EEEEEENS_6half_tEfNS_4arch4Sm90ELb1ELb0EEEEEvNT_6ParamsE)
        /*0398*/ 	.word	0x00000000


	//----- nvinfo : EIATTR_MIN_STACK_SIZE
	.align		4
.L_171:
        /*039c*/ 	.byte	0x04, 0x12
        /*039e*/ 	.short	(.L_173 - .L_172)
	.align		4
.L_172:
        /*03a0*/ 	.word	index@(_ZN7cutlass13device_kernelIN5flash11enable_sm90INS1_16FlashAttnBwdSm90INS1_25CollectiveMainloopBwdSm90ILi2ELi2ELi2EN4cute5tupleIJNS5_1CILi1EEES8_S8_EEENS6_IJNS7_ILi64EEENS7_ILi128EEENS7_ILi96EEEEEENS_6half_tEfNS_4arch4Sm90ELb1ELb0ELb0ELb1ELb0ELb1ELb0ELb0ELi2ELi1ELi2ELi1ELb1EEENS1_21CollectiveEpilogueBwdISD_SE_SG_Li256ELb1ELb0ELi1EEENS1_25SingleTileBwdLPTSchedulerILb1ELi128ELb0EEEEEEEEEvNT_6ParamsE)
        /*03a4*/ 	.word	0x00000008


	//----- nvinfo : EIATTR_MIN_STACK_SIZE
	.align		4
.L_173:
        /*03a8*/ 	.byte	0x04, 0x12
        /*03aa*/ 	.short	(.L_175 - .L_174)
	.align		4
.L_174:
        /*03ac*/ 	.word	index@(_ZN7cutlass13device_kernelIN5flash11enable_sm90INS1_16FlashAttnBwdSm90INS1_25CollectiveMainloopBwdSm90ILi2ELi2ELi2EN4cute5tupleIJNS5_1CILi1EEES8_S8_EEENS6_IJNS7_ILi64EEENS7_ILi128EEENS7_ILi96EEEEEENS_6half_tEfNS_4arch4Sm90ELb1ELb0ELb0ELb1ELb1ELb1ELb0ELb0ELi2ELi1ELi2ELi1ELb1EEENS1_21CollectiveEpilogueBwdISD_SE_SG_Li256ELb1ELb0ELi1EEENS1_25SingleTileBwdLPTSchedulerILb1ELi128ELb1EEEEEEEEEvNT_6ParamsE)
        /*03b0*/ 	.word	0x00000008


	//----- nvinfo : EIATTR_MIN_STACK_SIZE
	.align		4
.L_175:
        /*03b4*/ 	.byte	0x04, 0x12
        /*03b6*/ 	.short	(.L_177 - .L_176)
	.align		4
.L_176:
        /*03b8*/ 	.word	index@(_ZN7cutlass13device_kernelIN5flash11enable_sm90INS1_16FlashAttnBwdSm90INS1_25CollectiveMainloopBwdSm90ILi2ELi2ELi2EN4cute5tupleIJNS5_1CILi1EEES8_S8_EEENS6_IJNS7_ILi64EEENS7_ILi128EEENS7_ILi96EEEEEENS_6half_tEfNS_4arch4Sm90ELb1ELb0ELb0ELb1ELb0ELb1ELb0ELb0ELi2ELi1ELi2ELi1ELb1EEENS1_24CollectiveEpilogueBwdGQAISD_fSG_Li256ELb1ELb0EEENS1_25SingleTileBwdLPTSchedulerILb1ELi128ELb0EEEEEEEEEvNT_6ParamsE)
        /*03bc*/ 	.word	0x00000008


	//----- nvinfo : EIATTR_MIN_STACK_SIZE
	.align		4
.L_177:
        /*03c0*/ 	.byte	0x04, 0x12
        /*03c2*/ 	.short	(.L_179 - .L_178)
	.align		4
.L_178:
        /*03c4*/ 	.word	index@(_ZN7cutlass13device_kernelIN5flash32FlashAttnBwdPostprocessConvertdQIN4cute5tupleIJNS3_1CILi128EEENS5_ILi96EEEEEENS_6half_tEfNS_4arch4Sm90ELi256ENS3_8TiledMMAINS3_8MMA_AtomIJNS3_4SM904GMMA25MMA_64x96x16_F32F16F16_RSILNSF_5MajorE0ELSH_1ELNSF_7ScaleInE1ELSI_1EEEEEENS3_6LayoutINS4_IJNS5_ILi2EEENS5_ILi1EEESN_EEENS4_IJSN_NS5_ILi0EEESP_EEEEENS4_IJNS3_10UnderscoreESS_SS_EEEEELb0EEEEEvNT_6ParamsE)
        /*03c8*/ 	.word	0x00000000


	//----- nvinfo : EIATTR_MIN_STACK_SIZE
	.align		4
.L_179:
        /*03cc*/ 	.byte	0x04, 0x12
        /*03ce*/ 	.short	(.L_181 - .L_180)
	.align		4
.L_180:
        /*03d0*/ 	.word	index@(_ZN7cutlass13device_kernelIN5flash32FlashAttnBwdPostprocessConvertdQIN4cute5tupleIJNS3_1CILi64EEENS5_ILi96EEEEEENS_6half_tEfNS_4arch4Sm90ELi256ENS3_8TiledMMAINS3_8MMA_AtomIJNS3_4SM904GMMA25MMA_64x16x16_F32F16F16_SSILNSF_5MajorE0ELSH_1ELNSF_7ScaleInE1ELSI_1EEEEEENS3_6LayoutINS4_IJNS5_ILi1EEENS5_ILi2EEESM_EEENS4_IJNS5_ILi0EEESM_SP_EEEEENS4_IJNS3_10UnderscoreESS_SS_EEEEELb0EEEEEvNT_6ParamsE)
        /*03d4*/ 	.word	0x00000000


	//----- nvinfo : EIATTR_MIN_STACK_SIZE
	.align		4
.L_181:
        /*03d8*/ 	.byte	0x04, 0x12
        /*03da*/ 	.short	(.L_183 - .L_182)
	.align		4
.L_182:
        /*03dc*/ 	.word	index@(_ZN7cutlass13device_kernelIN5flash11enable_sm90INS1_16FlashAttnBwdSm90INS1_25CollectiveMainloopBwdSm90ILi2ELi2ELi2EN4cute5tupleIJNS5_1CILi1EEES8_S8_EEENS6_IJNS7_ILi64EEENS7_ILi128EEENS7_ILi96EEEEEENS_6half_tEfNS_4arch4Sm90ELb1ELb0ELb0ELb1ELb1ELb1ELb0ELb0ELi2ELi1ELi2ELi1ELb1EEENS1_24CollectiveEpilogueBwdGQAISD_fSG_Li256ELb1ELb1EEENS1_25SingleTileBwdLPTSchedulerILb1ELi128ELb1EEEEEEEEEvNT_6ParamsE)
        /*03e0*/ 	.word	0x00000008


	//----- nvinfo : EIATTR_MIN_STACK_SIZE
	.align		4
.L_183:
        /*03e4*/ 	.byte	0x04, 0x12
        /*03e6*/ 	.short	(.L_185 - .L_184)
	.align		4
.L_184:
        /*03e8*/ 	.word	index@(_ZN7cutlass13device_kernelIN5flash22FlashAttnBwdPreprocessIN4cute5tupleIJNS3_1CILi64EEENS5_ILi96EEEEEENS_6half_tEfNS_4arch4Sm90ELb1ELb1EEEEEvNT_6ParamsE)
        /*03ec*/ 	.word	0x00000000
.L_185:


//--------------------- .nv.compat                --------------------------
	.section	.nv.compat,"",@"SHT_CUDA_COMPAT_INFO"
	.align	4
        /*0000*/ 	.byte	0x02, 0x09, 0x01, 0x00, 0x02, 0x02, 0x04, 0x00, 0x02, 0x05, 0x05, 0x00, 0x03, 0x07, 0x01, 0x01
        /*0010*/ 	.byte	0x02, 0x03, 0x01, 0x00, 0x02, 0x06, 0x01, 0x00, 0x04, 0x0b, 0x08, 0x00, 0x00, 0x00, 0x00, 0x00
        /*0020*/ 	.byte	0x00, 0x00, 0x00, 0x00


//--------------------- .nv.info._ZN7cutlass13device_kernelIN5flash11enable_sm90INS1_16FlashAttnBwdSm90INS1_25CollectiveMainloopBwdSm90ILi2ELi2ELi2EN4cute5tupleIJNS5_1CILi1EEES8_S8_EEENS6_IJNS7_ILi64EEENS7_ILi128EEENS7_ILi96EEEEEENS_6half_tEfNS_4arch4Sm90ELb0ELb0ELb0ELb0ELb0ELb1ELb0ELb0ELi2ELi1ELi2ELi1ELb1EEENS1_21CollectiveEpilogueBwdISD_SE_SG_Li256ELb0ELb0ELi1EEENS1_19SingleTileSchedulerILb0ELb0ELb0ELi128EEEEEEEEEvNT_6ParamsE --------------------------
	.section	.nv.info._ZN7cutlass13device_kernelIN5flash11enable_sm90INS1_16FlashAttnBwdSm90INS1_25CollectiveMainloopBwdSm90ILi2ELi2ELi2EN4cute5tupleIJNS5_1CILi1EEES8_S8_EEENS6_IJNS7_ILi64EEENS7_ILi128EEENS7_ILi96EEEEEENS_6half_tEfNS_4arch4Sm90ELb0ELb0ELb0ELb0ELb0ELb1ELb0ELb0ELi2ELi1ELi2ELi1ELb1EEENS1_21CollectiveEpilogueBwdISD_SE_SG_Li256ELb0ELb0ELi1EEENS1_19SingleTileSchedulerILb0ELb0ELb0ELi128EEEEEEEEEvNT_6ParamsE,"",@"SHT_CUDA_INFO"
	.sectionflags	@""
	.align	4


	//----- nvinfo : EIATTR_CUDA_API_VERSION
	.align		4
        /*0000*/ 	.byte	0x04, 0x37
        /*0002*/ 	.short	(.L_187 - .L_186)
.L_186:
        /*0004*/ 	.word	0x00000082


	//----- nvinfo : EIATTR_KPARAM_INFO
	.align		4
.L_187:
        /*0008*/ 	.byte	0x04, 0x17
        /*000a*/ 	.short	(.L_189 - .L_188)
.L_188:
        /*000c*/ 	.word	0x00000000
        /*0010*/ 	.short	0x0000
        /*0012*/ 	.short	0x0070
        /*0014*/ 	.byte	0x00, 0xf0, 0x01, 0x24


	//----- nvinfo : EIATTR_SPARSE_MMA_MASK
	.align		4
.L_189:
        /*0018*/ 	.byte	0x03, 0x50
        /*001a*/ 	.short	0x0000


	//----- nvinfo : EIATTR_MAXREG_COUNT
	.align		4
        /*001c*/ 	.byte	0x03, 0x1b
        /*001e*/ 	.short	0x00a8


	//----- nvinfo : EIATTR_NUM_BARRIERS
	.align		4
        /*0020*/ 	.byte	0x02, 0x4c
        /*0022*/ 	.byte	0x10
	.zero		1


	//----- nvinfo : EIATTR_EXTERNS
	.align		4
        /*0024*/ 	.byte	0x04, 0x0f
        /*0026*/ 	.short	(.L_191 - .L_190)


	//   ....[0]....
	.align		4
.L_190:
        /*0028*/ 	.word	index@(__assertfail)


	//----- nvinfo : EIATTR_MERCURY_ISA_VERSION
	.align		4
.L_191:
        /*002c*/ 	.byte	0x03, 0x5f
        /*002e*/ 	.short	0x0101


	//----- nvinfo : EIATTR_INT_WARP_WIDE_INSTR_OFFSETS
	.align		4
        /*0030*/ 	.byte	0x04, 0x31
        /*0032*/ 	.short	(.L_193 - .L_192)


	//   ....[0]....
.L_192:
        /*0034*/ 	.word	0x000001e0


	//   ....[1]....
        /*0038*/ 	.word	0x00000210


	//----- nvinfo : EIATTR_COOP_GROUP_MASK_REGIDS
	.align		4
.L_193:
        /*003c*/ 	.byte	0x04, 0x29
        /*003e*/ 	.short	(.L_195 - .L_194)


	//   ....[0]....
.L_194:
        /*0040*/ 	.word	0xffffffff


	//   ....[1]....
        /*0044*/ 	.word	0xffffffff


	//   ....[2]....
        /*0048*/ 	.word	0xffffffff


	//   ....[3]....
        /*004c*/ 	.word	0xffffffff


	//   ....[4]....
        /*0050*/ 	.word	0xffffffff


	//   ....[5]....
        /*0054*/ 	.word	0xffffffff


	//   ....[6]....
        /*0058*/ 	.word	0xffffffff


	//   ....[7]....
        /*005c*/ 	.word	0xffffffff


	//   ....[8]....
        /*0060*/ 	.word	0x0500000f


	//----- nvinfo : EIATTR_COOP_GROUP_INSTR_OFFSETS
	.align		4
.L_195:
        /*0064*/ 	.byte	0x04, 0x28
        /*0066*/ 	.short	(.L_197 - .L_196)


	//   ....[0]....
.L_196:
        /*0068*/ 	.word	0x00000060


	//   ....[1]....
        /*006c*/ 	.word	0x000001f0


	//   ....[2]....
        /*0070*/ 	.word	0x00000240


	//   ....[3]....
        /*0074*/ 	.word	0x00000430


	//   ....[4]....
        /*0078*/ 	.word	0x00000640


	//   ....[5]....
        /*007c*/ 	.word	0x00000b90


	//   ....[6]....
        /*0080*/ 	.word	0x00004440


	//   ....[7]....
        /*0084*/ 	.word	0x00004a40


	//   ....[8]....
        /*0088*/ 	.word	0x000078a0


	//----- nvinfo : EIATTR_REG_RECONFIG
	.align		4
.L_197:
        /*008c*/ 	.byte	0x01, 0x54
	.zero		2


	//----- nvinfo : EIATTR_SYSCALL_OFFSETS
	.align		4
        /*0090*/ 	.byte	0x04, 0x46
        /*0092*/ 	.short	(.L_199 - .L_198)


	//   ....[0]....
.L_198:
        /*0094*/ 	.word	0x000007f0


	//   ....[1]....
        /*0098*/ 	.word	0x000008e0


	//   ....[2]....
        /*009c*/ 	.word	0x00000a40


	//   ....[3]....
        /*00a0*/ 	.word	0x00000b30


	//   ....[4]....
        /*00a4*/ 	.word	0x00000e20


	//   ....[5]....
        /*00a8*/ 	.word	0x00003ee0


	//   ....[6]....
        /*00ac*/ 	.word	0x00004000


	//   ....[7]....
        /*00b0*/ 	.word	0x00004120


	//   ....[8]....
        /*00b4*/ 	.word	0x00004240


	//----- nvinfo : EIATTR_MBARRIER_INSTR_OFFSETS
	.align		4
.L_199:
        /*00b8*/ 	.byte	0x04, 0x39
        /*00ba*/ 	.short	(.L_201 - .L_200)


	//   ....[0]....
.L_200:
        /*00bc*/ 	.word	0x000002e0
        /*00c0*/ 	.word	0x000000ff
        /*00c4*/ 	.word	0x00026800
        /*00c8*/ 	.short	0x0100
        /*00ca*/ 	.byte	0x06
	.zero		1


	//   ....[1]....
        /*00cc*/ 	.word	0x000003e0
        /*00d0*/ 	.word	0x000000ff
        /*00d4*/ 	.word	0x00026810
        /*00d8*/ 	.short	0x0100
        /*00da*/ 	.byte	0x08
	.zero		1


	//   ....[2]....
        /*00dc*/ 	.word	0x000003f0
        /*00e0*/ 	.word	0x000000ff
        /*00e4*/ 	.word	0x00026820
        /*00e8*/ 	.short	0x0100
        /*00ea*/ 	.byte	0x08
	.zero		1


	//   ....[3]....
        /*00ec*/ 	.word	0x00000400
        /*00f0*/ 	.word	0x000000ff
        /*00f4*/ 	.word	0x00026818
        /*00f8*/ 	.short	0x0100
        /*00fa*/ 	.byte	0x08
	.zero		1


	//   ....[4]....
        /*00fc*/ 	.word	0x00000410
        /*0100*/ 	.word	0x000000ff
        /*0104*/ 	.word	0x00026828
        /*0108*/ 	.short	0x0100
        /*010a*/ 	.byte	0x08
	.zero		1


	//   ....[5]....
        /*010c*/ 	.word	0x00000540
        /*0110*/ 	.word	0x000000ff
        /*0114*/ 	.word	0x00026830
        /*0118*/ 	.short	0x0100
        /*011a*/ 	.byte	0x08
	.zero		1


	//   ....[6]....
        /*011c*/ 	.word	0x00000550
        /*0120*/ 	.word	0x000000ff
        /*0124*/ 	.word	0x00026840
        /*0128*/ 	.short	0x0100
        /*012a*/ 	.byte	0x08
	.zero		1


	//   ....[7]....
        /*012c*/ 	.word	0x00000560
        /*0130*/ 	.word	0x000000ff
        /*0134*/ 	.word	0x00026838
        /*0138*/ 	.short	0x0100
        /*013a*/ 	.byte	0x08
	.zero		1


	//   ....[8]....
        /*013c*/ 	.word	0x00000570
        /*0140*/ 	.word	0x000000ff
        /*0144*/ 	.word	0x00026848
        /*0148*/ 	.short	0x0100
        /*014a*/ 	.byte	0x08
	.zero		1


	//   ....[9]....
        /*014c*/ 	.word	0x00000bd0
        /*0150*/ 	.word	0x00000002
        /*0154*/ 	.word	0x00026800
        /*0158*/ 	.short	0x010a
        /*015a*/ 	.byte	0x3f
	.zero		1


	//   ....[10]....
        /*015c*/ 	.word	0x00000cd0
        /*0160*/ 	.word	0x00000002
        /*0164*/ 	.word	0x00026800
        /*0168*/ 	.short	0x010a
        /*016a*/ 	.byte	0x3f
	.zero		1


	//   ....[11]....
        /*016c*/ 	.word	0x00001680
        /*0170*/ 	.word	0x000000ff
        /*0174*/ 	.word	0x00026810
        /*0178*/ 	.short	0x010a
        /*017a*/ 	.byte	0x08
	.zero		1


	//   ....[12]....
        /*017c*/ 	.word	0x000016c0
        /*0180*/ 	.word	0x000000ff
        /*0184*/ 	.word	0x00026810
        /*0188*/ 	.short	0x010a
        /*018a*/ 	.byte	0x08
	.zero		1


	//   ....[13]....
        /*018c*/ 	.word	0x00001b10
        /*0190*/ 	.word	0x000000ff
        /*0194*/ 	.word	0x00026830
        /*0198*/ 	.short	0x010a
        /*019a*/ 	.byte	0x08
	.zero		1


	//   ....[14]....
        /*019c*/ 	.word	0x00001b50
        /*01a0*/ 	.word	0x000000ff
        /*01a4*/ 	.word	0x00026830
        /*01a8*/ 	.short	0x010a
        /*01aa*/ 	.byte	0x08
	.zero		1


	//   ....[15]....
        /*01ac*/ 	.word	0x00003760
        /*01b0*/ 	.word	0x000000ff
        /*01b4*/ 	.word	0x00000000
        /*01b8*/ 	.short	0x0101
        /*01ba*/ 	.byte	0x0a
	.zero		1


	//   ....[16]....
        /*01bc*/ 	.word	0x00003a70
        /*01c0*/ 	.word	0x000000ff
        /*01c4*/ 	.word	0x00000000
        /*01c8*/ 	.short	0x0101
        /*01ca*/ 	.byte	0x08
	.zero		1


	//   ....[17]....
        /*01cc*/ 	.word	0x00005840
        /*01d0*/ 	.word	0x00000000
        /*01d4*/ 	.word	0x00026820
        /*01d8*/ 	.short	0x010a
        /*01da*/ 	.byte	0x3f
	.zero		1


	//   ....[18]....
        /*01dc*/ 	.word	0x00006140
        /*01e0*/ 	.word	0x00000000
        /*01e4*/ 	.word	0x00026840
        /*01e8*/ 	.short	0x010a
        /*01ea*/ 	.byte	0x3f
	.zero		1


	//   ....[19]....
        /*01ec*/ 	.word	0x00006440
        /*01f0*/ 	.word	0x00000000
        /*01f4*/ 	.word	0x00026828
        /*01f8*/ 	.short	0x010a
        /*01fa*/ 	.byte	0x3f
	.zero		1


	//   ....[20]....
        /*01fc*/ 	.word	0x000066c0
        /*0200*/ 	.word	0x00000000
        /*0204*/ 	.word	0x00026848
        /*0208*/ 	.short	0x010a
        /*020a*/ 	.byte	0x3f
	.zero		1


	//   ....[21]....
        /*020c*/ 	.word	0x00006990
        /*0210*/ 	.word	0x00000000
        /*0214*/ 	.word	0x00026820
        /*0218*/ 	.short	0x010a
        /*021a*/ 	.byte	0x3f
	.zero		1


	//   ....[22]....
        /*021c*/ 	.word	0x00006c80
        /*0220*/ 	.word	0x00000000
        /*0224*/ 	.word	0x00026840
        /*0228*/ 	.short	0x010a
        /*022a*/ 	.byte	0x3f
	.zero		1


	//   ....[23]....
        /*022c*/ 	.word	0x00006f60
        /*0230*/ 	.word	0x00000000
        /*0234*/ 	.word	0x00026828
        /*0238*/ 	.short	0x010a
        /*023a*/ 	.byte	0x3f
	.zero		1


	//   ....[24]....
        /*023c*/ 	.word	0x00007240
        /*0240*/ 	.word	0x00000003
        /*0244*/ 	.word	0x00026840
        /*0248*/ 	.short	0x010a
        /*024a*/ 	.byte	0x3f
	.zero		1


	//   ....[25]....
        /*024c*/ 	.word	0x00007700
        /*0250*/ 	.word	0x00000006
        /*0254*/ 	.word	0x00000000
        /*0258*/ 	.short	0x010a
        /*025a*/ 	.byte	0x3f
	.zero		1


	//   ....[26]....
        /*025c*/ 	.word	0x00007760
        /*0260*/ 	.word	0x00000003
        /*0264*/ 	.word	0x00000000
        /*0268*/ 	.short	0x010a
        /*026a*/ 	.byte	0x3f
	.zero		1


	//   ....[27]....
        /*026c*/ 	.word	0x000077c0
        /*0270*/ 	.word	0x00000000
        /*0274*/ 	.word	0x00000000
        /*0278*/ 	.short	0x010a
        /*027a*/ 	.byte	0x3f
	.zero		1


	//   ....[28]....
        /*027c*/ 	.word	0x000077f0
        /*0280*/ 	.word	0x00000003
        /*0284*/ 	.word	0x00000000
        /*0288*/ 	.short	0x010a
        /*028a*/ 	.byte	0x3f
	.zero		1


	//   ....[29]....
        /*028c*/ 	.word	0x000078d0
        /*0290*/ 	.word	0x00000002
        /*0294*/ 	.word	0x00026800
        /*0298*/ 	.short	0x010a
        /*029a*/ 	.byte	0x3f
	.zero		1


	//   ....[30]....
        /*029c*/ 	.word	0x00007930
        /*02a0*/ 	.word	0x00000005
        /*02a4*/ 	.word	0x00026810
        /*02a8*/ 	.short	0x010a
        /*02aa*/ 	.byte	0x3f
	.zero		1


	//   ....[31]....
        /*02ac*/ 	.word	0x00007990
        /*02b0*/ 	.word	0x00000005
        /*02b4*/ 	.word	0x00026830
        /*02b8*/ 	.short	0x010a
        /*02ba*/ 	.byte	0x3f
	.zero		1


	//   ....[32]....
        /*02bc*/ 	.word	0x000079e0
        /*02c0*/ 	.word	0x00000000
        /*02c4*/ 	.word	0x00026820
        /*02c8*/ 	.short	0x010a
        /*02ca*/ 	.byte	0x3f
	.zero		1


	//   ....[33]....
        /*02cc*/ 	.word	0x00007a30
        /*02d0*/ 	.word	0x00000000
        /*02d4*/ 	.word	0x00026840
        /*02d8*/ 	.short	0x010a
        /*02da*/ 	.byte	0x3f
	.zero		1


	//   ....[34]....
        /*02dc*/ 	.word	0x00007a80
        /*02e0*/ 	.word	0x00000000
        /*02e4*/ 	.word	0x00026828
        /*02e8*/ 	.short	0x010a
        /*02ea*/ 	.byte	0x3f
	.zero		1


	//   ....[35]....
        /*02ec*/ 	.word	0x00007ad0
        /*02f0*/ 	.word	0x00000000
        /*02f4*/ 	.word	0x00026848
        /*02f8*/ 	.short	0x010a
        /*02fa*/ 	.byte	0x3f
	.zero		1


	//   ....[36]....
        /*02fc*/ 	.word	0x00007b30
        /*0300*/ 	.word	0x00000000
        /*0304*/ 	.word	0x00026820
        /*0308*/ 	.short	0x010a
        /*030a*/ 	.byte	0x3f
	.zero		1


	//   ....[37]....
        /*030c*/ 	.word	0x00007b80
        /*0310*/ 	.word	0x00000000
        /*0314*/ 	.word	0x00026840
        /*0318*/ 	.short	0x010a
        /*031a*/ 	.byte	0x3f
	.zero		1


	//   ....[38]....
        /*031c*/ 	.word	0x00007bd0
        /*0320*/ 	.word	0x00000000
        /*0324*/ 	.word	0x00026828
        /*0328*/ 	.short	0x010a
        /*032a*/ 	.byte	0x3f
	.zero		1


	//   ....[39]....
        /*032c*/ 	.word	0x00007c20
        /*0330*/ 	.word	0x00000003
        /*0334*/ 	.word	0x00026840
        /*0338*/ 	.short	0x010a
        /*033a*/ 	.byte	0x3f
	.zero		1


	//   ....[40]....
        /*033c*/ 	.word	0x00007d00
        /*0340*/ 	.word	0x00000006
        /*0344*/ 	.word	0x00000000
        /*0348*/ 	.short	0x010a
        /*034a*/ 	.byte	0x3f
	.zero		1


	//   ....[41]....
        /*034c*/ 	.word	0x00007d50
        /*0350*/ 	.word	0x00000003
        /*0354*/ 	.word	0x00000000
        /*0358*/ 	.short	0x010a
        /*035a*/ 	.byte	0x3f
	.zero		1


	//   ....[42]....
        /*035c*/ 	.word	0x00007da0
        /*0360*/ 	.word	0x00000000
        /*0364*/ 	.word	0x00000000
        /*0368*/ 	.short	0x010a
        /*036a*/ 	.byte	0x3f
	.zero		1


	//----- nvinfo : EIATTR_NUM_MBARRIERS
	.align		4
.L_201:
        /*036c*/ 	.byte	0x03, 0x38
        /*036e*/ 	.short	0x0009


	//----- nvinfo : EIATTR_EXIT_INSTR_OFFSETS
	.align		4
        /*0370*/ 	.byte	0x04, 0x1c
        /*0372*/ 	.short	(.L_203 - .L_202)


	//   ....[0]....
.L_202:
        /*0374*/ 	.word	0x000006a0


	//   ....[1]....
        /*0378*/ 	.word	0x000049f0


	//   ....[2]....
        /*037c*/ 	.word	0x00004a80


	//   ....[3]....
        /*0380*/ 	.word	0x00004ab0


	//   ....[4]....
        /*0384*/ 	.word	0x00004bc0


	//   ....[5]....
        /*0388*/ 	.word	0x00005280


	//   ....[6]....
        /*038c*/ 	.word	0x00005550


	//   ....[7]....
        /*0390*/ 	.word	0x00007840


	//----- nvinfo : EIATTR_MAX_THREADS
	.align		4
.L_203:
        /*0394*/ 	.byte	0x04, 0x05
        /*0396*/ 	.short	(.L_205 - .L_204)
.L_204:
        /*0398*/ 	.word	0x00000180
        /*039c*/ 	.word	0x00000001
        /*03a0*/ 	.word	0x00000001


	//----- nvinfo : EIATTR_CRS_STACK_SIZE
	.align		4
.L_205:
        /*03a4*/ 	.byte	0x04, 0x1e
        /*03a6*/ 	.short	(.L_207 - .L_206)
.L_206:
        /*03a8*/ 	.word	0x00000000


	//----- nvinfo : EIATTR_CBANK_PARAM_SIZE
	.align		4
.L_207:
        /*03ac*/ 	.byte	0x03, 0x19
        /*03ae*/ 	.short	0x0970


	//----- nvinfo : EIATTR_PARAM_CBANK
	.align		4
        /*03b0*/ 	.byte	0x04, 0x0a
        /*03b2*/ 	.short	(.L_209 - .L_208)
	.align		4
.L_208:
        /*03b4*/ 	.word	index@(.nv.constant0._ZN7cutlass13device_kernelIN5flash11enable_sm90INS1_16FlashAttnBwdSm90INS1_25CollectiveMainloopBwdSm90ILi2ELi2ELi2EN4cute5tupleIJNS5_1CILi1EEES8_S8_EEENS6_IJNS7_ILi64EEENS7_ILi128EEENS7_ILi96EEEEEENS_6half_tEfNS_4arch4Sm90ELb0ELb0ELb0ELb0ELb0ELb1ELb0ELb0ELi2ELi1ELi2ELi1ELb1EEENS1_21CollectiveEpilogueBwdISD_SE_SG_Li256ELb0ELb0ELi1EEENS1_19SingleTileSchedulerILb0ELb0ELb0ELi128EEEEEEEEEvNT_6ParamsE)
        /*03b8*/ 	.short	0x0210
        /*03ba*/ 	.short	0x0970


	//----- nvinfo : EIATTR_SW_WAR
	.align		4
.L_209:
        /*03bc*/ 	.byte	0x04, 0x36
        /*03be*/ 	.short	(.L_211 - .L_210)
.L_210:
        /*03c0*/ 	.word	0x00000008
.L_211:


//--------------------- .nv.info._ZN7cutlass13device_kernelIN5flash11enable_sm90INS1_16FlashAttnBwdSm90INS1_25CollectiveMainloopBwdSm90ILi2ELi2ELi2EN4cute5tupleIJNS5_1CILi1EEES8_S8_EEENS6_IJNS7_ILi64EEENS7_ILi128EEENS7_ILi96EEEEEENS_6half_tEfNS_4arch4Sm90ELb0ELb0ELb0ELb0ELb1ELb1ELb0ELb0ELi2ELi1ELi2ELi1ELb1EEENS1_21CollectiveEpilogueBwdISD_SE_SG_Li256ELb0ELb0ELi1EEENS1_19SingleTileSchedulerILb0ELb0ELb0ELi128EEEEEEEEEvNT_6ParamsE --------------------------
	.section	.nv.info._ZN7cutlass13device_kernelIN5flash11enable_sm90INS1_16FlashAttnBwdSm90INS1_25CollectiveMainloopBwdSm90ILi2ELi2ELi2EN4cute5tupleIJNS5_1CILi1EEES8_S8_EEENS6_IJNS7_ILi64EEENS7_ILi128EEENS7_ILi96EEEEEENS_6half_tEfNS_4arch4Sm90ELb0ELb0ELb0ELb0ELb1ELb1ELb0ELb0ELi2ELi1ELi2ELi1ELb1EEENS1_21CollectiveEpilogueBwdISD_SE_SG_Li256ELb0ELb0ELi1EEENS1_19SingleTileSchedulerILb0ELb0ELb0ELi128EEEEEEEEEvNT_6ParamsE,"",@"SHT_CUDA_INFO"
	.sectionflags	@""
	.align	4


	//----- nvinfo : EIATTR_CUDA_API_VERSION
	.align		4
        /*0000*/ 	.byte	0x04, 0x37
        /*0002*/ 	.short	(.L_213 - .L_212)
.L_212:
        /*0004*/ 	.word	0x00000082


	//----- nvinfo : EIATTR_KPARAM_INFO
	.align		4
.L_213:
        /*0008*/ 	.byte	0x04, 0x17
        /*000a*/ 	.short	(.L_215 - .L_214)
.L_214:
        /*000c*/ 	.word	0x00000000
        /*0010*/ 	.short	0x0000
        /*0012*/ 	.short	0x0070
        /*0014*/ 	.byte	0x00, 0xf0, 0x01, 0x24


	//----- nvinfo : EIATTR_SPARSE_MMA_MASK
	.align		4
.L_215:
        /*0018*/ 	.byte	0x03, 0x50
        /*001a*/ 	.short	0x0000


	//----- nvinfo : EIATTR_MAXREG_COUNT
	.align		4
        /*001c*/ 	.byte	0x03, 0x1b
        /*001e*/ 	.short	0x00a8


	//----- nvinfo : EIATTR_NUM_BARRIERS
	.align		4
        /*0020*/ 	.byte	0x02, 0x4c
        /*0022*/ 	.byte	0x10
	.zero		1


	//----- nvinfo : EIATTR_EXTERNS
	.align		4
        /*0024*/ 	.byte	0x04, 0x0f
        /*0026*/ 	.short	(.L_217 - .L_216)


	//   ....[0]....
	.align		4
.L_216:
        /*0028*/ 	.word	index@(__assertfail)


	//----- nvinfo : EIATTR_MERCURY_ISA_VERSION
	.align		4
.L_217:
        /*002c*/ 	.byte	0x03, 0x5f
        /*002e*/ 	.short	0x0101


	//----- nvinfo : EIATTR_INT_WARP_WIDE_INSTR_OFFSETS
	.align		4
        /*0030*/ 	.byte	0x04, 0x31
        /*0032*/ 	.short	(.L_219 - .L_218)


	//   ....[0]....
.L_218:
        /*0034*/ 	.word	0x000001e0


	//   ....[1]....
        /*0038*/ 	.word	0x00000210


	//   ....[2]....
        /*003c*/ 	.word	0x000052e0


	//   ....[3]....
        /*0040*/ 	.word	0x00005750


	//   ....[4]....
        /*0044*/ 	.word	0x00005d30


	//----- nvinfo : EIATTR_COOP_GROUP_MASK_REGIDS
	.align		4
.L_219:
        /*0048*/ 	.byte	0x04, 0x29
        /*004a*/ 	.short	(.L_221 - .L_220)


	//   ....[0]....
.L_220:
        /*004c*/ 	.word	0xffffffff


	//   ....[1]....
        /*0050*/ 	.word	0xffffffff


	//   ....[2]....
        /*0054*/ 	.word	0xffffffff


	//   ....[3]....
        /*0058*/ 	.word	0xffffffff


	//   ....[4]....
        /*005c*/ 	.word	0xffffffff


	//   ....[5]....
        /*0060*/ 	.word	0xffffffff


	//   ....[6]....
        /*0064*/ 	.word	0xffffffff


	//   ....[7]....
        /*0068*/ 	.word	0xffffffff


	//   ....[8]....
        /*006c*/ 	.word	0xffffffff


	//   ....[9]....
        /*0070*/ 	.word	0xffffffff


	//   ....[10]....
        /*0074*/ 	.word	0xffffffff


	//   ....[11]....
        /*0078*/ 	.word	0xffffffff


	//   ....[12]....
        /*007c*/ 	.word	0xffffffff


	//   ....[13]....
        /*0080*/ 	.word	0xffffffff


	//   ....[14]....
        /*0084*/ 	.word	0x0500000f


	//   ....[15]....
        /*0088*/ 	.word	0x0500000f


	//   ....[16]....
        /*008c*/ 	.word	0x0500000f


	//   ....[17]....
        /*0090*/ 	.word	0x0500000f


	//----- nvinfo : EIATTR_COOP_GROUP_INSTR_OFFSETS
	.align		4
.L_221:
        /*0094*/ 	.byte	0x04, 0x28
        /*0096*/ 	.short	(.L_223 - .L_222)


	//   ....[0]....
.L_222:
        /*0098*/ 	.word	0x00000060


	//   ....[1]....
        /*009c*/ 	.word	0x000001f0


	//   ....[2]....
        /*00a0*/ 	.word	0x00000240


	//   ....[3]....
        /*00a4*/ 	.word	0x00000430


	//   ....[4]....
        /*00a8*/ 	.word	0x00000640


	//   ....[5]....
        /*00ac*/ 	.word	0x00000b90


	//   ....[6]....
        /*00b0*/ 	.word	0x00004440


	//   ....[7]....
        /*00b4*/ 	.word	0x00004a40


	//   ....[8]....
        /*00b8*/ 	.word	0x00004f80


	//   ....[9]....
        /*00bc*/ 	.word	0x00005210


	//   ....[10]....
        /*00c0*/ 	.word	0x00005450


	//   ....[11]....
        /*00c4*/ 	.word	0x00005680


	//   ....[12]....
        /*00c8*/ 	.word	0x00005930


	//   ....[13]....
        /*00cc*/ 	.word	0x00005c60


	//   ....[14]....
        /*00d0*/ 	.word	0x000080e0


	//   ....[15]....
        /*00d4*/ 	.word	0x00008250


	//   ....[16]....
        /*00d8*/ 	.word	0x000082c0


	//   ....[17]....
        /*00dc*/ 	.word	0x00008330


	//----- nvinfo : EIATTR_REG_RECONFIG
	.align		4
.L_223:
        /*00e0*/ 	.byte	0x01, 0x54
	.zero		2


	//----- nvinfo : EIATTR_SYSCALL_OFFSETS
	.align		4
        /*00e4*/ 	.byte	0x04, 0x46
        /*00e6*/ 	.short	(.L_225 - .L_224)


	//   ....[0]....
.L_224:
        /*00e8*/ 	.word	0x000007f0


	//   ....[1]....
        /*00ec*/ 	.word	0x000008e0


	//   ....[2]....
        /*00f0*/ 	.word	0x00000a40


	//   ....[3]....
        /*00f4*/ 	.word	0x00000b30


	//   ....[4]....
        /*00f8*/ 	.word	0x00000e20


	//   ....[5]....
        /*00fc*/ 	.word	0x00003ee0


	//   ....[6]....
        /*0100*/ 	.word	0x00004000


	//   ....[7]....
        /*0104*/ 	.word	0x00004120


	//   ....[8]....
        /*0108*/ 	.word	0x00004240


	//----- nvinfo : EIATTR_MBARRIER_INSTR_OFFSETS
	.align		4
.L_225:
        /*010c*/ 	.byte	0x04, 0x39
        /*010e*/ 	.short	(.L_227 - .L_226)


	//   ....[0]....
.L_226:
        /*0110*/ 	.word	0x000002e0
        /*0114*/ 	.word	0x000000ff
        /*0118*/ 	.word	0x00026800
        /*011c*/ 	.short	0x0100
        /*011e*/ 	.byte	0x06
	.zero		1


	//   ....[1]....
        /*0120*/ 	.word	0x000003e0
        /*0124*/ 	.word	0x000000ff
        /*0128*/ 	.word	0x00026810
        /*012c*/ 	.short	0x0100
        /*012e*/ 	.byte	0x08
	.zero		1


	//   ....[2]....
        /*0130*/ 	.word	0x000003f0
        /*0134*/ 	.word	0x000000ff
        /*0138*/ 	.word	0x00026820
        /*013c*/ 	.short	0x0100
        /*013e*/ 	.byte	0x08
	.zero		1


	//   ....[3]....
        /*0140*/ 	.word	0x00000400
        /*0144*/ 	.word	0x000000ff
        /*0148*/ 	.word	0x00026818
        /*014c*/ 	.short	0x0100
        /*014e*/ 	.byte	0x08
	.zero		1


	//   ....[4]....
        /*0150*/ 	.word	0x00000410
        /*0154*/ 	.word	0x000000ff
        /*0158*/ 	.word	0x00026828
        /*015c*/ 	.short	0x0100
        /*015e*/ 	.byte	0x08
	.zero		1


	//   ....[5]....
        /*0160*/ 	.word	0x00000540
        /*0164*/ 	.word	0x000000ff
        /*0168*/ 	.word	0x00026830
        /*016c*/ 	.short	0x0100
        /*016e*/ 	.byte	0x08
	.zero		1


	//   ....[6]....
        /*0170*/ 	.word	0x00000550
        /*0174*/ 	.word	0x000000ff
        /*0178*/ 	.word	0x00026840
        /*017c*/ 	.short	0x0100
        /*017e*/ 	.byte	0x08
	.zero		1


	//   ....[7]....
        /*0180*/ 	.word	0x00000560
        /*0184*/ 	.word	0x000000ff
        /*0188*/ 	.word	0x00026838
        /*018c*/ 	.short	0x0100
        /*018e*/ 	.byte	0x08
	.zero		1


	//   ....[8]....
        /*0190*/ 	.word	0x00000570
        /*0194*/ 	.word	0x000000ff
        /*0198*/ 	.word	0x00026848
        /*019c*/ 	.short	0x0100
        /*019e*/ 	.byte	0x08
	.zero		1


	//   ....[9]....
        /*01a0*/ 	.word	0x00000bd0
        /*01a4*/ 	.word	0x00000002
        /*01a8*/ 	.word	0x00026800
        /*01ac*/ 	.short	0x010a
        /*01ae*/ 	.byte	0x3f
	.zero		1


	//   ....[10]....
        /*01b0*/ 	.word	0x00000cd0
        /*01b4*/ 	.word	0x00000002
        /*01b8*/ 	.word	0x00026800
        /*01bc*/ 	.short	0x010a
        /*01be*/ 	.byte	0x3f
	.zero		1


	//   ....[11]....
        /*01c0*/ 	.word	0x00001680
        /*01c4*/ 	.word	0x000000ff
        /*01c8*/ 	.word	0x00026810
        /*01cc*/ 	.short	0x010a
        /*01ce*/ 	.byte	0x08
	.zero		1


	//   ....[12]....
        /*01d0*/ 	.word	0x000016c0
        /*01d4*/ 	.word	0x000000ff
        /*01d8*/ 	.word	0x00026810
        /*01dc*/ 	.short	0x010a
        /*01de*/ 	.byte	0x08
	.zero		1


	//   ....[13]....
        /*01e0*/ 	.word	0x00001b10
        /*01e4*/ 	.word	0x000000ff
        /*01e8*/ 	.word	0x00026830
        /*01ec*/ 	.short	0x010a
        /*01ee*/ 	.byte	0x08
	.zero		1


	//   ....[14]....
        /*01f0*/ 	.word	0x00001b50
        /*01f4*/ 	.word	0x000000ff
        /*01f8*/ 	.word	0x00026830
        /*01fc*/ 	.short	0x010a
        /*01fe*/ 	.byte	0x08
	.zero		1


	//   ....[15]....
        /*0200*/ 	.word	0x00003760
        /*0204*/ 	.word	0x000000ff
        /*0208*/ 	.word	0x00000000
        /*020c*/ 	.short	0x0101
        /*020e*/ 	.byte	0x0a
	.zero		1


	//   ....[16]....
        /*0210*/ 	.word	0x00003a70
        /*0214*/ 	.word	0x000000ff
        /*0218*/ 	.word	0x00000000
        /*021c*/ 	.short	0x0101
        /*021e*/ 	.byte	0x08
	.zero		1


	//   ....[17]....
        /*0220*/ 	.word	0x00006080
        /*0224*/ 	.word	0x00000000
        /*0228*/ 	.word	0x00026820
        /*022c*/ 	.short	0x010a
        /*022e*/ 	.byte	0x3f
	.zero		1


	//   ....[18]....
        /*0230*/ 	.word	0x00006980
        /*0234*/ 	.word	0x00000000
        /*0238*/ 	.word	0x00026840
        /*023c*/ 	.short	0x010a
        /*023e*/ 	.byte	0x3f
	.zero		1


	//   ....[19]....
        /*0240*/ 	.word	0x00006c80
        /*0244*/ 	.word	0x00000000
        /*0248*/ 	.word	0x00026828
        /*024c*/ 	.short	0x010a
        /*024e*/ 	.byte	0x3f
	.zero		1


	//   ....[20]....
        /*0250*/ 	.word	0x00006f00
        /*0254*/ 	.word	0x00000000
        /*0258*/ 	.word	0x00026848
        /*025c*/ 	.short	0x010a
        /*025e*/ 	.byte	0x3f
	.zero		1


	//   ....[21]....
        /*0260*/ 	.word	0x000071d0
        /*0264*/ 	.word	0x00000000
        /*0268*/ 	.word	0x00026820
        /*026c*/ 	.short	0x010a
        /*026e*/ 	.byte	0x3f
	.zero		1


	//   ....[22]....
        /*0270*/ 	.word	0x000074c0
        /*0274*/ 	.word	0x00000000
        /*0278*/ 	.word	0x00026840
        /*027c*/ 	.short	0x010a
        /*027e*/ 	.byte	0x3f
	.zero		1


	//   ....[23]....
        /*0280*/ 	.word	0x000077a0
        /*0284*/ 	.word	0x00000000
        /*0288*/ 	.word	0x00026828
        /*028c*/ 	.short	0x010a
        /*028e*/ 	.byte	0x3f
	.zero		1


	//   ....[24]....
        /*0290*/ 	.word	0x00007a80
        /*0294*/ 	.word	0x00000003
        /*0298*/ 	.word	0x00026840
        /*029c*/ 	.short	0x010a
        /*029e*/ 	.byte	0x3f
	.zero		1


	//   ....[25]....
        /*02a0*/ 	.word	0x00007f40
        /*02a4*/ 	.word	0x00000006
        /*02a8*/ 	.word	0x00000000
        /*02ac*/ 	.short	0x010a
        /*02ae*/ 	.byte	0x3f
	.zero		1


	//   ....[26]....
        /*02b0*/ 	.word	0x00007fa0
        /*02b4*/ 	.word	0x00000003
        /*02b8*/ 	.word	0x00000000
        /*02bc*/ 	.short	0x010a
        /*02be*/ 	.byte	0x3f
	.zero		1


	//   ....[27]....
        /*02c0*/ 	.word	0x00008000
        /*02c4*/ 	.word	0x00000000
        /*02c8*/ 	.word	0x00000000
        /*02cc*/ 	.short	0x010a
        /*02ce*/ 	.byte	0x3f
	.zero		1


	//   ....[28]....
        /*02d0*/ 	.word	0x00008030
        /*02d4*/ 	.word	0x00000003
        /*02d8*/ 	.word	0x00000000
        /*02dc*/ 	.short	0x010a
        /*02de*/ 	.byte	0x3f
	.zero		1


	//   ....[29]....
        /*02e0*/ 	.word	0x00008110
        /*02e4*/ 	.word	0x00000002
        /*02e8*/ 	.word	0x00026800
        /*02ec*/ 	.short	0x010a
        /*02ee*/ 	.byte	0x3f
	.zero		1


	//   ....[30]....
        /*02f0*/ 	.word	0x00008170
        /*02f4*/ 	.word	0x00000005
        /*02f8*/ 	.word	0x00026810
        /*02fc*/ 	.short	0x010a
        /*02fe*/ 	.byte	0x3f
	.zero		1


	//   ....[31]....
        /*0300*/ 	.word	0x000081d0
        /*0304*/ 	.word	0x00000005
        /*0308*/ 	.word	0x00026830
        /*030c*/ 	.short	0x010a
        /*030e*/ 	.byte	0x3f
	.zero		1


	//   ....[32]....
        /*0310*/ 	.word	0x00008370
        /*0314*/ 	.word	0x00000000
        /*0318*/ 	.word	0x00026820
        /*031c*/ 	.short	0x010a
        /*031e*/ 	.byte	0x3f
	.zero		1


	//   ....[33]....
        /*0320*/ 	.word	0x000083c0
        /*0324*/ 	.word	0x00000000
        /*0328*/ 	.word	0x00026840
        /*032c*/ 	.short	0x010a
        /*032e*/ 	.byte	0x3f
	.zero		1


	//   ....[34]....
        /*0330*/ 	.word	0x00008410
        /*0334*/ 	.word	0x00000000
        /*0338*/ 	.word	0x00026828
        /*033c*/ 	.short	0x010a
        /*033e*/ 	.byte	0x3f
	.zero		1


	//   ....[35]....
        /*0340*/ 	.word	0x00008460
        /*0344*/ 	.word	0x00000000
        /*0348*/ 	.word	0x00026848
        /*034c*/ 	.short	0x010a
        /*034e*/ 	.byte	0x3f
	.zero		1


	//   ....[36]....
        /*0350*/ 	.word	0x000084c0
        /*0354*/ 	.word	0x00000000
        /*0358*/ 	.word	0x00026820
        /*035c*/ 	.short	0x010a
        /*035e*/ 	.byte	0x3f
	.zero		1


	//   ....[37]....
        /*0360*/ 	.word	0x00008510
        /*0364*/ 	.word	0x00000000
        /*0368*/ 	.word	0x00026840
        /*036c*/ 	.short	0x010a
        /*036e*/ 	.byte	0x3f
	.zero		1


	//   ....[38]....
        /*0370*/ 	.word	0x00008560
        /*0374*/ 	.word	0x00000000
        /*0378*/ 	.word	0x00026828
        /*037c*/ 	.short	0x010a
        /*037e*/ 	.byte	0x3f
	.zero		1


	//   ....[39]....
        /*0380*/ 	.word	0x000085b0
        /*0384*/ 	.word	0x00000003
        /*0388*/ 	.word	0x00026840
        /*038c*/ 	.short	0x010a
        /*038e*/ 	.byte	0x3f
	.zero		1


	//   ....[40]....
        /*0390*/ 	.word	0x00008690
        /*0394*/ 	.word	0x00000006
        /*0398*/ 	.word	0x00000000
        /*039c*/ 	.short	0x010a
        /*039e*/ 	.byte	0x3f
	.zero		1


	//   ....[41]....
        /*03a0*/ 	.word	0x000086e0
        /*03a4*/ 	.word	0x00000003
        /*03a8*/ 	.word	0x00000000
        /*03ac*/ 	.short	0x010a
        /*03ae*/ 	.byte	0x3f
	.zero		1


	//   ....[42]....
        /*03b0*/ 	.word	0x00008730
        /*03b4*/ 	.word	0x00000000
        /*03b8*/ 	.word	0x00000000
        /*03bc*/ 	.short	0x010a
        /*03be*/ 	.byte	0x3f
	.zero		1


	//----- nvinfo : EIATTR_NUM_MBARRIERS
	.align		4
.L_227:
        /*03c0*/ 	.byte	0x03, 0x38
        /*03c2*/ 	.short	0x0009


	//----- nvinfo : EIATTR_EXIT_INSTR_OFFSETS
	.align		4
        /*03c4*/ 	.byte	0x04, 0x1c
        /*03c6*/ 	.short	(.L_229 - .L_228)


	//   ....[0]....
.L_228:
        /*03c8*/ 	.word	0x000006a0


	//   ....[1]....
        /*03cc*/ 	.word	0x000049f0


	//   ....[2]....
        /*03d0*/ 	.word	0x00004a80


	//   ....[3]....
        /*03d4*/ 	.word	0x00004ab0


	//   ....[4]....
        /*03d8*/ 	.word	0x00004c00


	//   ....[5]....
        /*03dc*/ 	.word	0x000057f0


	//   ....[6]....
        /*03e0*/ 	.word	0x00005d90


	//   ....[7]....
        /*03e4*/ 	.word	0x00008080


	//----- nvinfo : EIATTR_MAX_THREADS
	.align		4
.L_229:
        /*03e8*/ 	.byte	0x04, 0x05
        /*03ea*/ 	.short	(.L_231 - .L_230)
.L_230:
        /*03ec*/ 	.word	0x00000180
        /*03f0*/ 	.word	0x00000001
        /*03f4*/ 	.word	0x00000001


	//----- nvinfo : EIATTR_CRS_STACK_SIZE
	.align		4
.L_231:
        /*03f8*/ 	.byte	0x04, 0x1e
        /*03fa*/ 	.short	(.L_233 - .L_232)
.L_232:
        /*03fc*/ 	.word	0x00000000


	//----- nvinfo : EIATTR_CBANK_PARAM_SIZE
	.align		4
.L_233:
        /*0400*/ 	.byte	0x03, 0x19
        /*0402*/ 	.short	0x0970


	//----- nvinfo : EIATTR_PARAM_CBANK
	.align		4
        /*0404*/ 	.byte	0x04, 0x0a
        /*0406*/ 	.short	(.L_235 - .L_234)
	.align		4
.L_234:
        /*0408*/ 	.word	index@(.nv.constant0._ZN7cutlass13device_kernelIN5flash11enable_sm90INS1_16FlashAttnBwdSm90INS1_25CollectiveMainloopBwdSm90ILi2ELi2ELi2EN4cute5tupleIJNS5_1CILi1EEES8_S8_EEENS6_IJNS7_ILi64EEENS7_ILi128EEENS7_ILi96EEEEEENS_6half_tEfNS_4arch4Sm90ELb0ELb0ELb0ELb0ELb1ELb1ELb0ELb0ELi2ELi1ELi2ELi1ELb1EEENS1_21CollectiveEpilogueBwdISD_SE_SG_Li256ELb0ELb0ELi1EEENS1_19SingleTileSchedulerILb0ELb0ELb0ELi128EEEEEEEEEvNT_6ParamsE)
        /*040c*/ 	.short	0x0210
        /*040e*/ 	.short	0x0970


	//----- nvinfo : EIATTR_SW_WAR
	.align		4
.L_235:
        /*0410*/ 	.byte	0x04, 0x36
        /*0412*/ 	.short	(.L_237 - .L_236)
.L_236:
        /*0414*/ 	.word	0x00000008
.L_237:


//--------------------- .nv.info._ZN7cutlass13device_kernelIN5flash11enable_sm90INS1_16FlashAttnBwdSm90INS1_25CollectiveMainloopBwdSm90ILi2ELi2ELi2EN4cute5tupleIJNS5_1CILi1EEES8_S8_EEENS6_IJNS7_ILi64EEENS7_ILi128EEENS7_ILi96EEEEEENS_6half_tEfNS_4arch4Sm90ELb0ELb0ELb0ELb0ELb0ELb1ELb0ELb0ELi2ELi1ELi2ELi1ELb1EEENS1_24CollectiveEpilogueBwdGQAISD_fSG_Li256ELb0ELb0EEENS1_19SingleTileSchedulerILb0ELb0ELb0ELi128EEEEEEEEEvNT_6ParamsE --------------------------
	.section	.nv.info._ZN7cutlass13device_kernelIN5flash11enable_sm90INS1_16FlashAttnBwdSm90INS1_25CollectiveMainloopBwdSm90ILi2ELi2ELi2EN4cute5tupleIJNS5_1CILi1EEES8_S8_EEENS6_IJNS7_ILi64EEENS7_ILi128EEENS7_ILi96EEEEEENS_6half_tEfNS_4arch4Sm90ELb0ELb0ELb0ELb0ELb0ELb1ELb0ELb0ELi2ELi1ELi2ELi1ELb1EEENS1_24CollectiveEpilogueBwdGQAISD_fSG_Li256ELb0ELb0EEENS1_19SingleTileSchedulerILb0ELb0ELb0ELi128EEEEEEEEEvNT_6ParamsE,"",@"SHT_CUDA_INFO"
	.sectionflags	@""
	.align	4


	//----- nvinfo : EIATTR_CUDA_API_VERSION
	.align		4
        /*0000*/ 	.byte	0x04, 0x37
        /*0002*/ 	.short	(.L_239 - .L_238)
.L_238:
        /*0004*/ 	.word	0x00000082


	//----- nvinfo : EIATTR_KPARAM_INFO
	.align		4
.L_239:
        /*0008*/ 	.byte	0x04, 0x17
        /*000a*/ 	.short	(.L_241 - .L_240)
.L_240:
        /*000c*/ 	.word	0x00000000
        /*0010*/ 	.short	0x0000
        /*0012*/ 	.short	0x0070
        /*0014*/ 	.byte	0x00, 0xf0, 0x01, 0x1a


	//----- nvinfo : EIATTR_SPARSE_MMA_MASK
	.align		4
.L_241:
        /*0018*/ 	.byte	0x03, 0x50
        /*001a*/ 	.short	0x0000


	//----- nvinfo : EIATTR_MAXREG_COUNT
	.align		4
        /*001c*/ 	.byte	0x03, 0x1b
        /*001e*/ 	.short	0x00a8


	//----- nvinfo : EIATTR_NUM_BARRIERS
	.align		4
        /*0020*/ 	.byte	0x02, 0x4c
        /*0022*/ 	.byte	0x10
	.zero		1


	//----- nvinfo : EIATTR_EXTERNS
	.align		4
        /*0024*/ 	.byte	0x04, 0x0f
        /*0026*/ 	.short	(.L_243 - .L_242)


	//   ....[0]....
	.align		4
.L_242:
        /*0028*/ 	.word	index@(__assertfail)


	//----- nvinfo : EIATTR_MERCURY_ISA_VERSION
	.align		4
.L_243:
        /*002c*/ 	.byte	0x03, 0x5f
        /*002e*/ 	.short	0x0101


	//----- nvinfo : EIATTR_INT_WARP_WIDE_INSTR_OFFSETS
	.align		4
        /*0030*/ 	.byte	0x04, 0x31
        /*0032*/ 	.short	(.L_245 - .L_244)


	//   ....[0]....
.L_244:
        /*0034*/ 	.word	0x00000180


	//   ....[1]....
        /*0038*/ 	.word	0x000001b0


	//----- nvinfo : EIATTR_COOP_GROUP_MASK_REGIDS
	.align		4
.L_245:
        /*003c*/ 	.byte	0x04, 0x29
        /*003e*/ 	.short	(.L_247 - .L_246)


	//   ....[0]....
.L_246:
        /*0040*/ 	.word	0xffffffff


	//   ....[1]....
        /*0044*/ 	.word	0xffffffff


	//   ....[2]....
        /*0048*/ 	.word	0xffffffff


	//   ....[3]....
        /*004c*/ 	.word	0xffffffff


	//   ....[4]....
        /*0050*/ 	.word	0xffffffff


	//   ....[5]....
        /*0054*/ 	.word	0xffffffff


	//   ....[6]....
        /*0058*/ 	.word	0xffffffff


	//   ....[7]....
        /*005c*/ 	.word	0x0500000f


	//----- nvinfo : EIATTR_COOP_GROUP_INSTR_OFFSETS
	.align		4
.L_247:
        /*0060*/ 	.byte	0x04, 0x28
        /*0062*/ 	.short	(.L_249 - .L_248)


	//   ....[0]....
.L_248:
        /*0064*/ 	.word	0x00000050


	//   ....[1]....
        /*0068*/ 	.word	0x00000190


	//   ....[2]....
        /*006c*/ 	.word	0x000001e0


	//   ....[3]....
        /*0070*/ 	.word	0x000003d0


	//   ....[4]....
        /*0074*/ 	.word	0x000005e0


	//   ....[5]....
        /*0078*/ 	.word	0x00000b20


	//   ....[6]....
        /*007c*/ 	.word	0x000047d0


	//   ....[7]....
        /*0080*/ 	.word	0x00007670


	//----- nvinfo : EIATTR_REG_RECONFIG
	.align		4
.L_249:
        /*0084*/ 	.byte	0x01, 0x54
	.zero		2


	//----- nvinfo : EIATTR_SYSCALL_OFFSETS
	.align		4
        /*0088*/ 	.byte	0x04, 0x46
        /*008a*/ 	.short	(.L_251 - .L_250)


	//   ....[0]....
.L_250:
        /*008c*/ 	.word	0x00000780


	//   ....[1]....
        /*0090*/ 	.word	0x00000870


	//   ....[2]....
        /*0094*/ 	.word	0x000009d0


	//   ....[3]....
        /*0098*/ 	.word	0x00000ac0


	//   ....[4]....
        /*009c*/ 	.word	0x00000d40


	//----- nvinfo : EIATTR_MBARRIER_INSTR_OFFSETS
	.align		4
.L_251:
        /*00a0*/ 	.byte	0x04, 0x39
        /*00a2*/ 	.short	(.L_253 - .L_252)


	//   ....[0]....
.L_252:
        /*00a4*/ 	.word	0x00000280
        /*00a8*/ 	.word	0x000000ff
        /*00ac*/ 	.word	0x00026800
        /*00b0*/ 	.short	0x0100
        /*00b2*/ 	.byte	0x06
	.zero		1


	//   ....[1]....
        /*00b4*/ 	.word	0x00000380
        /*00b8*/ 	.word	0x000000ff
        /*00bc*/ 	.word	0x00026810
        /*00c0*/ 	.short	0x0100
        /*00c2*/ 	.byte	0x08
	.zero		1


	//   ....[2]....
        /*00c4*/ 	.word	0x00000390
        /*00c8*/ 	.word	0x000000ff
        /*00cc*/ 	.word	0x00026820
        /*00d0*/ 	.short	0x0100
        /*00d2*/ 	.byte	0x08
	.zero		1


	//   ....[3]....
        /*00d4*/ 	.word	0x000003a0
        /*00d8*/ 	.word	0x000000ff
        /*00dc*/ 	.word	0x00026818
        /*00e0*/ 	.short	0x0100
        /*00e2*/ 	.byte	0x08
	.zero		1


	//   ....[4]....
        /*00e4*/ 	.word	0x000003b0
        /*00e8*/ 	.word	0x000000ff
        /*00ec*/ 	.word	0x00026828
        /*00f0*/ 	.short	0x0100
        /*00f2*/ 	.byte	0x08
	.zero		1


	//   ....[5]....
        /*00f4*/ 	.word	0x000004e0
        /*00f8*/ 	.word	0x000000ff
        /*00fc*/ 	.word	0x00026830
        /*0100*/ 	.short	0x0100
        /*0102*/ 	.byte	0x08
	.zero		1


	//   ....[6]....
        /*0104*/ 	.word	0x000004f0
        /*0108*/ 	.word	0x000000ff
        /*010c*/ 	.word	0x00026840
        /*0110*/ 	.short	0x0100
        /*0112*/ 	.byte	0x08
	.zero		1


	//   ....[7]....
        /*0114*/ 	.word	0x00000500
        /*0118*/ 	.word	0x000000ff
        /*011c*/ 	.word	0x00026838
        /*0120*/ 	.short	0x0100
        /*0122*/ 	.byte	0x08
	.zero		1


	//   ....[8]....
        /*0124*/ 	.word	0x00000510
        /*0128*/ 	.word	0x000000ff
        /*012c*/ 	.word	0x00026848
        /*0130*/ 	.short	0x0100
        /*0132*/ 	.byte	0x08
	.zero		1


	//   ....[9]....
        /*0134*/ 	.word	0x00000b50
        /*0138*/ 	.word	0x00000012
        /*013c*/ 	.word	0x00026800
        /*0140*/ 	.short	0x010a
        /*0142*/ 	.byte	0x3f
	.zero		1


	//   ....[10]....
        /*0144*/ 	.word	0x00000c00
        /*0148*/ 	.word	0x00000012
        /*014c*/ 	.word	0x00026800
        /*0150*/ 	.short	0x010a
        /*0152*/ 	.byte	0x3f
	.zero		1


	//   ....[11]....
        /*0154*/ 	.word	0x000018d0
        /*0158*/ 	.word	0x000000ff
        /*015c*/ 	.word	0x00026810
        /*0160*/ 	.short	0x010a
        /*0162*/ 	.byte	0x08
	.zero		1


	//   ....[12]....
        /*0164*/ 	.word	0x00001910
        /*0168*/ 	.word	0x000000ff
        /*016c*/ 	.word	0x00026810
        /*0170*/ 	.short	0x010a
        /*0172*/ 	.byte	0x08
	.zero		1


	//   ....[13]....
        /*0174*/ 	.word	0x00001d60
        /*0178*/ 	.word	0x000000ff
        /*017c*/ 	.word	0x00026830
        /*0180*/ 	.short	0x010a
        /*0182*/ 	.byte	0x08
	.zero		1


	//   ....[14]....
        /*0184*/ 	.word	0x00001da0
        /*0188*/ 	.word	0x000000ff
        /*018c*/ 	.word	0x00026830
        /*0190*/ 	.short	0x010a
        /*0192*/ 	.byte	0x08
	.zero		1


	//   ....[15]....
        /*0194*/ 	.word	0x000039e0
        /*0198*/ 	.word	0x000000ff
        /*019c*/ 	.word	0x00000000
        /*01a0*/ 	.short	0x0101
        /*01a2*/ 	.byte	0x0a
	.zero		1


	//   ....[16]....
        /*01a4*/ 	.word	0x00003cc0
        /*01a8*/ 	.word	0x000000ff
        /*01ac*/ 	.word	0x00000000
        /*01b0*/ 	.short	0x0101
        /*01b2*/ 	.byte	0x08
	.zero		1


	//   ....[17]....
        /*01b4*/ 	.word	0x000055d0
        /*01b8*/ 	.word	0x00000000
        /*01bc*/ 	.word	0x00026820
        /*01c0*/ 	.short	0x010a
        /*01c2*/ 	.byte	0x3f
	.zero		1


	//   ....[18]....
        /*01c4*/ 	.word	0x00005f20
        /*01c8*/ 	.word	0x00000000
        /*01cc*/ 	.word	0x00026840
        /*01d0*/ 	.short	0x010a
        /*01d2*/ 	.byte	0x3f
	.zero		1


	//   ....[19]....
        /*01d4*/ 	.word	0x00006220
        /*01d8*/ 	.word	0x00000000
        /*01dc*/ 	.word	0x00026828
        /*01e0*/ 	.short	0x010a
        /*01e2*/ 	.byte	0x3f
	.zero		1


	//   ....[20]....
        /*01e4*/ 	.word	0x000064a0
        /*01e8*/ 	.word	0x00000000
        /*01ec*/ 	.word	0x00026848
        /*01f0*/ 	.short	0x010a
        /*01f2*/ 	.byte	0x3f
	.zero		1


	//   ....[21]....
        /*01f4*/ 	.word	0x00006770
        /*01f8*/ 	.word	0x00000000
        /*01fc*/ 	.word	0x00026820
        /*0200*/ 	.short	0x010a
        /*0202*/ 	.byte	0x3f
	.zero		1


	//   ....[22]....
        /*0204*/ 	.word	0x00006a60
        /*0208*/ 	.word	0x00000000
        /*020c*/ 	.word	0x00026840
        /*0210*/ 	.short	0x010a
        /*0212*/ 	.byte	0x3f
	.zero		1


	//   ....[23]....
        /*0214*/ 	.word	0x00006d40
        /*0218*/ 	.word	0x00000000
        /*021c*/ 	.word	0x00026828
        /*0220*/ 	.short	0x010a
        /*0222*/ 	.byte	0x3f
	.zero		1


	//   ....[24]....
        /*0224*/ 	.word	0x00007020
        /*0228*/ 	.word	0x00000003
        /*022c*/ 	.word	0x00026840
        /*0230*/ 	.short	0x010a
        /*0232*/ 	.byte	0x3f
	.zero		1


	//   ....[25]....
        /*0234*/ 	.word	0x000074d0
        /*0238*/ 	.word	0x00000006
        /*023c*/ 	.word	0x00000000
        /*0240*/ 	.short	0x010a
        /*0242*/ 	.byte	0x3f
	.zero		1


	//   ....[26]....
        /*0244*/ 	.word	0x00007530
        /*0248*/ 	.word	0x00000003
        /*024c*/ 	.word	0x00000000
        /*0250*/ 	.short	0x010a
        /*0252*/ 	.byte	0x3f
	.zero		1


	//   ....[27]....
        /*0254*/ 	.word	0x00007590
        /*0258*/ 	.word	0x00000000
        /*025c*/ 	.word	0x00000000
        /*0260*/ 	.short	0x010a
        /*0262*/ 	.byte	0x3f
	.zero		1


	//   ....[28]....
        /*0264*/ 	.word	0x000075c0
        /*0268*/ 	.word	0x00000003
        /*026c*/ 	.word	0x00000000
        /*0270*/ 	.short	0x010a
        /*0272*/ 	.byte	0x3f
	.zero		1


	//   ....[29]....
        /*0274*/ 	.word	0x000076a0
        /*0278*/ 	.word	0x00000012
        /*027c*/ 	.word	0x00026800
        /*0280*/ 	.short	0x010a
        /*0282*/ 	.byte	0x3f
	.zero		1


	//   ....[30]....
        /*0284*/ 	.word	0x00007700
        /*0288*/ 	.word	0x00000005
        /*028c*/ 	.word	0x00026810
        /*0290*/ 	.short	0x010a
        /*0292*/ 	.byte	0x3f
	.zero		1


	//   ....[31]....
        /*0294*/ 	.word	0x00007760
        /*0298*/ 	.word	0x00000079
        /*029c*/ 	.word	0x00026830
        /*02a0*/ 	.short	0x010a
        /*02a2*/ 	.byte	0x3f
	.zero		1


	//   ....[32]....
        /*02a4*/ 	.word	0x000077b0
        /*02a8*/ 	.word	0x00000000
        /*02ac*/ 	.word	0x00026820
        /*02b0*/ 	.short	0x010a
        /*02b2*/ 	.byte	0x3f
	.zero		1


	//   ....[33]....
        /*02b4*/ 	.word	0x00007800
        /*02b8*/ 	.word	0x00000000
        /*02bc*/ 	.word	0x00026840
        /*02c0*/ 	.short	0x010a
        /*02c2*/ 	.byte	0x3f
	.zero		1


	//   ....[34]....
        /*02c4*/ 	.word	0x00007850
        /*02c8*/ 	.word	0x00000000
        /*02cc*/ 	.word	0x00026828
        /*02d0*/ 	.short	0x010a
        /*02d2*/ 	.byte	0x3f
	.zero		1


	//   ....[35]....
        /*02d4*/ 	.word	0x000078a0
        /*02d8*/ 	.word	0x00000000
        /*02dc*/ 	.word	0x00026848
        /*02e0*/ 	.short	0x010a
        /*02e2*/ 	.byte	0x3f
	.zero		1


	//   ....[36]....
        /*02e4*/ 	.word	0x00007900
        /*02e8*/ 	.word	0x00000000
        /*02ec*/ 	.word	0x00026820
        /*02f0*/ 	.short	0x010a
        /*02f2*/ 	.byte	0x3f
	.zero		1


	//   ....[37]....
        /*02f4*/ 	.word	0x00007950
        /*02f8*/ 	.word	0x00000000
        /*02fc*/ 	.word	0x00026840
        /*0300*/ 	.short	0x010a
        /*0302*/ 	.byte	0x3f
	.zero		1


	//   ....[38]....
        /*0304*/ 	.word	0x000079a0
        /*0308*/ 	.word	0x00000000
        /*030c*/ 	.word	0x00026828
        /*0310*/ 	.short	0x010a
        /*0312*/ 	.byte	0x3f
	.zero		1


	//   ....[39]....
        /*0314*/ 	.word	0x000079f0
        /*0318*/ 	.word	0x00000003
        /*031c*/ 	.word	0x00026840
        /*0320*/ 	.short	0x010a
        /*0322*/ 	.byte	0x3f
	.zero		1


	//   ....[40]....
        /*0324*/ 	.word	0x00007ad0
        /*0328*/ 	.word	0x00000006
        /*032c*/ 	.word	0x00000000
        /*0330*/ 	.short	0x010a
        /*0332*/ 	.byte	0x3f
	.zero		1


	//   ....[41]....
        /*0334*/ 	.word	0x00007b20
        /*0338*/ 	.word	0x00000003
        /*033c*/ 	.word	0x00000000
        /*0340*/ 	.short	0x010a
        /*0342*/ 	.byte	0x3f
	.zero		1


	//   ....[42]....
        /*0344*/ 	.word	0x00007b70
        /*0348*/ 	.word	0x00000000
        /*034c*/ 	.word	0x00000000
        /*0350*/ 	.short	0x010a
        /*0352*/ 	.byte	0x3f
	.zero		1


	//----- nvinfo : EIATTR_NUM_MBARRIERS
	.align		4
.L_253:
        /*0354*/ 	.byte	0x03, 0x38
        /*0356*/ 	.short	0x0009


	//----- nvinfo : EIATTR_EXIT_INSTR_OFFSETS
	.align		4
        /*0358*/ 	.byte	0x04, 0x1c
        /*035a*/ 	.short	(.L_255 - .L_254)


	//   ....[0]....
.L_254:
        /*035c*/ 	.word	0x00007610


	//----- nvinfo : EIATTR_MAX_THREADS
	.align		4
.L_255:
        /*0360*/ 	.byte	0x04, 0x05
        /*0362*/ 	.short	(.L_257 - .L_256)
.L_256:
        /*0364*/ 	.word	0x00000180
        /*0368*/ 	.word	0x00000001
        /*036c*/ 	.word	0x00000001


	//----- nvinfo : EIATTR_CRS_STACK_SIZE
	.align		4
.L_257:
        /*0370*/ 	.byte	0x04, 0x1e
        /*0372*/ 	.short	(.L_259 - .L_258)
.L_258:
        /*0374*/ 	.word	0x00000000


	//----- nvinfo : EIATTR_CBANK_PARAM_SIZE
	.align		4
.L_259:
        /*0378*/ 	.byte	0x03, 0x19
        /*037a*/ 	.short	0x06f0


	//----- nvinfo : EIATTR_PARAM_CBANK
	.align		4
        /*037c*/ 	.byte	0x04, 0x0a
        /*037e*/ 	.short	(.L_261 - .L_260)
	.align		4
.L_260:
        /*0380*/ 	.word	index@(.nv.constant0._ZN7cutlass13device_kernelIN5flash11enable_sm90INS1_16FlashAttnBwdSm90INS1_25CollectiveMainloopBwdSm90ILi2ELi2ELi2EN4cute5tupleIJNS5_1CILi1EEES8_S8_EEENS6_IJNS7_ILi64EEENS7_ILi128EEENS7_ILi96EEEEEENS_6half_tEfNS_4arch4Sm90ELb0ELb0ELb0ELb0ELb0ELb1ELb0ELb0ELi2ELi1ELi2ELi1ELb1EEENS1_24CollectiveEpilogueBwdGQAISD_fSG_Li256ELb0ELb0EEENS1_19SingleTileSchedulerILb0ELb0ELb0ELi128EEEEEEEEEvNT_6ParamsE)
        /*0384*/ 	.short	0x0210
        /*0386*/ 	.short	0x06f0


	//----- nvinfo : EIATTR_SW_WAR
	.align		4
.L_261:
        /*0388*/ 	.byte	0x04, 0x36
        /*038a*/ 	.short	(.L_263 - .L_262)
.L_262:
        /*038c*/ 	.word	0x00000008
.L_263:


//--------------------- .nv.info._ZN7cutlass13device_kernelIN5flash11enable_sm90INS1_16FlashAttnBwdSm90INS1_25CollectiveMainloopBwdSm90ILi2ELi2ELi2EN4cute5tupleIJNS5_1CILi1EEES8_S8_EEENS6_IJNS7_ILi64EEENS7_ILi128EEENS7_ILi96EEEEEENS_6half_tEfNS_4arch4Sm90ELb0ELb0ELb0ELb0ELb1ELb1ELb0ELb0ELi2ELi1ELi2ELi1ELb1EEENS1_24CollectiveEpilogueBwdGQAISD_fSG_Li256ELb0ELb1EEENS1_19SingleTileSchedulerILb0ELb0ELb0ELi128EEEEEEEEEvNT_6ParamsE --------------------------
	.section	.nv.info._ZN7cutlass13device_kernelIN5flash11enable_sm90INS1_16FlashAttnBwdSm90INS1_25CollectiveMainloopBwdSm90ILi2ELi2ELi2EN4cute5tupleIJNS5_1CILi1EEES8_S8_EEENS6_IJNS7_ILi64EEENS7_ILi128EEENS7_ILi96EEEEEENS_6half_tEfNS_4arch4Sm90ELb0ELb0ELb0ELb0ELb1ELb1ELb0ELb0ELi2ELi1ELi2ELi1ELb1EEENS1_24CollectiveEpilogueBwdGQAISD_fSG_Li256ELb0ELb1EEENS1_19SingleTileSchedulerILb0ELb0ELb0ELi128EEEEEEEEEvNT_6ParamsE,"",@"SHT_CUDA_INFO"
	.sectionflags	@""
	.align	4


	//----- nvinfo : EIATTR_CUDA_API_VERSION
	.align		4
        /*0000*/ 	.byte	0x04, 0x37
        /*0002*/ 	.short	(.L_265 - .L_264)
.L_264:
        /*0004*/ 	.word	0x00000082


	//----- nvinfo : EIATTR_KPARAM_INFO
	.align		4
.L_265:
        /*0008*/ 	.byte	0x04, 0x17
        /*000a*/ 	.short	(.L_267 - .L_266)
.L_266:
        /*000c*/ 	.word	0x00000000
        /*0010*/ 	.short	0x0000
        /*0012*/ 	.short	0x0070
        /*0014*/ 	.byte	0x00, 0xf0, 0x01, 0x1a


	//----- nvinfo : EIATTR_SPARSE_MMA_MASK
	.align		4
.L_267:
        /*0018*/ 	.byte	0x03, 0x50
        /*001a*/ 	.short	0x0000


	//----- nvinfo : EIATTR_MAXREG_COUNT
	.align		4
        /*001c*/ 	.byte	0x03, 0x1b
        /*001e*/ 	.short	0x00a8


	//----- nvinfo : EIATTR_NUM_BARRIERS
	.align		4
        /*0020*/ 	.byte	0x02, 0x4c
        /*0022*/ 	.byte	0x10
	.zero		1


	//----- nvinfo : EIATTR_EXTERNS
	.align		4
        /*0024*/ 	.byte	0x04, 0x0f
        /*0026*/ 	.short	(.L_269 - .L_268)


	//   ....[0]....
	.align		4
.L_268:
        /*0028*/ 	.word	index@(__assertfail)


	//----- nvinfo : EIATTR_MERCURY_ISA_VERSION
	.align		4
.L_269:
        /*002c*/ 	.byte	0x03, 0x5f
        /*002e*/ 	.short	0x0101


	//----- nvinfo : EIATTR_INT_WARP_WIDE_INSTR_OFFSETS
	.align		4
        /*0030*/ 	.byte	0x04, 0x31
        /*0032*/ 	.short	(.L_271 - .L_270)


	//   ....[0]....
.L_270:
        /*0034*/ 	.word	0x00000180


	//   ....[1]....
        /*0038*/ 	.word	0x000001b0


	//   ....[2]....
        /*003c*/ 	.word	0x00005550


	//   ....[3]....
        /*0040*/ 	.word	0x000059c0


	//   ....[4]....
        /*0044*/ 	.word	0x00005f90


	//----- nvinfo : EIATTR_COOP_GROUP_MASK_REGIDS
	.align		4
.L_271:
        /*0048*/ 	.byte	0x04, 0x29
        /*004a*/ 	.short	(.L_273 - .L_272)


	//   ....[0]....
.L_272:
        /*004c*/ 	.word	0xffffffff


	//   ....[1]....
        /*0050*/ 	.word	0xffffffff


	//   ....[2]....
        /*0054*/ 	.word	0xffffffff


	//   ....[3]....
        /*0058*/ 	.word	0xffffffff


	//   ....[4]....
        /*005c*/ 	.word	0xffffffff


	//   ....[5]....
        /*0060*/ 	.word	0xffffffff


	//   ....[6]....
        /*0064*/ 	.word	0xffffffff


	//   ....[7]....
        /*0068*/ 	.word	0xffffffff


	//   ....[8]....
        /*006c*/ 	.word	0xffffffff


	//   ....[9]....
        /*0070*/ 	.word	0xffffffff


	//   ....[10]....
        /*0074*/ 	.word	0xffffffff


	//   ....[11]....
        /*0078*/ 	.word	0xffffffff


	//   ....[12]....
        /*007c*/ 	.word	0xffffffff


	//   ....[13]....
        /*0080*/ 	.word	0xffffffff


	//   ....[14]....
        /*0084*/ 	.word	0xffffffff


	//   ....[15]....
        /*0088*/ 	.word	0xffffffff


	//   ....[16]....
        /*008c*/ 	.word	0xffffffff


	//   ....[17]....
        /*0090*/ 	.word	0x0500000f


	//   ....[18]....
        /*0094*/ 	.word	0x0500000f


	//   ....[19]....
        /*0098*/ 	.word	0x0500000f


	//   ....[20]....
        /*009c*/ 	.word	0x0500000f


	//   ....[21]....
        /*00a0*/ 	.word	0x0500000f


	//   ....[22]....
        /*00a4*/ 	.word	0x0500000f


	//----- nvinfo : EIATTR_COOP_GROUP_INSTR_OFFSETS
	.align		4
.L_273:
        /*00a8*/ 	.byte	0x04, 0x28
        /*00aa*/ 	.short	(.L_275 - .L_274)


	//   ....[0]....
.L_274:
        /*00ac*/ 	.word	0x00000050


	//   ....[1]....
        /*00b0*/ 	.word	0x00000190


	//   ....[2]....
        /*00b4*/ 	.word	0x000001e0


	//   ....[3]....
        /*00b8*/ 	.word	0x000003d0


	//   ....[4]....
        /*00bc*/ 	.word	0x000005f0


	//   ....[5]....
        /*00c0*/ 	.word	0x00000b30


	//   ....[6]....
        /*00c4*/ 	.word	0x000045c0


	//   ....[7]....
        /*00c8*/ 	.word	0x00004750


	//   ....[8]....
        /*00cc*/ 	.word	0x00004a00


	//   ....[9]....
        /*00d0*/ 	.word	0x00004ba0


	//   ....[10]....
        /*00d4*/ 	.word	0x00004cc0


	//   ....[11]....
        /*00d8*/ 	.word	0x000051f0


	//   ....[12]....
        /*00dc*/ 	.word	0x00005480


	//   ....[13]....
        /*00e0*/ 	.word	0x000056c0


	//   ....[14]....
        /*00e4*/ 	.word	0x000058f0


	//   ....[15]....
        /*00e8*/ 	.word	0x00005ba0


	//   ....[16]....
        /*00ec*/ 	.word	0x00005ed0


	//   ....[17]....
        /*00f0*/ 	.word	0x000083b0


	//   ....[18]....
        /*00f4*/ 	.word	0x00008520


	//   ....[19]....
        /*00f8*/ 	.word	0x00008590


	//   ....[20]....
        /*00fc*/ 	.word	0x00008600


	//   ....[21]....
        /*0100*/ 	.word	0x00008670


	//   ....[22]....
        /*0104*/ 	.word	0x000086e0


	//----- nvinfo : EIATTR_REG_RECONFIG
	.align		4
.L_275:
        /*0108*/ 	.byte	0x01, 0x54
	.zero		2


	//----- nvinfo : EIATTR_SYSCALL_OFFSETS
	.align		4
        /*010c*/ 	.byte	0x04, 0x46
        /*010e*/ 	.short	(.L_277 - .L_276)


	//   ....[0]....
.L_276:
        /*0110*/ 	.word	0x00000790


	//   ....[1]....
        /*0114*/ 	.word	0x00000880


	//   ....[2]....
        /*0118*/ 	.word	0x000009e0


	//   ....[3]....
        /*011c*/ 	.word	0x00000ad0


	//   ....[4]....
        /*0120*/ 	.word	0x00000d50


	//----- nvinfo : EIATTR_MBARRIER_INSTR_OFFSETS
	.align		4
.L_277:
        /*0124*/ 	.byte	0x04, 0x39
        /*0126*/ 	.short	(.L_279 - .L_278)


	//   ....[0]....
.L_278:
        /*0128*/ 	.word	0x00000280
        /*012c*/ 	.word	0x000000ff
        /*0130*/ 	.word	0x00026800
        /*0134*/ 	.short	0x0100
        /*0136*/ 	.byte	0x06
	.zero		1


	//   ....[1]....
        /*0138*/ 	.word	0x00000380
        /*013c*/ 	.word	0x000000ff
        /*0140*/ 	.word	0x00026810
        /*0144*/ 	.short	0x0100
        /*0146*/ 	.byte	0x08
	.zero		1


	//   ....[2]....
        /*0148*/ 	.word	0x00000390
        /*014c*/ 	.word	0x000000ff
        /*0150*/ 	.word	0x00026820
        /*0154*/ 	.short	0x0100
        /*0156*/ 	.byte	0x08
	.zero		1


	//   ....[3]....
        /*0158*/ 	.word	0x000003a0
        /*015c*/ 	.word	0x000000ff
        /*0160*/ 	.word	0x00026818
        /*0164*/ 	.short	0x0100
        /*0166*/ 	.byte	0x08
	.zero		1


	//   ....[4]....
        /*0168*/ 	.word	0x000003b0
        /*016c*/ 	.word	0x000000ff
        /*0170*/ 	.word	0x00026828
        /*0174*/ 	.short	0x0100
        /*0176*/ 	.byte	0x08
	.zero		1


	//   ....[5]....
        /*0178*/ 	.word	0x000004e0
        /*017c*/ 	.word	0x000000ff
        /*0180*/ 	.word	0x00026830
        /*0184*/ 	.short	0x0100
        /*0186*/ 	.byte	0x08
	.zero		1


	//   ....[6]....
        /*0188*/ 	.word	0x000004f0
        /*018c*/ 	.word	0x000000ff
        /*0190*/ 	.word	0x00026840
        /*0194*/ 	.short	0x0100
        /*0196*/ 	.byte	0x08
	.zero		1


	//   ....[7]....
        /*0198*/ 	.word	0x00000500
        /*019c*/ 	.word	0x000000ff
        /*01a0*/ 	.word	0x00026838
        /*01a4*/ 	.short	0x0100
        /*01a6*/ 	.byte	0x08
	.zero		1


	//   ....[8]....
        /*01a8*/ 	.word	0x00000510
        /*01ac*/ 	.word	0x000000ff
        /*01b0*/ 	.word	0x00026848
        /*01b4*/ 	.short	0x0100
        /*01b6*/ 	.byte	0x08
	.zero		1


	//   ....[9]....
        /*01b8*/ 	.word	0x00000b60
        /*01bc*/ 	.word	0x00000012
        /*01c0*/ 	.word	0x00026800
        /*01c4*/ 	.short	0x010a
        /*01c6*/ 	.byte	0x3f
	.zero		1


	//   ....[10]....
        /*01c8*/ 	.word	0x00000c10
        /*01cc*/ 	.word	0x00000012
        /*01d0*/ 	.word	0x00026800
        /*01d4*/ 	.short	0x010a
        /*01d6*/ 	.byte	0x3f
	.zero		1


	//   ....[11]....
        /*01d8*/ 	.word	0x000018e0
        /*01dc*/ 	.word	0x000000ff
        /*01e0*/ 	.word	0x00026810
        /*01e4*/ 	.short	0x010a
        /*01e6*/ 	.byte	0x08
	.zero		1


	//   ....[12]....
        /*01e8*/ 	.word	0x00001920
        /*01ec*/ 	.word	0x000000ff
        /*01f0*/ 	.word	0x00026810
        /*01f4*/ 	.short	0x010a
        /*01f6*/ 	.byte	0x08
	.zero		1


	//   ....[13]....
        /*01f8*/ 	.word	0x00001d70
        /*01fc*/ 	.word	0x000000ff
        /*0200*/ 	.word	0x00026830
        /*0204*/ 	.short	0x010a
        /*0206*/ 	.byte	0x08
	.zero		1


	//   ....[14]....
        /*0208*/ 	.word	0x00001db0
        /*020c*/ 	.word	0x000000ff
        /*0210*/ 	.word	0x00026830
        /*0214*/ 	.short	0x010a
        /*0216*/ 	.byte	0x08
	.zero		1


	//   ....[15]....
        /*0218*/ 	.word	0x000039f0
        /*021c*/ 	.word	0x000000ff
        /*0220*/ 	.word	0x00000000
        /*0224*/ 	.short	0x0101
        /*0226*/ 	.byte	0x0a
	.zero		1


	//   ....[16]....
        /*0228*/ 	.word	0x00003cd0
        /*022c*/ 	.word	0x000000ff
        /*0230*/ 	.word	0x00000000
        /*0234*/ 	.short	0x0101
        /*0236*/ 	.byte	0x08
	.zero		1


	//   ....[17]....
        /*0238*/ 	.word	0x000062d0
        /*023c*/ 	.word	0x00000000
        /*0240*/ 	.word	0x00026820
        /*0244*/ 	.short	0x010a
        /*0246*/ 	.byte	0x3f
	.zero		1


	//   ....[18]....
        /*0248*/ 	.word	0x00006c60
        /*024c*/ 	.word	0x00000000
        /*0250*/ 	.word	0x00026840
        /*0254*/ 	.short	0x010a
        /*0256*/ 	.byte	0x3f
	.zero		1


	//   ....[19]....
        /*0258*/ 	.word	0x00006f60
        /*025c*/ 	.word	0x00000000
        /*0260*/ 	.word	0x00026828
        /*0264*/ 	.short	0x010a
        /*0266*/ 	.byte	0x3f
	.zero		1


	//   ....[20]....
        /*0268*/ 	.word	0x000071e0
        /*026c*/ 	.word	0x00000000
        /*0270*/ 	.word	0x00026848
        /*0274*/ 	.short	0x010a
        /*0276*/ 	.byte	0x3f
	.zero		1


	//   ....[21]....
        /*0278*/ 	.word	0x000074b0
        /*027c*/ 	.word	0x00000000
        /*0280*/ 	.word	0x00026820
        /*0284*/ 	.short	0x010a
        /*0286*/ 	.byte	0x3f
	.zero		1


	//   ....[22]....
        /*0288*/ 	.word	0x000077a0
        /*028c*/ 	.word	0x00000000
        /*0290*/ 	.word	0x00026840
        /*0294*/ 	.short	0x010a
        /*0296*/ 	.byte	0x3f
	.zero		1


	//   ....[23]....
        /*0298*/ 	.word	0x00007a80
        /*029c*/ 	.word	0x00000000
        /*02a0*/ 	.word	0x00026828
        /*02a4*/ 	.short	0x010a
        /*02a6*/ 	.byte	0x3f
	.zero		1


	//   ....[24]....
        /*02a8*/ 	.word	0x00007d60
        /*02ac*/ 	.word	0x00000003
        /*02b0*/ 	.word	0x00026840
        /*02b4*/ 	.short	0x010a
        /*02b6*/ 	.byte	0x3f
	.zero		1


	//   ....[25]....
        /*02b8*/ 	.word	0x00008210
        /*02bc*/ 	.word	0x00000006
        /*02c0*/ 	.word	0x00000000
        /*02c4*/ 	.short	0x010a
        /*02c6*/ 	.byte	0x3f
	.zero		1


	//   ....[26]....
        /*02c8*/ 	.word	0x00008270
        /*02cc*/ 	.word	0x00000003
        /*02d0*/ 	.word	0x00000000
        /*02d4*/ 	.short	0x010a
        /*02d6*/ 	.byte	0x3f
	.zero		1


	//   ....[27]....
        /*02d8*/ 	.word	0x000082d0
        /*02dc*/ 	.word	0x00000000
        /*02e0*/ 	.word	0x00000000
        /*02e4*/ 	.short	0x010a
        /*02e6*/ 	.byte	0x3f
	.zero		1


	//   ....[28]....
        /*02e8*/ 	.word	0x00008300
        /*02ec*/ 	.word	0x00000003
        /*02f0*/ 	.word	0x00000000
        /*02f4*/ 	.short	0x010a
        /*02f6*/ 	.byte	0x3f
	.zero		1


	//   ....[29]....
        /*02f8*/ 	.word	0x000083e0
        /*02fc*/ 	.word	0x00000012
        /*0300*/ 	.word	0x00026800
        /*0304*/ 	.short	0x010a
        /*0306*/ 	.byte	0x3f
	.zero		1


	//   ....[30]....
        /*0308*/ 	.word	0x00008440
        /*030c*/ 	.word	0x00000005
        /*0310*/ 	.word	0x00026810
        /*0314*/ 	.short	0x010a
        /*0316*/ 	.byte	0x3f
	.zero		1


	//   ....[31]....
        /*0318*/ 	.word	0x000084a0
        /*031c*/ 	.word	0x00000079
        /*0320*/ 	.word	0x00026830
        /*0324*/ 	.short	0x010a
        /*0326*/ 	.byte	0x3f
	.zero		1


	//   ....[32]....
        /*0328*/ 	.word	0x00008720
        /*032c*/ 	.word	0x00000000
        /*0330*/ 	.word	0x00026820
        /*0334*/ 	.short	0x010a
        /*0336*/ 	.byte	0x3f
	.zero		1


	//   ....[33]....
        /*0338*/ 	.word	0x00008770
        /*033c*/ 	.word	0x00000000
        /*0340*/ 	.word	0x00026840
        /*0344*/ 	.short	0x010a
        /*0346*/ 	.byte	0x3f
	.zero		1


	//   ....[34]....
        /*0348*/ 	.word	0x000087c0
        /*034c*/ 	.word	0x00000000
        /*0350*/ 	.word	0x00026828
        /*0354*/ 	.short	0x010a
        /*0356*/ 	.byte	0x3f
	.zero		1


	//   ....[35]....
        /*0358*/ 	.word	0x00008810
        /*035c*/ 	.word	0x00000000
        /*0360*/ 	.word	0x00026848
        /*0364*/ 	.short	0x010a
        /*0366*/ 	.byte	0x3f
	.zero		1


	//   ....[36]....
        /*0368*/ 	.word	0x00008870
        /*036c*/ 	.word	0x00000000
        /*0370*/ 	.word	0x00026820
        /*0374*/ 	.short	0x010a
        /*0376*/ 	.byte	0x3f
	.zero		1


	//   ....[37]....
        /*0378*/ 	.word	0x000088c0
        /*037c*/ 	.word	0x00000000
        /*0380*/ 	.word	0x00026840
        /*0384*/ 	.short	0x010a
        /*0386*/ 	.byte	0x3f
	.zero		1


	//   ....[38]....
        /*0388*/ 	.word	0x00008910
        /*038c*/ 	.word	0x00000000
        /*0390*/ 	.word	0x00026828
        /*0394*/ 	.short	0x010a
        /*0396*/ 	.byte	0x3f
	.zero		1


	//   ....[39]....
        /*0398*/ 	.word	0x00008960
        /*039c*/ 	.word	0x00000003
        /*03a0*/ 	.word	0x00026840
        /*03a4*/ 	.short	0x010a
        /*03a6*/ 	.byte	0x3f
	.zero		1


	//   ....[40]....
        /*03a8*/ 	.word	0x00008a40
        /*03ac*/ 	.word	0x00000006
        /*03b0*/ 	.word	0x00000000
        /*03b4*/ 	.short	0x010a
        /*03b6*/ 	.byte	0x3f
	.zero		1


	//   ....[41]....
        /*03b8*/ 	.word	0x00008a90
        /*03bc*/ 	.word	0x00000003
        /*03c0*/ 	.word	0x00000000
        /*03c4*/ 	.short	0x010a
        /*03c6*/ 	.byte	0x3f
	.zero		1


	//   ....[42]....
        /*03c8*/ 	.word	0x00008ae0
        /*03cc*/ 	.word	0x00000000
        /*03d0*/ 	.word	0x00000000
        /*03d4*/ 	.short	0x010a
        /*03d6*/ 	.byte	0x3f
	.zero		1


	//----- nvinfo : EIATTR_NUM_MBARRIERS
	.align		4
.L_279:
        /*03d8*/ 	.byte	0x03, 0x38
        /*03da*/ 	.short	0x0009


	//----- nvinfo : EIATTR_EXIT_INSTR_OFFSETS
	.align		4
        /*03dc*/ 	.byte	0x04, 0x1c
        /*03de*/ 	.short	(.L_281 - .L_280)


	//   ....[0]....
.L_280:
        /*03e0*/ 	.word	0x00008350


	//----- nvinfo : EIATTR_MAX_THREADS
	.align		4
.L_281:
        /*03e4*/ 	.byte	0x04, 0x05
        /*03e6*/ 	.short	(.L_283 - .L_282)
.L_282:
        /*03e8*/ 	.word	0x00000180
        /*03ec*/ 	.word	0x00000001
        /*03f0*/ 	.word	0x00000001


	//----- nvinfo : EIATTR_CRS_STACK_SIZE
	.align		4
.L_283:
        /*03f4*/ 	.byte	0x04, 0x1e
        /*03f6*/ 	.short	(.L_285 - .L_284)
.L_284:
        /*03f8*/ 	.word	0x00000000


	//----- nvinfo : EIATTR_CBANK_PARAM_SIZE
	.align		4
.L_285:
        /*03fc*/ 	.byte	0x03, 0x19
        /*03fe*/ 	.short	0x06f0


	//----- nvinfo : EIATTR_PARAM_CBANK
	.align		4
        /*0400*/ 	.byte	0x04, 0x0a
        /*0402*/ 	.short	(.L_287 - .L_286)
	.align		4
.L_286:
        /*0404*/ 	.word	index@(.nv.constant0._ZN7cutlass13device_kernelIN5flash11enable_sm90INS1_16FlashAttnBwdSm90INS1_25CollectiveMainloopBwdSm90ILi2ELi2ELi2EN4cute5tupleIJNS5_1CILi1EEES8_S8_EEENS6_IJNS7_ILi64EEENS7_ILi128EEENS7_ILi96EEEEEENS_6half_tEfNS_4arch4Sm90ELb0ELb0ELb0ELb0ELb1ELb1ELb0ELb0ELi2ELi1ELi2ELi1ELb1EEENS1_24CollectiveEpilogueBwdGQAISD_fSG_Li256ELb0ELb1EEENS1_19SingleTileSchedulerILb0ELb0ELb0ELi128EEEEEEEEEvNT_6ParamsE)
        /*0408*/ 	.short	0x0210
        /*040a*/ 	.short	0x06f0


	//----- nvinfo : EIATTR_SW_WAR
	.align		4
.L_287:
        /*040c*/ 	.byte	0x04, 0x36
        /*040e*/ 	.short	(.L_289 - .L_288)
.L_288:
        /*0410*/ 	.word	0x00000008
.L_289:


//--------------------- .nv.info._ZN7cutlass13device_kernelIN5flash11enable_sm90INS1_16FlashAttnBwdSm90INS1_25CollectiveMainloopBwdSm90ILi2ELi2ELi2EN4cute5tupleIJNS5_1CILi1EEES8_S8_EEENS6_IJNS7_ILi64EEENS7_ILi128EEENS7_ILi96EEEEEENS_6half_tEfNS_4arch4Sm90ELb0ELb0ELb0ELb1ELb0ELb1ELb0ELb0ELi2ELi1ELi2ELi1ELb1EEENS1_21CollectiveEpilogueBwdISD_SE_SG_Li256ELb1ELb0ELi1EEENS1_19SingleTileSchedulerILb1ELb0ELb0ELi128EEEEEEEEEvNT_6ParamsE --------------------------
	.section	.nv.info._ZN7cutlass13device_kernelIN5flash11enable_sm90INS1_16FlashAttnBwdSm90INS1_25CollectiveMainloopBwdSm90ILi2ELi2ELi2EN4cute5tupleIJNS5_1CILi1EEES8_S8_EEENS6_IJNS7_ILi64EEENS7_ILi128EEENS7_ILi96EEEEEENS_6half_tEfNS_4arch4Sm90ELb0ELb0ELb0ELb1ELb0ELb1ELb0ELb0ELi2ELi1ELi2ELi1ELb1EEENS1_21CollectiveEpilogueBwdISD_SE_SG_Li256ELb1ELb0ELi1EEENS1_19SingleTileSchedulerILb1ELb0ELb0ELi128EEEEEEEEEvNT_6ParamsE,"",@"SHT_CUDA_INFO"
	.sectionflags	@""
	.align	4


	//----- nvinfo : EIATTR_CUDA_API_VERSION
	.align		4
        /*0000*/ 	.byte	0x04, 0x37
        /*0002*/ 	.short	(.L_291 - .L_290)
.L_290:
        /*0004*/ 	.word	0x00000082


	//----- nvinfo : EIATTR_KPARAM_INFO
	.align		4
.L_291:
        /*0008*/ 	.byte	0x04, 0x17
        /*000a*/ 	.short	(.L_293 - .L_292)
.L_292:
        /*000c*/ 	.word	0x00000000
        /*0010*/ 	.short	0x0000
        /*0012*/ 	.short	0x0070
        /*0014*/ 	.byte	0x00, 0xf0, 0x01, 0x1a


	//----- nvinfo : EIATTR_SPARSE_MMA_MASK
	.align		4
.L_293:
        /*0018*/ 	.byte	0x03, 0x50
        /*001a*/ 	.short	0x0000


	//----- nvinfo : EIATTR_MAXREG_COUNT
	.align		4
        /*001c*/ 	.byte	0x03, 0x1b
        /*001e*/ 	.short	0x00a8


	//----- nvinfo : EIATTR_NUM_BARRIERS
	.align		4
        /*0020*/ 	.byte	0x02, 0x4c
        /*0022*/ 	.byte	0x10
	.zero		1


	//----- nvinfo : EIATTR_EXTERNS
	.align		4
        /*0024*/ 	.byte	0x04, 0x0f
        /*0026*/ 	.short	(.L_295 - .L_294)


	//   ....[0]....
	.align		4
.L_294:
        /*0028*/ 	.word	index@(__assertfail)


	//----- nvinfo : EIATTR_MERCURY_ISA_VERSION
	.align		4
.L_295:
        /*002c*/ 	.byte	0x03, 0x5f
        /*002e*/ 	.short	0x0101


	//----- nvinfo : EIATTR_INT_WARP_WIDE_INSTR_OFFSETS
	.align		4
        /*0030*/ 	.byte	0x04, 0x31
        /*0032*/ 	.short	(.L_297 - .L_296)


	//   ....[0]....
.L_296:
        /*0034*/ 	.word	0x00000180


	//   ....[1]....
        /*0038*/ 	.word	0x000001b0


	//----- nvinfo : EIATTR_COOP_GROUP_MASK_REGIDS
	.align		4
.L_297:
        /*003c*/ 	.byte	0x04, 0x29
        /*003e*/ 	.short	(.L_299 - .L_298)


	//   ....[0]....
.L_298:
        /*0040*/ 	.word	0xffffffff


	//   ....[1]....
        /*0044*/ 	.word	0xffffffff


	//   ....[2]....
        /*0048*/ 	.word	0xffffffff


	//   ....[3]....
        /*004c*/ 	.word	0xffffffff


	//   ....[4]....
        /*0050*/ 	.word	0xffffffff


	//   ....[5]....
        /*0054*/ 	.word	0xffffffff


	//   ....[6]....
        /*0058*/ 	.word	0xffffffff


	//   ....[7]....
        /*005c*/ 	.word	0x0500000f


	//----- nvinfo : EIATTR_COOP_GROUP_INSTR_OFFSETS
	.align		4
.L_299:
        /*0060*/ 	.byte	0x04, 0x28
        /*0062*/ 	.short	(.L_301 - .L_300)


	//   ....[0]....
.L_300:
        /*0064*/ 	.word	0x00000050


	//   ....[1]....
        /*0068*/ 	.word	0x00000190


	//   ....[2]....
        /*006c*/ 	.word	0x000001e0


	//   ....[3]....
        /*0070*/ 	.word	0x000003d0


	//   ....[4]....
        /*0074*/ 	.word	0x00000600


	//   ....[5]....
        /*0078*/ 	.word	0x00001360


	//   ....[6]....
        /*007c*/ 	.word	0x000060e0


	//   ....[7]....
        /*0080*/ 	.word	0x00009a20


	//----- nvinfo : EIATTR_REG_RECONFIG
	.align		4
.L_301:
        /*0084*/ 	.byte	0x01, 0x54
	.zero		2


	//----- nvinfo : EIATTR_SYSCALL_OFFSETS
	.align		4
        /*0088*/ 	.byte	0x04, 0x46
        /*008a*/ 	.short	(.L_303 - .L_302)


	//   ....[0]....
.L_302:
        /*008c*/ 	.word	0x00000fc0


	//   ....[1]....
        /*0090*/ 	.word	0x000010b0


	//   ....[2]....
        /*0094*/ 	.word	0x00001210


	//   ....[3]....
        /*0098*/ 	.word	0x00001300


	//   ....[4]....
        /*009c*/ 	.word	0x00001570


	//----- nvinfo : EIATTR_MBARRIER_INSTR_OFFSETS
	.align		4
.L_303:
        /*00a0*/ 	.byte	0x04, 0x39
        /*00a2*/ 	.short	(.L_305 - .L_304)


	//   ....[0]....
.L_304:
        /*00a4*/ 	.word	0x00000280
        /*00a8*/ 	.word	0x000000ff
        /*00ac*/ 	.word	0x00026800
        /*00b0*/ 	.short	0x0100
        /*00b2*/ 	.byte	0x06
	.zero		1


	//   ....[1]....
        /*00b4*/ 	.word	0x00000380
        /*00b8*/ 	.word	0x000000ff
        /*00bc*/ 	.word	0x00026810
        /*00c0*/ 	.short	0x0100
        /*00c2*/ 	.byte	0x08
	.zero		1


	//   ....[2]....
        /*00c4*/ 	.word	0x00000390
        /*00c8*/ 	.word	0x000000ff
        /*00cc*/ 	.word	0x00026820
        /*00d0*/ 	.short	0x0100
        /*00d2*/ 	.byte	0x08
	.zero		1


	//   ....[3]....
        /*00d4*/ 	.word	0x000003a0
        /*00d8*/ 	.word	0x000000ff
        /*00dc*/ 	.word	0x00026818
        /*00e0*/ 	.short	0x0100
        /*00e2*/ 	.byte	0x08
	.zero		1


	//   ....[4]....
        /*00e4*/ 	.word	0x000003b0
        /*00e8*/ 	.word	0x000000ff
        /*00ec*/ 	.word	0x00026828
        /*00f0*/ 	.short	0x0100
        /*00f2*/ 	.byte	0x08
	.zero		1


	//   ....[5]....
        /*00f4*/ 	.word	0x000004e0
        /*00f8*/ 	.word	0x000000ff
        /*00fc*/ 	.word	0x00026830
        /*0100*/ 	.short	0x0100
        /*0102*/ 	.byte	0x08
	.zero		1


	//   ....[6]....
        /*0104*/ 	.word	0x000004f0
        /*0108*/ 	.word	0x000000ff
        /*010c*/ 	.word	0x00026840
        /*0110*/ 	.short	0x0100
        /*0112*/ 	.byte	0x08
	.zero		1


	//   ....[7]....
        /*0114*/ 	.word	0x00000500
        /*0118*/ 	.word	0x000000ff
        /*011c*/ 	.word	0x00026838
        /*0120*/ 	.short	0x0100
        /*0122*/ 	.byte	0x08
	.zero		1


	//   ....[8]....
        /*0124*/ 	.word	0x00000510
        /*0128*/ 	.word	0x000000ff
        /*012c*/ 	.word	0x00026848
        /*0130*/ 	.short	0x0100
        /*0132*/ 	.byte	0x08
	.zero		1


	//   ....[9]....
        /*0134*/ 	.word	0x000013a0
        /*0138*/ 	.word	0x00000012
        /*013c*/ 	.word	0x00026800
        /*0140*/ 	.short	0x010a
        /*0142*/ 	.byte	0x3f
	.zero		1


	//   ....[10]....
        /*0144*/ 	.word	0x00001430
        /*0148*/ 	.word	0x00000012
        /*014c*/ 	.word	0x00026800
        /*0150*/ 	.short	0x010a
        /*0152*/ 	.byte	0x3f
	.zero		1


	//   ....[11]....
        /*0154*/ 	.word	0x00001dd0
        /*0158*/ 	.word	0x000000ff
        /*015c*/ 	.word	0x00026810
        /*0160*/ 	.short	0x010a
        /*0162*/ 	.byte	0x08
	.zero		1


	//   ....[12]....
        /*0164*/ 	.word	0x00001e10
        /*0168*/ 	.word	0x000000ff
        /*016c*/ 	.word	0x00026810
        /*0170*/ 	.short	0x010a
        /*0172*/ 	.byte	0x08
	.zero		1


	//   ....[13]....
        /*0174*/ 	.word	0x00002260
        /*0178*/ 	.word	0x000000ff
        /*017c*/ 	.word	0x00026830
        /*0180*/ 	.short	0x010a
        /*0182*/ 	.byte	0x08
	.zero		1


	//   ....[14]....
        /*0184*/ 	.word	0x000022a0
        /*0188*/ 	.word	0x000000ff
        /*018c*/ 	.word	0x00026830
        /*0190*/ 	.short	0x010a
        /*0192*/ 	.byte	0x08
	.zero		1


	//   ....[15]....
        /*0194*/ 	.word	0x00003eb0
        /*0198*/ 	.word	0x000000ff
        /*019c*/ 	.word	0x00000000
        /*01a0*/ 	.short	0x0101
        /*01a2*/ 	.byte	0x0a
	.zero		1


	//   ....[16]....
        /*01a4*/ 	.word	0x00004190
        /*01a8*/ 	.word	0x000000ff
        /*01ac*/ 	.word	0x00000000
        /*01b0*/ 	.short	0x0101
        /*01b2*/ 	.byte	0x08
	.zero		1


	//   ....[17]....
        /*01b4*/ 	.word	0x00007970
        /*01b8*/ 	.word	0x00000000
        /*01bc*/ 	.word	0x00026820
        /*01c0*/ 	.short	0x010a
        /*01c2*/ 	.byte	0x3f
	.zero		1


	//   ....[18]....
        /*01c4*/ 	.word	0x00008240
        /*01c8*/ 	.word	0x00000000
        /*01cc*/ 	.word	0x00026840
        /*01d0*/ 	.short	0x010a
        /*01d2*/ 	.byte	0x3f
	.zero		1


	//   ....[19]....
        /*01d4*/ 	.word	0x00008550
        /*01d8*/ 	.word	0x00000000
        /*01dc*/ 	.word	0x00026828
        /*01e0*/ 	.short	0x010a
        /*01e2*/ 	.byte	0x3f
	.zero		1


	//   ....[20]....
        /*01e4*/ 	.word	0x000087f0
        /*01e8*/ 	.word	0x00000000
        /*01ec*/ 	.word	0x00026848
        /*01f0*/ 	.short	0x010a
        /*01f2*/ 	.byte	0x3f
	.zero		1


	//   ....[21]....
        /*01f4*/ 	.word	0x00008ae0
        /*01f8*/ 	.word	0x00000000
        /*01fc*/ 	.word	0x00026820
        /*0200*/ 	.short	0x010a
        /*0202*/ 	.byte	0x3f
	.zero		1


	//   ....[22]....
        /*0204*/ 	.word	0x00008de0
        /*0208*/ 	.word	0x00000000
        /*020c*/ 	.word	0x00026840
        /*0210*/ 	.short	0x010a
        /*0212*/ 	.byte	0x3f
	.zero		1


	//   ....[23]....
        /*0214*/ 	.word	0x000090d0
        /*0218*/ 	.word	0x00000000
        /*021c*/ 	.word	0x00026828
        /*0220*/ 	.short	0x010a
        /*0222*/ 	.byte	0x3f
	.zero		1


	//   ....[24]....
        /*0224*/ 	.word	0x000093c0
        /*0228*/ 	.word	0x00000003
        /*022c*/ 	.word	0x00026840
        /*0230*/ 	.short	0x010a
        /*0232*/ 	.byte	0x3f
	.zero		1


	//   ....[25]....
        /*0234*/ 	.word	0x00009880
        /*0238*/ 	.word	0x00000006
        /*023c*/ 	.word	0x00000000
        /*0240*/ 	.short	0x010a
        /*0242*/ 	.byte	0x3f
	.zero		1


	//   ....[26]....
        /*0244*/ 	.word	0x000098e0
        /*0248*/ 	.word	0x00000003
        /*024c*/ 	.word	0x00000000
        /*0250*/ 	.short	0x010a
        /*0252*/ 	.byte	0x3f
	.zero		1


	//   ....[27]....
        /*0254*/ 	.word	0x00009940
        /*0258*/ 	.word	0x00000000
        /*025c*/ 	.word	0x00000000
        /*0260*/ 	.short	0x010a
        /*0262*/ 	.byte	0x3f
	.zero		1


	//   ....[28]....
        /*0264*/ 	.word	0x00009970
        /*0268*/ 	.word	0x00000003
        /*026c*/ 	.word	0x00000000
        /*0270*/ 	.short	0x010a
        /*0272*/ 	.byte	0x3f
	.zero		1


	//   ....[29]....
        /*0274*/ 	.word	0x00009a50
        /*0278*/ 	.word	0x00000012
        /*027c*/ 	.word	0x00026800
        /*0280*/ 	.short	0x010a
        /*0282*/ 	.byte	0x3f
	.zero		1


	//   ....[30]....
        /*0284*/ 	.word	0x00009ab0
        /*0288*/ 	.word	0x00000005
        /*028c*/ 	.word	0x00026810
        /*0290*/ 	.short	0x010a
        /*0292*/ 	.byte	0x3f
	.zero		1


	//   ....[31]....
        /*0294*/ 	.word	0x00009b10
        /*0298*/ 	.word	0x00000005
        /*029c*/ 	.word	0x00026830
        /*02a0*/ 	.short	0x010a
        /*02a2*/ 	.byte	0x3f
	.zero		1


	//   ....[32]....
        /*02a4*/ 	.word	0x00009b60
        /*02a8*/ 	.word	0x00000000
        /*02ac*/ 	.word	0x00026820
        /*02b0*/ 	.short	0x010a
        /*02b2*/ 	.byte	0x3f
	.zero		1


	//   ....[33]....
        /*02b4*/ 	.word	0x00009bb0
        /*02b8*/ 	.word	0x00000000
        /*02bc*/ 	.word	0x00026840
        /*02c0*/ 	.short	0x010a
        /*02c2*/ 	.byte	0x3f
	.zero		1


	//   ....[34]....
        /*02c4*/ 	.word	0x00009c00
        /*02c8*/ 	.word	0x00000000
        /*02cc*/ 	.word	0x00026828
        /*02d0*/ 	.short	0x010a
        /*02d2*/ 	.byte	0x3f
	.zero		1


	//   ....[35]....
        /*02d4*/ 	.word	0x00009c50
        /*02d8*/ 	.word	0x00000000
        /*02dc*/ 	.word	0x00026848
        /*02e0*/ 	.short	0x010a
        /*02e2*/ 	.byte	0x3f
	.zero		1


	//   ....[36]....
        /*02e4*/ 	.word	0x00009cb0
        /*02e8*/ 	.word	0x00000000
        /*02ec*/ 	.word	0x00026820
        /*02f0*/ 	.short	0x010a
        /*02f2*/ 	.byte	0x3f
	.zero		1


	//   ....[37]....
        /*02f4*/ 	.word	0x00009d00
        /*02f8*/ 	.word	0x00000000
        /*02fc*/ 	.word	0x00026840
        /*0300*/ 	.short	0x010a
        /*0302*/ 	.byte	0x3f
	.zero		1


	//   ....[38]....
        /*0304*/ 	.word	0x00009d50
        /*0308*/ 	.word	0x00000000
        /*030c*/ 	.word	0x00026828
        /*0310*/ 	.short	0x010a
        /*0312*/ 	.byte	0x3f
	.zero		1


	//   ....[39]....
        /*0314*/ 	.word	0x00009da0
        /*0318*/ 	.word	0x00000003
        /*031c*/ 	.word	0x00026840
        /*0320*/ 	.short	0x010a
        /*0322*/ 	.byte	0x3f
	.zero		1


	//   ....[40]....
        /*0324*/ 	.word	0x00009e80
        /*0328*/ 	.word	0x00000006
        /*032c*/ 	.word	0x00000000
        /*0330*/ 	.short	0x010a
        /*0332*/ 	.byte	0x3f
	.zero		1


	//   ....[41]....
        /*0334*/ 	.word	0x00009ed0
        /*0338*/ 	.word	0x00000003
        /*033c*/ 	.word	0x00000000
        /*0340*/ 	.short	0x010a
        /*0342*/ 	.byte	0x3f
	.zero		1


	//   ....[42]....
        /*0344*/ 	.word	0x00009f20
        /*0348*/ 	.word	0x00000000
        /*034c*/ 	.word	0x00000000
        /*0350*/ 	.short	0x010a
        /*0352*/ 	.byte	0x3f
	.zero		1


	//----- nvinfo : EIATTR_NUM_MBARRIERS
	.align		4
.L_305:
        /*0354*/ 	.byte	0x03, 0x38
        /*0356*/ 	.short	0x0009


	//----- nvinfo : EIATTR_EXIT_INSTR_OFFSETS
	.align		4
        /*0358*/ 	.byte	0x04, 0x1c
        /*035a*/ 	.short	(.L_307 - .L_306)


	//   ....[0]....
.L_306:
        /*035c*/ 	.word	0x000099c0


	//----- nvinfo : EIATTR_MAX_THREADS
	.align		4
.L_307:
        /*0360*/ 	.byte	0x04, 0x05
        /*0362*/ 	.short	(.L_309 - .L_308)
.L_308:
        /*0364*/ 	.word	0x00000180
        /*0368*/ 	.word	0x00000001
        /*036c*/ 	.word	0x00000001


	//----- nvinfo : EIATTR_CRS_STACK_SIZE
	.align		4
.L_309:
        /*0370*/ 	.byte	0x04, 0x1e
        /*0372*/ 	.short	(.L_311 - .L_310)
.L_310:
        /*0374*/ 	.word	0x00000000


	//----- nvinfo : EIATTR_CBANK_PARAM_SIZE
	.align		4
.L_311:
        /*0378*/ 	.byte	0x03, 0x19
        /*037a*/ 	.short	0x06f0


	//----- nvinfo : EIATTR_PARAM_CBANK
	.align		4
        /*037c*/ 	.byte	0x04, 0x0a
        /*037e*/ 	.short	(.L_313 - .L_312)
	.align		4
.L_312:
        /*0380*/ 	.word	index@(.nv.constant0._ZN7cutlass13device_kernelIN5flash11enable_sm90INS1_16FlashAttnBwdSm90INS1_25CollectiveMainloopBwdSm90ILi2ELi2ELi2EN4cute5tupleIJNS5_1CILi1EEES8_S8_EEENS6_IJNS7_ILi64EEENS7_ILi128EEENS7_ILi96EEEEEENS_6half_tEfNS_4arch4Sm90ELb0ELb0ELb0ELb1ELb0ELb1ELb0ELb0ELi2ELi1ELi2ELi1ELb1EEENS1_21CollectiveEpilogueBwdISD_SE_SG_Li256ELb1ELb0ELi1EEENS1_19SingleTileSchedulerILb1ELb0ELb0ELi128EEEEEEEEEvNT_6ParamsE)
        /*0384*/ 	.short	0x0210
        /*0386*/ 	.short	0x06f0


	//----- nvinfo : EIATTR_SW_WAR
	.align		4
.L_313:
        /*0388*/ 	.byte	0x04, 0x36
        /*038a*/ 	.short	(.L_315 - .L_314)
.L_314:
        /*038c*/ 	.word	0x00000008
.L_315:


//--------------------- .nv.info._ZN7cutlass13device_kernelIN5flash11enable_sm90INS1_16FlashAttnBwdSm90INS1_25CollectiveMainloopBwdSm90ILi2ELi2ELi2EN4cute5tupleIJNS5_1CILi1EEES8_S8_EEENS6_IJNS7_ILi64EEENS7_ILi128EEENS7_ILi96EEEEEENS_6half_tEfNS_4arch4Sm90ELb0ELb0ELb0ELb1ELb1ELb1ELb0ELb0ELi2ELi1ELi2ELi1ELb1EEENS1_21CollectiveEpilogueBwdISD_SE_SG_Li256ELb1ELb0ELi1EEENS1_19SingleTileSchedulerILb1ELb0ELb0ELi128EEEEEEEEEvNT_6ParamsE --------------------------
	.section	.nv.info._ZN7cutlass13device_kernelIN5flash11enable_sm90INS1_16FlashAttnBwdSm90INS1_25CollectiveMainloopBwdSm90ILi2ELi2ELi2EN4cute5tupleIJNS5_1CILi1EEES8_S8_EEENS6_IJNS7_ILi64EEENS7_ILi128EEENS7_ILi96EEEEEENS_6half_tEfNS_4arch4Sm90ELb0ELb0ELb0ELb1ELb1ELb1ELb0ELb0ELi2ELi1ELi2ELi1ELb1EEENS1_21CollectiveEpilogueBwdISD_SE_SG_Li256ELb1ELb0ELi1EEENS1_19SingleTileSchedulerILb1ELb0ELb0ELi128EEEEEEEEEvNT_6ParamsE,"",@"SHT_CUDA_INFO"
	.sectionflags	@""
	.align	4


	//----- nvinfo : EIATTR_CUDA_API_VERSION
	.align		4
        /*0000*/ 	.byte	0x04, 0x37
        /*0002*/ 	.short	(.L_317 - .L_316)
.L_316:
        /*0004*/ 	.word	0x00000082


	//----- nvinfo : EIATTR_KPARAM_INFO
	.align		4
.L_317:
        /*0008*/ 	.byte	0x04, 0x17
        /*000a*/ 	.short	(.L_319 - .L_318)
.L_318:
        /*000c*/ 	.word	0x00000000
        /*0010*/ 	.short	0x0000
        /*0012*/ 	.short	0x0070
        /*0014*/ 	.byte	0x00, 0xf0, 0x01, 0x1a


	//----- nvinfo : EIATTR_SPARSE_MMA_MASK
	.align		4
.L_319:
        /*0018*/ 	.byte	0x03, 0x50
        /*001a*/ 	.short	0x0000


	//----- nvinfo : EIATTR_MAXREG_COUNT
	.align		4
        /*001c*/ 	.byte	0x03, 0x1b
        /*001e*/ 	.short	0x00a8


	//----- nvinfo : EIATTR_NUM_BARRIERS
	.align		4
        /*0020*/ 	.byte	0x02, 0x4c
        /*0022*/ 	.byte	0x10
	.zero		1


	//----- nvinfo : EIATTR_EXTERNS
	.align		4
        /*0024*/ 	.byte	0x04, 0x0f
        /*0026*/ 	.short	(.L_321 - .L_320)


	//   ....[0]....
	.align		4
.L_320:
        /*0028*/ 	.word	index@(__assertfail)


	//----- nvinfo : EIATTR_MERCURY_ISA_VERSION
	.align		4
.L_321:
        /*002c*/ 	.byte	0x03, 0x5f
        /*002e*/ 	.short	0x0101


	//----- nvinfo : EIATTR_INT_WARP_WIDE_INSTR_OFFSETS
	.align		4
        /*0030*/ 	.byte	0x04, 0x31
        /*0032*/ 	.short	(.L_323 - .L_322)


	//   ....[0]....
.L_322:
        /*0034*/ 	.word	0x00000180


	//   ....[1]....
        /*0038*/ 	.word	0x000001b0


	//   ....[2]....
        /*003c*/ 	.word	0x00006e10


	//   ....[3]....
        /*0040*/ 	.word	0x00007280


	//   ....[4]....
        /*0044*/ 	.word	0x00007850


	//----- nvinfo : EIATTR_COOP_GROUP_MASK_REGIDS
	.align		4
.L_323:
        /*0048*/ 	.byte	0x04, 0x29
        /*004a*/ 	.short	(.L_325 - .L_324)


	//   ....[0]....
.L_324:
        /*004c*/ 	.word	0xffffffff


	//   ....[1]....
        /*0050*/ 	.word	0xffffffff


	//   ....[2]....
        /*0054*/ 	.word	0xffffffff


	//   ....[3]....
        /*0058*/ 	.word	0xffffffff


	//   ....[4]....
        /*005c*/ 	.word	0xffffffff


	//   ....[5]....
        /*0060*/ 	.word	0xffffffff


	//   ....[6]....
        /*0064*/ 	.word	0xffffffff


	//   ....[7]....
        /*0068*/ 	.word	0xffffffff


	//   ....[8]....
        /*006c*/ 	.word	0xffffffff


	//   ....[9]....
        /*0070*/ 	.word	0xffffffff


	//   ....[10]....
        /*0074*/ 	.word	0xffffffff


	//   ....[11]....
        /*0078*/ 	.word	0xffffffff


	//   ....[12]....
        /*007c*/ 	.word	0xffffffff


	//   ....[13]....
        /*0080*/ 	.word	0x0500000f


	//   ....[14]....
        /*0084*/ 	.word	0x0500000f


	//   ....[15]....
        /*0088*/ 	.word	0x0500000f


	//   ....[16]....
        /*008c*/ 	.word	0x0500000f


	//----- nvinfo : EIATTR_COOP_GROUP_INSTR_OFFSETS
	.align		4
.L_325:
        /*0090*/ 	.byte	0x04, 0x28
        /*0092*/ 	.short	(.L_327 - .L_326)


	//   ....[0]....
.L_326:
        /*0094*/ 	.word	0x00000050


	//   ....[1]....
        /*0098*/ 	.word	0x00000190


	//   ....[2]....
        /*009c*/ 	.word	0x000001e0


	//   ....[3]....
        /*00a0*/ 	.word	0x000003d0


	//   ....[4]....
        /*00a4*/ 	.word	0x00000600


	//   ....[5]....
        /*00a8*/ 	.word	0x00001360


	//   ....[6]....
        /*00ac*/ 	.word	0x000060e0


	//   ....[7]....
        /*00b0*/ 	.word	0x00006ab0


	//   ....[8]....
        /*00b4*/ 	.word	0x00006d40


	//   ....[9]....
        /*00b8*/ 	.word	0x00006f80


	//   ....[10]....
        /*00bc*/ 	.word	0x000071b0


	//   ....[11]....
        /*00c0*/ 	.word	0x00007460


	//   ....[12]....
        /*00c4*/ 	.word	0x00007790


	//   ....[13]....
        /*00c8*/ 	.word	0x0000a270


	//   ....[14]....
        /*00cc*/ 	.word	0x0000a3e0


	//   ....[15]....
        /*00d0*/ 	.word	0x0000a450


	//   ....[16]....
        /*00d4*/ 	.word	0x0000a4c0


	//----- nvinfo : EIATTR_REG_RECONFIG
	.align		4
.L_327:
        /*00d8*/ 	.byte	0x01, 0x54
	.zero		2


	//----- nvinfo : EIATTR_SYSCALL_OFFSETS
	.align		4
        /*00dc*/ 	.byte	0x04, 0x46
        /*00de*/ 	.short	(.L_329 - .L_328)


	//   ....[0]....
.L_328:
        /*00e0*/ 	.word	0x00000fc0


	//   ....[1]....
        /*00e4*/ 	.word	0x000010b0


	//   ....[2]....
        /*00e8*/ 	.word	0x00001210


	//   ....[3]....
        /*00ec*/ 	.word	0x00001300


	//   ....[4]....
        /*00f0*/ 	.word	0x00001570


	//----- nvinfo : EIATTR_MBARRIER_INSTR_OFFSETS
	.align		4
.L_329:
        /*00f4*/ 	.byte	0x04, 0x39
        /*00f6*/ 	.short	(.L_331 - .L_330)


	//   ....[0]....
.L_330:
        /*00f8*/ 	.word	0x00000280
        /*00fc*/ 	.word	0x000000ff
        /*0100*/ 	.word	0x00026800
        /*0104*/ 	.short	0x0100
        /*0106*/ 	.byte	0x06
	.zero		1


	//   ....[1]....
        /*0108*/ 	.word	0x00000380
        /*010c*/ 	.word	0x000000ff
        /*0110*/ 	.word	0x00026810
        /*0114*/ 	.short	0x0100
        /*0116*/ 	.byte	0x08
	.zero		1


	//   ....[2]....
        /*0118*/ 	.word	0x00000390
        /*011c*/ 	.word	0x000000ff
        /*0120*/ 	.word	0x00026820
        /*0124*/ 	.short	0x0100
        /*0126*/ 	.byte	0x08
	.zero		1


	//   ....[3]....
        /*0128*/ 	.word	0x000003a0
        /*012c*/ 	.word	0x000000ff
        /*0130*/ 	.word	0x00026818
        /*0134*/ 	.short	0x0100
        /*0136*/ 	.byte	0x08
	.zero		1


	//   ....[4]....
        /*0138*/ 	.word	0x000003b0
        /*013c*/ 	.word	0x000000ff
        /*0140*/ 	.word	0x00026828
        /*0144*/ 	.short	0x0100
        /*0146*/ 	.byte	0x08
	.zero		1


	//   ....[5]....
        /*0148*/ 	.word	0x000004e0
        /*014c*/ 	.word	0x000000ff
        /*0150*/ 	.word	0x00026830
        /*0154*/ 	.short	0x0100
        /*0156*/ 	.byte	0x08
	.zero		1


	//   ....[6]....
        /*0158*/ 	.word	0x000004f0
        /*015c*/ 	.word	0x000000ff
        /*0160*/ 	.word	0x00026840
        /*0164*/ 	.short	0x0100
        /*0166*/ 	.byte	0x08
	.zero		1


	//   ....[7]....
        /*0168*/ 	.word	0x00000500
        /*016c*/ 	.word	0x000000ff
        /*0170*/ 	.word	0x00026838
        /*0174*/ 	.short	0x0100
        /*0176*/ 	.byte	0x08
	.zero		1


	//   ....[8]....
        /*0178*/ 	.word	0x00000510
        /*017c*/ 	.word	0x000000ff
        /*0180*/ 	.word	0x00026848
        /*0184*/ 	.short	0x0100
        /*0186*/ 	.byte	0x08
	.zero		1


	//   ....[9]....
        /*0188*/ 	.word	0x000013a0
        /*018c*/ 	.word	0x00000012
        /*0190*/ 	.word	0x00026800
        /*0194*/ 	.short	0x010a
        /*0196*/ 	.byte	0x3f
	.zero		1


	//   ....[10]....
        /*0198*/ 	.word	0x00001430
        /*019c*/ 	.word	0x00000012
        /*01a0*/ 	.word	0x00026800
        /*01a4*/ 	.short	0x010a
        /*01a6*/ 	.byte	0x3f
	.zero		1


	//   ....[11]....
        /*01a8*/ 	.word	0x00001dd0
        /*01ac*/ 	.word	0x000000ff
        /*01b0*/ 	.word	0x00026810
        /*01b4*/ 	.short	0x010a
        /*01b6*/ 	.byte	0x08
	.zero		1


	//   ....[12]....
        /*01b8*/ 	.word	0x00001e10
        /*01bc*/ 	.word	0x000000ff
        /*01c0*/ 	.word	0x00026810
        /*01c4*/ 	.short	0x010a
        /*01c6*/ 	.byte	0x08
	.zero		1


	//   ....[13]....
        /*01c8*/ 	.word	0x00002260
        /*01cc*/ 	.word	0x000000ff
        /*01d0*/ 	.word	0x00026830
        /*01d4*/ 	.short	0x010a
        /*01d6*/ 	.byte	0x08
	.zero		1


	//   ....[14]....
        /*01d8*/ 	.word	0x000022a0
        /*01dc*/ 	.word	0x000000ff
        /*01e0*/ 	.word	0x00026830
        /*01e4*/ 	.short	0x010a
        /*01e6*/ 	.byte	0x08
	.zero		1


	//   ....[15]....
        /*01e8*/ 	.word	0x00003eb0
        /*01ec*/ 	.word	0x000000ff
        /*01f0*/ 	.word	0x00000000
        /*01f4*/ 	.short	0x0101
        /*01f6*/ 	.byte	0x0a
	.zero		1


	//   ....[16]....
        /*01f8*/ 	.word	0x00004190
        /*01fc*/ 	.word	0x000000ff
        /*0200*/ 	.word	0x00000000
        /*0204*/ 	.short	0x0101
        /*0206*/ 	.byte	0x08
	.zero		1


	//   ....[17]....
        /*0208*/ 	.word	0x000081c0
        /*020c*/ 	.word	0x00000000
        /*0210*/ 	.word	0x00026820
        /*0214*/ 	.short	0x010a
        /*0216*/ 	.byte	0x3f
	.zero		1


	//   ....[18]....
        /*0218*/ 	.word	0x00008a90
        /*021c*/ 	.word	0x00000000
        /*0220*/ 	.word	0x00026840
        /*0224*/ 	.short	0x010a
        /*0226*/ 	.byte	0x3f
	.zero		1


	//   ....[19]....
        /*0228*/ 	.word	0x00008da0
        /*022c*/ 	.word	0x00000000
        /*0230*/ 	.word	0x00026828
        /*0234*/ 	.short	0x010a
        /*0236*/ 	.byte	0x3f
	.zero		1


	//   ....[20]....
        /*0238*/ 	.word	0x00009040
        /*023c*/ 	.word	0x00000000
        /*0240*/ 	.word	0x00026848
        /*0244*/ 	.short	0x010a
        /*0246*/ 	.byte	0x3f
	.zero		1


	//   ....[21]....
        /*0248*/ 	.word	0x00009330
        /*024c*/ 	.word	0x00000000
        /*0250*/ 	.word	0x00026820
        /*0254*/ 	.short	0x010a
        /*0256*/ 	.byte	0x3f
	.zero		1


	//   ....[22]....
        /*0258*/ 	.word	0x00009630
        /*025c*/ 	.word	0x00000000
        /*0260*/ 	.word	0x00026840
        /*0264*/ 	.short	0x010a
        /*0266*/ 	.byte	0x3f
	.zero		1


	//   ....[23]....
        /*0268*/ 	.word	0x00009920
        /*026c*/ 	.word	0x00000000
        /*0270*/ 	.word	0x00026828
        /*0274*/ 	.short	0x010a
        /*0276*/ 	.byte	0x3f
	.zero		1


	//   ....[24]....
        /*0278*/ 	.word	0x00009c10
        /*027c*/ 	.word	0x00000003
        /*0280*/ 	.word	0x00026840
        /*0284*/ 	.short	0x010a
        /*0286*/ 	.byte	0x3f
	.zero		1


	//   ....[25]....
        /*0288*/ 	.word	0x0000a0d0
        /*028c*/ 	.word	0x00000006
        /*0290*/ 	.word	0x00000000
        /*0294*/ 	.short	0x010a
        /*0296*/ 	.byte	0x3f
	.zero		1


	//   ....[26]....
        /*0298*/ 	.word	0x0000a130
        /*029c*/ 	.word	0x00000003
        /*02a0*/ 	.word	0x00000000
        /*02a4*/ 	.short	0x010a
        /*02a6*/ 	.byte	0x3f
	.zero		1


	//   ....[27]....
        /*02a8*/ 	.word	0x0000a190
        /*02ac*/ 	.word	0x00000000
        /*02b0*/ 	.word	0x00000000
        /*02b4*/ 	.short	0x010a
        /*02b6*/ 	.byte	0x3f
	.zero		1


	//   ....[28]....
        /*02b8*/ 	.word	0x0000a1c0
        /*02bc*/ 	.word	0x00000003
        /*02c0*/ 	.word	0x00000000
        /*02c4*/ 	.short	0x010a
        /*02c6*/ 	.byte	0x3f
	.zero		1


	//   ....[29]....
        /*02c8*/ 	.word	0x0000a2a0
        /*02cc*/ 	.word	0x00000012
        /*02d0*/ 	.word	0x00026800
        /*02d4*/ 	.short	0x010a
        /*02d6*/ 	.byte	0x3f
	.zero		1


	//   ....[30]....
        /*02d8*/ 	.word	0x0000a300
        /*02dc*/ 	.word	0x00000005
        /*02e0*/ 	.word	0x00026810
        /*02e4*/ 	.short	0x010a
        /*02e6*/ 	.byte	0x3f
	.zero		1


	//   ....[31]....
        /*02e8*/ 	.word	0x0000a360
        /*02ec*/ 	.word	0x00000005
        /*02f0*/ 	.word	0x00026830
        /*02f4*/ 	.short	0x010a
        /*02f6*/ 	.byte	0x3f
	.zero		1


	//   ....[32]....
        /*02f8*/ 	.word	0x0000a500
        /*02fc*/ 	.word	0x00000000
        /*0300*/ 	.word	0x00026820
        /*0304*/ 	.short	0x010a
        /*0306*/ 	.byte	0x3f
	.zero		1


	//   ....[33]....
        /*0308*/ 	.word	0x0000a550
        /*030c*/ 	.word	0x00000000
        /*0310*/ 	.word	0x00026840
        /*0314*/ 	.short	0x010a
        /*0316*/ 	.byte	0x3f
	.zero		1


	//   ....[34]....
        /*0318*/ 	.word	0x0000a5a0
        /*031c*/ 	.word	0x00000000
        /*0320*/ 	.word	0x00026828
        /*0324*/ 	.short	0x010a
        /*0326*/ 	.byte	0x3f
	.zero		1


	//   ....[35]....
        /*0328*/ 	.word	0x0000a5f0
        /*032c*/ 	.word	0x00000000
        /*0330*/ 	.word	0x00026848
        /*0334*/ 	.short	0x010a
        /*0336*/ 	.byte	0x3f
	.zero		1


	//   ....[36]....
        /*0338*/ 	.word	0x0000a650
        /*033c*/ 	.word	0x00000000
        /*0340*/ 	.word	0x00026820
        /*0344*/ 	.short	0x010a
        /*0346*/ 	.byte	0x3f
	.zero		1


	//   ....[37]....
        /*0348*/ 	.word	0x0000a6a0
        /*034c*/ 	.word	0x00000000
        /*0350*/ 	.word	0x00026840
        /*0354*/ 	.short	0x010a
        /*0356*/ 	.byte	0x3f
	.zero		1


	//   ....[38]....
        /*0358*/ 	.word	0x0000a6f0
        /*035c*/ 	.word	0x00000000
        /*0360*/ 	.word	0x00026828
        /*0364*/ 	.short	0x010a
        /*0366*/ 	.byte	0x3f
	.zero		1


	//   ....[39]....
        /*0368*/ 	.word	0x0000a740
        /*036c*/ 	.word	0x00000003
        /*0370*/ 	.word	0x00026840
        /*0374*/ 	.short	0x010a
        /*0376*/ 	.byte	0x3f
	.zero		1


	//   ....[40]....
        /*0378*/ 	.word	0x0000a820
        /*037c*/ 	.word	0x00000006
        /*0380*/ 	.word	0x00000000
        /*0384*/ 	.short	0x010a
        /*0386*/ 	.byte	0x3f
	.zero		1


	//   ....[41]....
        /*0388*/ 	.word	0x0000a870
        /*038c*/ 	.word	0x00000003
        /*0390*/ 	.word	0x00000000
        /*0394*/ 	.short	0x010a
        /*0396*/ 	.byte	0x3f
	.zero		1


	//   ....[42]....
        /*0398*/ 	.word	0x0000a8c0
        /*039c*/ 	.word	0x00000000
        /*03a0*/ 	.word	0x00000000
        /*03a4*/ 	.short	0x010a
        /*03a6*/ 	.byte	0x3f
	.zero		1


	//----- nvinfo : EIATTR_NUM_MBARRIERS
	.align		4
.L_331:
        /*03a8*/ 	.byte	0x03, 0x38
        /*03aa*/ 	.short	0x0009


	//----- nvinfo : EIATTR_EXIT_INSTR_OFFSETS
	.align		4
        /*03ac*/ 	.byte	0x04, 0x1c
        /*03ae*/ 	.short	(.L_333 - .L_332)


	//   ....[0]....
.L_332:
        /*03b0*/ 	.word	0x0000a210


	//----- nvinfo : EIATTR_MAX_THREADS
	.align		4
.L_333:
        /*03b4*/ 	.byte	0x04, 0x05
        /*03b6*/ 	.short	(.L_335 - .L_334)
.L_334:
        /*03b8*/ 	.word	0x00000180
        /*03bc*/ 	.word	0x00000001
        /*03c0*/ 	.word	0x00000001


	//----- nvinfo : EIATTR_CRS_STACK_SIZE
	.align		4
.L_335:
        /*03c4*/ 	.byte	0x04, 0x1e
        /*03c6*/ 	.short	(.L_337 - .L_336)
.L_336:
        /*03c8*/ 	.word	0x00000000


	//----- nvinfo : EIATTR_CBANK_PARAM_SIZE
	.align		4
.L_337:
        /*03cc*/ 	.byte	0x03, 0x19
        /*03ce*/ 	.short	0x06f0


	//----- nvinfo : EIATTR_PARAM_CBANK
	.align		4
        /*03d0*/ 	.byte	0x04, 0x0a
        /*03d2*/ 	.short	(.L_339 - .L_338)
	.align		4
.L_338:
        /*03d4*/ 	.word	index@(.nv.constant0._ZN7cutlass13device_kernelIN5flash11enable_sm90INS1_16FlashAttnBwdSm90INS1_25CollectiveMainloopBwdSm90ILi2ELi2ELi2EN4cute5tupleIJNS5_1CILi1EEES8_S8_EEENS6_IJNS7_ILi64EEENS7_ILi128EEENS7_ILi96EEEEEENS_6half_tEfNS_4arch4Sm90ELb0ELb0ELb0ELb1ELb1ELb1ELb0ELb0ELi2ELi1ELi2ELi1ELb1EEENS1_21CollectiveEpilogueBwdISD_SE_SG_Li256ELb1ELb0ELi1EEENS1_19SingleTileSchedulerILb1ELb0ELb0ELi128EEEEEEEEEvNT_6ParamsE)
        /*03d8*/ 	.short	0x0210
        /*03da*/ 	.short	0x06f0


	//----- nvinfo : EIATTR_SW_WAR
	.align		4
.L_339:
        /*03dc*/ 	.byte	0x04, 0x36
        /*03de*/ 	.short	(.L_341 - .L_340)
.L_340:
        /*03e0*/ 	.word	0x00000008
.L_341:


//--------------------- .nv.info._ZN7cutlass13device_kernelIN5flash11enable_sm90INS1_16FlashAttnBwdSm90INS1_25CollectiveMainloopBwdSm90ILi2ELi2ELi2EN4cute5tupleIJNS5_1CILi1EEES8_S8_EEENS6_IJNS7_ILi64EEENS7_ILi128EEENS7_ILi96EEEEEENS_6half_tEfNS_4arch4Sm90ELb0ELb0ELb0ELb1ELb0ELb1ELb0ELb0ELi2ELi1ELi2ELi1ELb1EEENS1_24CollectiveEpilogueBwdGQAISD_fSG_Li256ELb1ELb0EEENS1_19SingleTileSchedulerILb1ELb0ELb0ELi128EEEEEEEEEvNT_6ParamsE --------------------------
	.section	.nv.info._ZN7cutlass13device_kernelIN5flash11enable_sm90INS1_16FlashAttnBwdSm90INS1_25CollectiveMainloopBwdSm90ILi2ELi2ELi2EN4cute5tupleIJNS5_1CILi1EEES8_S8_EEENS6_IJNS7_ILi64EEENS7_ILi128EEENS7_ILi96EEEEEENS_6half_tEfNS_4arch4Sm90ELb0ELb0ELb0ELb1ELb0ELb1ELb0ELb0ELi2ELi1ELi2ELi1ELb1EEENS1_24CollectiveEpilogueBwdGQAISD_fSG_Li256ELb1ELb0EEENS1_19SingleTileSchedulerILb1ELb0ELb0ELi128EEEEEEEEEvNT_6ParamsE,"",@"SHT_CUDA_INFO"
	.sectionflags	@""
	.align	4


	//----- nvinfo : EIATTR_CUDA_API_VERSION
	.align		4
        /*0000*/ 	.byte	0x04, 0x37
        /*0002*/ 	.short	(.L_343 - .L_342)
.L_342:
        /*0004*/ 	.word	0x00000082


	//----- nvinfo : EIATTR_KPARAM_INFO
	.align		4
.L_343:
        /*0008*/ 	.byte	0x04, 0x17
        /*000a*/ 	.short	(.L_345 - .L_344)
.L_344:
        /*000c*/ 	.word	0x00000000
        /*0010*/ 	.short	0x0000
        /*0012*/ 	.short	0x0070
        /*0014*/ 	.byte	0x00, 0xf0, 0x01, 0x1a


	//----- nvinfo : EIATTR_SPARSE_MMA_MASK
	.align		4
.L_345:
        /*0018*/ 	.byte	0x03, 0x50
        /*001a*/ 	.short	0x0000


	//----- nvinfo : EIATTR_MAXREG_COUNT
	.align		4
        /*001c*/ 	.byte	0x03, 0x1b
        /*001e*/ 	.short	0x00a8


	//----- nvinfo : EIATTR_NUM_BARRIERS
	.align		4
        /*0020*/ 	.byte	0x02, 0x4c
        /*0022*/ 	.byte	0x10
	.zero		1


	//----- nvinfo : EIATTR_EXTERNS
	.align		4
        /*0024*/ 	.byte	0x04, 0x0f
        /*0026*/ 	.short	(.L_347 - .L_346)


	//   ....[0]....
	.align		4
.L_346:
        /*0028*/ 	.word	index@(__assertfail)


	//----- nvinfo : EIATTR_MERCURY_ISA_VERSION
	.align		4
.L_347:
        /*002c*/ 	.byte	0x03, 0x5f
        /*002e*/ 	.short	0x0101


	//----- nvinfo : EIATTR_INT_WARP_WIDE_INSTR_OFFSETS
	.align		4
        /*0030*/ 	.byte	0x04, 0x31
        /*0032*/ 	.short	(.L_349 - .L_348)


	//   ....[0]....
.L_348:
        /*0034*/ 	.word	0x00000180


	//   ....[1]....
        /*0038*/ 	.word	0x000001b0


	//----- nvinfo : EIATTR_COOP_GROUP_MASK_REGIDS
	.align		4
.L_349:
        /*003c*/ 	.byte	0x04, 0x29
        /*003e*/ 	.short	(.L_351 - .L_350)


	//   ....[0]....
.L_350:
        /*0040*/ 	.word	0xffffffff


	//   ....[1]....
        /*0044*/ 	.word	0xffffffff


	//   ....[2]....
        /*0048*/ 	.word	0xffffffff


	//   ....[3]....
        /*004c*/ 	.word	0xffffffff


	//   ....[4]....
        /*0050*/ 	.word	0xffffffff


	//   ....[5]....
        /*0054*/ 	.word	0xffffffff


	//   ....[6]....
        /*0058*/ 	.word	0xffffffff


	//   ....[7]....
        /*005c*/ 	.word	0x0500000f


	//----- nvinfo : EIATTR_COOP_GROUP_INSTR_OFFSETS
	.align		4
.L_351:
        /*0060*/ 	.byte	0x04, 0x28
        /*0062*/ 	.short	(.L_353 - .L_352)


	//   ....[0]....
.L_352:
        /*0064*/ 	.word	0x00000050


	//   ....[1]....
        /*0068*/ 	.word	0x00000190


	//   ....[2]....
        /*006c*/ 	.word	0x000001e0


	//   ....[3]....
        /*0070*/ 	.word	0x000003d0


	//   ....[4]....
        /*0074*/ 	.word	0x00000600


	//   ....[5]....
        /*0078*/ 	.word	0x00001350


	//   ....[6]....
        /*007c*/ 	.word	0x00004e70


	//   ....[7]....
        /*0080*/ 	.word	0x000087b0


	//----- nvinfo : EIATTR_REG_RECONFIG
	.align		4
.L_353:
        /*0084*/ 	.byte	0x01, 0x54
	.zero		2


	//----- nvinfo : EIATTR_SYSCALL_OFFSETS
	.align		4
        /*0088*/ 	.byte	0x04, 0x46
        /*008a*/ 	.short	(.L_355 - .L_354)


	//   ....[0]....
.L_354:
        /*008c*/ 	.word	0x00000fb0


	//   ....[1]....
        /*0090*/ 	.word	0x000010a0


	//   ....[2]....
        /*0094*/ 	.word	0x00001200


	//   ....[3]....
        /*0098*/ 	.word	0x000012f0


	//   ....[4]....
        /*009c*/ 	.word	0x00001560


	//----- nvinfo : EIATTR_MBARRIER_INSTR_OFFSETS
	.align		4
.L_355:
        /*00a0*/ 	.byte	0x04, 0x39
        /*00a2*/ 	.short	(.L_357 - .L_356)


	//   ....[0]....
.L_356:
        /*00a4*/ 	.word	0x00000280
        /*00a8*/ 	.word	0x000000ff
        /*00ac*/ 	.word	0x00026800
        /*00b0*/ 	.short	0x0100
        /*00b2*/ 	.byte	0x06
	.zero		1


	//   ....[1]....
        /*00b4*/ 	.word	0x00000380
        /*00b8*/ 	.word	0x000000ff
        /*00bc*/ 	.word	0x00026810
        /*00c0*/ 	.short	0x0100
        /*00c2*/ 	.byte	0x08
	.zero		1


	//   ....[2]....
        /*00c4*/ 	.word	0x00000390
        /*00c8*/ 	.word	0x000000ff
        /*00cc*/ 	.word	0x00026820
        /*00d0*/ 	.short	0x0100
        /*00d2*/ 	.byte	0x08
	.zero		1


	//   ....[3]....
        /*00d4*/ 	.word	0x000003a0
        /*00d8*/ 	.word	0x000000ff
        /*00dc*/ 	.word	0x00026818
        /*00e0*/ 	.short	0x0100
        /*00e2*/ 	.byte	0x08
	.zero		1


	//   ....[4]....
        /*00e4*/ 	.word	0x000003b0
        /*00e8*/ 	.word	0x000000ff
        /*00ec*/ 	.word	0x00026828
        /*00f0*/ 	.short	0x0100
        /*00f2*/ 	.byte	0x08
	.zero		1


	//   ....[5]....
        /*00f4*/ 	.word	0x000004e0
        /*00f8*/ 	.word	0x000000ff
        /*00fc*/ 	.word	0x00026830
        /*0100*/ 	.short	0x0100
        /*0102*/ 	.byte	0x08
	.zero		1


	//   ....[6]....
        /*0104*/ 	.word	0x000004f0
        /*0108*/ 	.word	0x000000ff
        /*010c*/ 	.word	0x00026840
        /*0110*/ 	.short	0x0100
        /*0112*/ 	.byte	0x08
	.zero		1


	//   ....[7]....
        /*0114*/ 	.word	0x00000500
        /*0118*/ 	.word	0x000000ff
        /*011c*/ 	.word	0x00026838
        /*0120*/ 	.short	0x0100
        /*0122*/ 	.byte	0x08
	.zero		1


	//   ....[8]....
        /*0124*/ 	.word	0x00000510
        /*0128*/ 	.word	0x000000ff
        /*012c*/ 	.word	0x00026848
        /*0130*/ 	.short	0x0100
        /*0132*/ 	.byte	0x08
	.zero		1


	//   ....[9]....
        /*0134*/ 	.word	0x00001390
        /*0138*/ 	.word	0x00000012
        /*013c*/ 	.word	0x00026800
        /*0140*/ 	.short	0x010a
        /*0142*/ 	.byte	0x3f
	.zero		1


	//   ....[10]....
        /*0144*/ 	.word	0x00001420
        /*0148*/ 	.word	0x00000012
        /*014c*/ 	.word	0x00026800
        /*0150*/ 	.short	0x010a
        /*0152*/ 	.byte	0x3f
	.zero		1


	//   ....[11]....
        /*0154*/ 	.word	0x00001dc0
        /*0158*/ 	.word	0x000000ff
        /*015c*/ 	.word	0x00026810
        /*0160*/ 	.short	0x010a
        /*0162*/ 	.byte	0x08
	.zero		1


	//   ....[12]....
        /*0164*/ 	.word	0x00001e00
        /*0168*/ 	.word	0x000000ff
        /*016c*/ 	.word	0x00026810
        /*0170*/ 	.short	0x010a
        /*0172*/ 	.byte	0x08
	.zero		1


	//   ....[13]....
        /*0174*/ 	.word	0x00002250
        /*0178*/ 	.word	0x000000ff
        /*017c*/ 	.word	0x00026830
        /*0180*/ 	.short	0x010a
        /*0182*/ 	.byte	0x08
	.zero		1


	//   ....[14]....
        /*0184*/ 	.word	0x00002290
        /*0188*/ 	.word	0x000000ff
        /*018c*/ 	.word	0x00026830
        /*0190*/ 	.short	0x010a
        /*0192*/ 	.byte	0x08
	.zero		1


	//   ....[15]....
        /*0194*/ 	.word	0x00003ea0
        /*0198*/ 	.word	0x000000ff
        /*019c*/ 	.word	0x00000000
        /*01a0*/ 	.short	0x0101
        /*01a2*/ 	.byte	0x0a
	.zero		1


	//   ....[16]....
        /*01a4*/ 	.word	0x00004180
        /*01a8*/ 	.word	0x000000ff
        /*01ac*/ 	.word	0x00000000
        /*01b0*/ 	.short	0x0101
        /*01b2*/ 	.byte	0x08
	.zero		1


	//   ....[17]....
        /*01b4*/ 	.word	0x00006700
        /*01b8*/ 	.word	0x00000000
        /*01bc*/ 	.word	0x00026820
        /*01c0*/ 	.short	0x010a
        /*01c2*/ 	.byte	0x3f
	.zero		1


	//   ....[18]....
        /*01c4*/ 	.word	0x00006fd0
        /*01c8*/ 	.word	0x00000000
        /*01cc*/ 	.word	0x00026840
        /*01d0*/ 	.short	0x010a
        /*01d2*/ 	.byte	0x3f
	.zero		1


	//   ....[19]....
        /*01d4*/ 	.word	0x000072e0
        /*01d8*/ 	.word	0x00000000
        /*01dc*/ 	.word	0x00026828
        /*01e0*/ 	.short	0x010a
        /*01e2*/ 	.byte	0x3f
	.zero		1


	//   ....[20]....
        /*01e4*/ 	.word	0x00007580
        /*01e8*/ 	.word	0x00000000
        /*01ec*/ 	.word	0x00026848
        /*01f0*/ 	.short	0x010a
        /*01f2*/ 	.byte	0x3f
	.zero		1


	//   ....[21]....
        /*01f4*/ 	.word	0x00007870
        /*01f8*/ 	.word	0x00000000
        /*01fc*/ 	.word	0x00026820
        /*0200*/ 	.short	0x010a
        /*0202*/ 	.byte	0x3f
	.zero		1


	//   ....[22]....
        /*0204*/ 	.word	0x00007b70
        /*0208*/ 	.word	0x00000000
        /*020c*/ 	.word	0x00026840
        /*0210*/ 	.short	0x010a
        /*0212*/ 	.byte	0x3f
	.zero		1


	//   ....[23]....
        /*0214*/ 	.word	0x00007e60
        /*0218*/ 	.word	0x00000000
        /*021c*/ 	.word	0x00026828
        /*0220*/ 	.short	0x010a
        /*0222*/ 	.byte	0x3f
	.zero		1


	//   ....[24]....
        /*0224*/ 	.word	0x00008150
        /*0228*/ 	.word	0x00000003
        /*022c*/ 	.word	0x00026840
        /*0230*/ 	.short	0x010a
        /*0232*/ 	.byte	0x3f
	.zero		1


	//   ....[25]....
        /*0234*/ 	.word	0x00008610
        /*0238*/ 	.word	0x00000006
        /*023c*/ 	.word	0x00000000
        /*0240*/ 	.short	0x010a
        /*0242*/ 	.byte	0x3f
	.zero		1


	//   ....[26]....
        /*0244*/ 	.word	0x00008670
        /*0248*/ 	.word	0x00000003
        /*024c*/ 	.word	0x00000000
        /*0250*/ 	.short	0x010a
        /*0252*/ 	.byte	0x3f
	.zero		1


	//   ....[27]....
        /*0254*/ 	.word	0x000086d0
        /*0258*/ 	.word	0x00000000
        /*025c*/ 	.word	0x00000000
        /*0260*/ 	.short	0x010a
        /*0262*/ 	.byte	0x3f
	.zero		1


	//   ....[28]....
        /*0264*/ 	.word	0x00008700
        /*0268*/ 	.word	0x00000003
        /*026c*/ 	.word	0x00000000
        /*0270*/ 	.short	0x010a
        /*0272*/ 	.byte	0x3f
	.zero		1


	//   ....[29]....
        /*0274*/ 	.word	0x000087e0
        /*0278*/ 	.word	0x00000012
        /*027c*/ 	.word	0x00026800
        /*0280*/ 	.short	0x010a
        /*0282*/ 	.byte	0x3f
	.zero		1


	//   ....[30]....
        /*0284*/ 	.word	0x00008840
        /*0288*/ 	.word	0x00000005
        /*028c*/ 	.word	0x00026810
        /*0290*/ 	.short	0x010a
        /*0292*/ 	.byte	0x3f
	.zero		1


	//   ....[31]....
        /*0294*/ 	.word	0x000088a0
        /*0298*/ 	.word	0x00000005
        /*029c*/ 	.word	0x00026830
        /*02a0*/ 	.short	0x010a
        /*02a2*/ 	.byte	0x3f
	.zero		1


	//   ....[32]....
        /*02a4*/ 	.word	0x000088f0
        /*02a8*/ 	.word	0x00000000
        /*02ac*/ 	.word	0x00026820
        /*02b0*/ 	.short	0x010a
        /*02b2*/ 	.byte	0x3f
	.zero		1


	//   ....[33]....
        /*02b4*/ 	.word	0x00008940
        /*02b8*/ 	.word	0x00000000
        /*02bc*/ 	.word	0x00026840
        /*02c0*/ 	.short	0x010a
        /*02c2*/ 	.byte	0x3f
	.zero		1


	//   ....[34]....
        /*02c4*/ 	.word	0x00008990
        /*02c8*/ 	.word	0x00000000
        /*02cc*/ 	.word	0x00026828
        /*02d0*/ 	.short	0x010a
        /*02d2*/ 	.byte	0x3f
	.zero		1


	//   ....[35]....
        /*02d4*/ 	.word	0x000089e0
        /*02d8*/ 	.word	0x00000000
        /*02dc*/ 	.word	0x00026848
        /*02e0*/ 	.short	0x010a
        /*02e2*/ 	.byte	0x3f
	.zero		1


	//   ....[36]....
        /*02e4*/ 	.word	0x00008a40
        /*02e8*/ 	.word	0x00000000
        /*02ec*/ 	.word	0x00026820
        /*02f0*/ 	.short	0x010a
        /*02f2*/ 	.byte	0x3f
	.zero		1


	//   ....[37]....
        /*02f4*/ 	.word	0x00008a90
        /*02f8*/ 	.word	0x00000000
        /*02fc*/ 	.word	0x00026840
        /*0300*/ 	.short	0x010a
        /*0302*/ 	.byte	0x3f
	.zero		1


	//   ....[38]....
        /*0304*/ 	.word	0x00008ae0
        /*0308*/ 	.word	0x00000000
        /*030c*/ 	.word	0x00026828
        /*0310*/ 	.short	0x010a
        /*0312*/ 	.byte	0x3f
	.zero		1


	//   ....[39]....
        /*0314*/ 	.word	0x00008b30
        /*0318*/ 	.word	0x00000003
        /*031c*/ 	.word	0x00026840
        /*0320*/ 	.short	0x010a
        /*0322*/ 	.byte	0x3f
	.zero		1


	//   ....[40]....
        /*0324*/ 	.word	0x00008c10
        /*0328*/ 	.word	0x00000006
        /*032c*/ 	.word	0x00000000
        /*0330*/ 	.short	0x010a
        /*0332*/ 	.byte	0x3f
	.zero		1


	//   ....[41]....
        /*0334*/ 	.word	0x00008c60
        /*0338*/ 	.word	0x00000003
        /*033c*/ 	.word	0x00000000
        /*0340*/ 	.short	0x010a
        /*0342*/ 	.byte	0x3f
	.zero		1


	//   ....[42]....
        /*0344*/ 	.word	0x00008cb0
        /*0348*/ 	.word	0x00000000
        /*034c*/ 	.word	0x00000000
        /*0350*/ 	.short	0x010a
        /*0352*/ 	.byte	0x3f
	.zero		1


	//----- nvinfo : EIATTR_NUM_MBARRIERS
	.align		4
.L_357:
        /*0354*/ 	.byte	0x03, 0x38
        /*0356*/ 	.short	0x0009


	//----- nvinfo : EIATTR_EXIT_INSTR_OFFSETS
	.align		4
        /*0358*/ 	.byte	0x04, 0x1c
        /*035a*/ 	.short	(.L_359 - .L_358)


	//   ....[0]....
.L_358:
        /*035c*/ 	.word	0x00008750


	//----- nvinfo : EIATTR_MAX_THREADS
	.align		4
.L_359:
        /*0360*/ 	.byte	0x04, 0x05
        /*0362*/ 	.short	(.L_361 - .L_360)
.L_360:
        /*0364*/ 	.word	0x00000180
        /*0368*/ 	.word	0x00000001
        /*036c*/ 	.word	0x00000001


	//----- nvinfo : EIATTR_CRS_STACK_SIZE
	.align		4
.L_361:
        /*0370*/ 	.byte	0x04, 0x1e
        /*0372*/ 	.short	(.L_363 - .L_362)
.L_362:
        /*0374*/ 	.word	0x00000000


	//----- nvinfo : EIATTR_CBANK_PARAM_SIZE
	.align		4
.L_363:
        /*0378*/ 	.byte	0x03, 0x19
        /*037a*/ 	.short	0x06f0


	//----- nvinfo : EIATTR_PARAM_CBANK
	.align		4
        /*037c*/ 	.byte	0x04, 0x0a
        /*037e*/ 	.short	(.L_365 - .L_364)
	.align		4
.L_364:
        /*0380*/ 	.word	index@(.nv.constant0._ZN7cutlass13device_kernelIN5flash11enable_sm90INS1_16FlashAttnBwdSm90INS1_25CollectiveMainloopBwdSm90ILi2ELi2ELi2EN4cute5tupleIJNS5_1CILi1EEES8_S8_EEENS6_IJNS7_ILi64EEENS7_ILi128EEENS7_ILi96EEEEEENS_6half_tEfNS_4arch4Sm90ELb0ELb0ELb0ELb1ELb0ELb1ELb0ELb0ELi2ELi1ELi2ELi1ELb1EEENS1_24CollectiveEpilogueBwdGQAISD_fSG_Li256ELb1ELb0EEENS1_19SingleTileSchedulerILb1ELb0ELb0ELi128EEEEEEEEEvNT_6ParamsE)
        /*0384*/ 	.short	0x0210
        /*0386*/ 	.short	0x06f0


	//----- nvinfo : EIATTR_SW_WAR
	.align		4
.L_365:
        /*0388*/ 	.byte	0x04, 0x36
        /*038a*/ 	.short	(.L_367 - .L_366)
.L_366:
        /*038c*/ 	.word	0x00000008
.L_367:


//--------------------- .nv.info._ZN7cutlass13device_kernelIN5flash11enable_sm90INS1_16FlashAttnBwdSm90INS1_25CollectiveMainloopBwdSm90ILi2ELi2ELi2EN4cute5tupleIJNS5_1CILi1EEES8_S8_EEENS6_IJNS7_ILi64EEENS7_ILi128EEENS7_ILi96EEEEEENS_6half_tEfNS_4arch4Sm90ELb0ELb0ELb0ELb1ELb1ELb1ELb0ELb0ELi2ELi1ELi2ELi1ELb1EEENS1_24CollectiveEpilogueBwdGQAISD_fSG_Li256ELb1ELb1EEENS1_19SingleTileSchedulerILb1ELb0ELb0ELi128EEEEEEEEEvNT_6ParamsE --------------------------
	.section	.nv.info._ZN7cutlass13device_kernelIN5flash11enable_sm90INS1_16FlashAttnBwdSm90INS1_25CollectiveMainloopBwdSm90ILi2ELi2ELi2EN4cute5tupleIJNS5_1CILi1EEES8_S8_EEENS6_IJNS7_ILi64EEENS7_ILi128EEENS7_ILi96EEEEEENS_6half_tEfNS_4arch4Sm90ELb0ELb0ELb0ELb1ELb1ELb1ELb0ELb0ELi2ELi1ELi2ELi1ELb1EEENS1_24CollectiveEpilogueBwdGQAISD_fSG_Li256ELb1ELb1EEENS1_19SingleTileSchedulerILb1ELb0ELb0ELi128EEEEEEEEEvNT_6ParamsE,"",@"SHT_CUDA_INFO"
	.sectionflags	@""
	.align	4


	//----- nvinfo : EIATTR_CUDA_API_VERSION
	.align		4
        /*0000*/ 	.byte	0x04, 0x37
        /*0002*/ 	.short	(.L_369 - .L_368)
.L_368:
        /*0004*/ 	.word	0x00000082


	//----- nvinfo : EIATTR_KPARAM_INFO
	.align		4
.L_369:
        /*0008*/ 	.byte	0x04, 0x17
        /*000a*/ 	.short	(.L_371 - .L_370)
.L_370:
        /*000c*/ 	.word	0x00000000
        /*0010*/ 	.short	0x0000
        /*0012*/ 	.short	0x0070
        /*0014*/ 	.byte	0x00, 0xf0, 0x01, 0x1a


	//----- nvinfo : EIATTR_SPARSE_MMA_MASK
	.align		4
.L_371:
        /*0018*/ 	.byte	0x03, 0x50
        /*001a*/ 	.short	0x0000


	//----- nvinfo : EIATTR_MAXREG_COUNT
	.align		4
        /*001c*/ 	.byte	0x03, 0x1b
        /*001e*/ 	.short	0x00a8


	//----- nvinfo : EIATTR_NUM_BARRIERS
	.align		4
        /*0020*/ 	.byte	0x02, 0x4c
        /*0022*/ 	.byte	0x10
	.zero		1


	//----- nvinfo : EIATTR_EXTERNS
	.align		4
        /*0024*/ 	.byte	0x04, 0x0f
        /*0026*/ 	.short	(.L_373 - .L_372)


	//   ....[0]....
	.align		4
.L_372:
        /*0028*/ 	.word	index@(__assertfail)


	//----- nvinfo : EIATTR_MERCURY_ISA_VERSION
	.align		4
.L_373:
        /*002c*/ 	.byte	0x03, 0x5f
        /*002e*/ 	.short	0x0101


	//----- nvinfo : EIATTR_INT_WARP_WIDE_INSTR_OFFSETS
	.align		4
        /*0030*/ 	.byte	0x04, 0x31
        /*0032*/ 	.short	(.L_375 - .L_374)


	//   ....[0]....
.L_374:
        /*0034*/ 	.word	0x00000180


	//   ....[1]....
        /*0038*/ 	.word	0x000001b0


	//   ....[2]....
        /*003c*/ 	.word	0x00006090


	//   ....[3]....
        /*0040*/ 	.word	0x00006500


	//   ....[4]....
        /*0044*/ 	.word	0x00006ad0


	//----- nvinfo : EIATTR_COOP_GROUP_MASK_REGIDS
	.align		4
.L_375:
        /*0048*/ 	.byte	0x04, 0x29
        /*004a*/ 	.short	(.L_377 - .L_376)


	//   ....[0]....
.L_376:
        /*004c*/ 	.word	0xffffffff


	//   ....[1]....
        /*0050*/ 	.word	0xffffffff


	//   ....[2]....
        /*0054*/ 	.word	0xffffffff


	//   ....[3]....
        /*0058*/ 	.word	0xffffffff


	//   ....[4]....
        /*005c*/ 	.word	0xffffffff


	//   ....[5]....
        /*0060*/ 	.word	0xffffffff


	//   ....[6]....
        /*0064*/ 	.word	0xffffffff


	//   ....[7]....
        /*0068*/ 	.word	0xffffffff


	//   ....[8]....
        /*006c*/ 	.word	0xffffffff


	//   ....[9]....
        /*0070*/ 	.word	0xffffffff


	//   ....[10]....
        /*0074*/ 	.word	0xffffffff


	//   ....[11]....
        /*0078*/ 	.word	0xffffffff


	//   ....[12]....
        /*007c*/ 	.word	0xffffffff


	//   ....[13]....
        /*0080*/ 	.word	0xffffffff


	//   ....[14]....
        /*0084*/ 	.word	0xffffffff


	//   ....[15]....
        /*0088*/ 	.word	0xffffffff


	//   ....[16]....
        /*008c*/ 	.word	0xffffffff


	//   ....[17]....
        /*0090*/ 	.word	0x0500000f


	//   ....[18]....
        /*0094*/ 	.word	0x0500000f


	//   ....[19]....
        /*0098*/ 	.word	0x0500000f


	//   ....[20]....
        /*009c*/ 	.word	0x0500000f


	//   ....[21]....
        /*00a0*/ 	.word	0x0500000f


	//   ....[22]....
        /*00a4*/ 	.word	0x0500000f


	//----- nvinfo : EIATTR_COOP_GROUP_INSTR_OFFSETS
	.align		4
.L_377:
        /*00a8*/ 	.byte	0x04, 0x28
        /*00aa*/ 	.short	(.L_379 - .L_378)


	//   ....[0]....
.L_378:
        /*00ac*/ 	.word	0x00000050


	//   ....[1]....
        /*00b0*/ 	.word	0x00000190


	//   ....[2]....
        /*00b4*/ 	.word	0x000001e0


	//   ....[3]....
        /*00b8*/ 	.word	0x000003d0


	//   ....[4]....
        /*00bc*/ 	.word	0x00000600


	//   ....[5]....
        /*00c0*/ 	.word	0x00001350


	//   ....[6]....
        /*00c4*/ 	.word	0x00004c80


	//   ....[7]....
        /*00c8*/ 	.word	0x00004e10


	//   ....[8]....
        /*00cc*/ 	.word	0x000050c0


	//   ....[9]....
        /*00d0*/ 	.word	0x00005250


	//   ....[10]....
        /*00d4*/ 	.word	0x00005360


	//   ....[11]....
        /*00d8*/ 	.word	0x00005d30


	//   ....[12]....
        /*00dc*/ 	.word	0x00005fc0


	//   ....[13]....
        /*00e0*/ 	.word	0x00006200


	//   ....[14]....
        /*00e4*/ 	.word	0x00006430


	//   ....[15]....
        /*00e8*/ 	.word	0x000066e0


	//   ....[16]....
        /*00ec*/ 	.word	0x00006a10


	//   ....[17]....
        /*00f0*/ 	.word	0x000094f0


	//   ....[18]....
        /*00f4*/ 	.word	0x00009660


	//   ....[19]....
        /*00f8*/ 	.word	0x000096d0


	//   ....[20]....
        /*00fc*/ 	.word	0x00009740


	//   ....[21]....
        /*0100*/ 	.word	0x000097b0


	//   ....[22]....
        /*0104*/ 	.word	0x00009820


	//----- nvinfo : EIATTR_REG_RECONFIG
	.align		4
.L_379:
        /*0108*/ 	.byte	0x01, 0x54
	.zero		2


	//----- nvinfo : EIATTR_SYSCALL_OFFSETS
	.align		4
        /*010c*/ 	.byte	0x04, 0x46
        /*010e*/ 	.short	(.L_381 - .L_380)


	//   ....[0]....
.L_380:
        /*0110*/ 	.word	0x00000fb0


	//   ....[1]....
        /*0114*/ 	.word	0x000010a0


	//   ....[2]....
        /*0118*/ 	.word	0x00001200


	//   ....[3]....
        /*011c*/ 	.word	0x000012f0


	//   ....[4]....
        /*0120*/ 	.word	0x00001560


	//----- nvinfo : EIATTR_MBARRIER_INSTR_OFFSETS
	.align		4
.L_381:
        /*0124*/ 	.byte	0x04, 0x39
        /*0126*/ 	.short	(.L_383 - .L_382)


	//   ....[0]....
.L_382:
        /*0128*/ 	.word	0x00000280
        /*012c*/ 	.word	0x000000ff
        /*0130*/ 	.word	0x00026800
        /*0134*/ 	.short	0x0100
        /*0136*/ 	.byte	0x06
	.zero		1


	//   ....[1]....
        /*0138*/ 	.word	0x00000380
        /*013c*/ 	.word	0x000000ff
        /*0140*/ 	.word	0x00026810
        /*0144*/ 	.short	0x0100
        /*0146*/ 	.byte	0x08
	.zero		1


	//   ....[2]....
        /*0148*/ 	.word	0x00000390
        /*014c*/ 	.word	0x000000ff
        /*0150*/ 	.word	0x00026820
        /*0154*/ 	.short	0x0100
        /*0156*/ 	.byte	0x08
	.zero		1


	//   ....[3]....
        /*0158*/ 	.word	0x000003a0
        /*015c*/ 	.word	0x000000ff
        /*0160*/ 	.word	0x00026818
        /*0164*/ 	.short	0x0100
        /*0166*/ 	.byte	0x08
	.zero		1


	//   ....[4]....
        /*0168*/ 	.word	0x000003b0
        /*016c*/ 	.word	0x000000ff
        /*0170*/ 	.word	0x00026828
        /*0174*/ 	.short	0x0100
        /*0176*/ 	.byte	0x08
	.zero		1


	//   ....[5]....
        /*0178*/ 	.word	0x000004e0
        /*017c*/ 	.word	0x000000ff
        /*0180*/ 	.word	0x00026830
        /*0184*/ 	.short	0x0100
        /*0186*/ 	.byte	0x08
	.zero		1


	//   ....[6]....
        /*0188*/ 	.word	0x000004f0
        /*018c*/ 	.word	0x000000ff
        /*0190*/ 	.word	0x00026840
        /*0194*/ 	.short	0x0100
        /*0196*/ 	.byte	0x08
	.zero		1


	//   ....[7]....
        /*0198*/ 	.word	0x00000500
        /*019c*/ 	.word	0x000000ff
        /*01a0*/ 	.word	0x00026838
        /*01a4*/ 	.short	0x0100
        /*01a6*/ 	.byte	0x08
	.zero		1


	//   ....[8]....
        /*01a8*/ 	.word	0x00000510
        /*01ac*/ 	.word	0x000000ff
        /*01b0*/ 	.word	0x00026848
        /*01b4*/ 	.short	0x0100
        /*01b6*/ 	.byte	0x08
	.zero		1


	//   ....[9]....
        /*01b8*/ 	.word	0x00001390
        /*01bc*/ 	.word	0x00000012
        /*01c0*/ 	.word	0x00026800
        /*01c4*/ 	.short	0x010a
        /*01c6*/ 	.byte	0x3f
	.zero		1


	//   ....[10]....
        /*01c8*/ 	.word	0x00001420
        /*01cc*/ 	.word	0x00000012
        /*01d0*/ 	.word	0x00026800
        /*01d4*/ 	.short	0x010a
        /*01d6*/ 	.byte	0x3f
	.zero		1


	//   ....[11]....
        /*01d8*/ 	.word	0x00001dc0
        /*01dc*/ 	.word	0x000000ff
        /*01e0*/ 	.word	0x00026810
        /*01e4*/ 	.short	0x010a
        /*01e6*/ 	.byte	0x08
	.zero		1


	//   ....[12]....
        /*01e8*/ 	.word	0x00001e00
        /*01ec*/ 	.word	0x000000ff
        /*01f0*/ 	.word	0x00026810
        /*01f4*/ 	.short	0x010a
        /*01f6*/ 	.byte	0x08
	.zero		1


	//   ....[13]....
        /*01f8*/ 	.word	0x00002250
        /*01fc*/ 	.word	0x000000ff
        /*0200*/ 	.word	0x00026830
        /*0204*/ 	.short	0x010a
        /*0206*/ 	.byte	0x08
	.zero		1


	//   ....[14]....
        /*0208*/ 	.word	0x00002290
        /*020c*/ 	.word	0x000000ff
        /*0210*/ 	.word	0x00026830
        /*0214*/ 	.short	0x010a
        /*0216*/ 	.byte	0x08
	.zero		1


	//   ....[15]....
        /*0218*/ 	.word	0x00003ea0
        /*021c*/ 	.word	0x000000ff
        /*0220*/ 	.word	0x00000000
        /*0224*/ 	.short	0x0101
        /*0226*/ 	.byte	0x0a
	.zero		1


	//   ....[16]....
        /*0228*/ 	.word	0x00004180
        /*022c*/ 	.word	0x000000ff
        /*0230*/ 	.word	0x00000000
        /*0234*/ 	.short	0x0101
        /*0236*/ 	.byte	0x08
	.zero		1


	//   ....[17]....
        /*0238*/ 	.word	0x00007440
        /*023c*/ 	.word	0x00000000
        /*0240*/ 	.word	0x00026820
        /*0244*/ 	.short	0x010a
        /*0246*/ 	.byte	0x3f
	.zero		1


	//   ....[18]....
        /*0248*/ 	.word	0x00007d10
        /*024c*/ 	.word	0x00000000
        /*0250*/ 	.word	0x00026840
        /*0254*/ 	.short	0x010a
        /*0256*/ 	.byte	0x3f
	.zero		1


	//   ....[19]....
        /*0258*/ 	.word	0x00008020
        /*025c*/ 	.word	0x00000000
        /*0260*/ 	.word	0x00026828
        /*0264*/ 	.short	0x010a
        /*0266*/ 	.byte	0x3f
	.zero		1


	//   ....[20]....
        /*0268*/ 	.word	0x000082c0
        /*026c*/ 	.word	0x00000000
        /*0270*/ 	.word	0x00026848
        /*0274*/ 	.short	0x010a
        /*0276*/ 	.byte	0x3f
	.zero		1


	//   ....[21]....
        /*0278*/ 	.word	0x000085b0
        /*027c*/ 	.word	0x00000000
        /*0280*/ 	.word	0x00026820
        /*0284*/ 	.short	0x010a
        /*0286*/ 	.byte	0x3f
	.zero		1


	//   ....[22]....
        /*0288*/ 	.word	0x000088b0
        /*028c*/ 	.word	0x00000000
        /*0290*/ 	.word	0x00026840
        /*0294*/ 	.short	0x010a
        /*0296*/ 	.byte	0x3f
	.zero		1


	//   ....[23]....
        /*0298*/ 	.word	0x00008ba0
        /*029c*/ 	.word	0x00000000
        /*02a0*/ 	.word	0x00026828
        /*02a4*/ 	.short	0x010a
        /*02a6*/ 	.byte	0x3f
	.zero		1


	//   ....[24]....
        /*02a8*/ 	.word	0x00008e90
        /*02ac*/ 	.word	0x00000003
        /*02b0*/ 	.word	0x00026840
        /*02b4*/ 	.short	0x010a
        /*02b6*/ 	.byte	0x3f
	.zero		1


	//   ....[25]....
        /*02b8*/ 	.word	0x00009350
        /*02bc*/ 	.word	0x00000006
        /*02c0*/ 	.word	0x00000000
        /*02c4*/ 	.short	0x010a
        /*02c6*/ 	.byte	0x3f
	.zero		1


	//   ....[26]....
        /*02c8*/ 	.word	0x000093b0
        /*02cc*/ 	.word	0x00000003
        /*02d0*/ 	.word	0x00000000
        /*02d4*/ 	.short	0x010a
        /*02d6*/ 	.byte	0x3f
	.zero		1


	//   ....[27]....
        /*02d8*/ 	.word	0x00009410
        /*02dc*/ 	.word	0x00000000
        /*02e0*/ 	.word	0x00000000
        /*02e4*/ 	.short	0x010a
        /*02e6*/ 	.byte	0x3f
	.zero		1


	//   ....[28]....
        /*02e8*/ 	.word	0x00009440
        /*02ec*/ 	.word	0x00000003
        /*02f0*/ 	.word	0x00000000
        /*02f4*/ 	.short	0x010a
        /*02f6*/ 	.byte	0x3f
	.zero		1


	//   ....[29]....
        /*02f8*/ 	.word	0x00009520
        /*02fc*/ 	.word	0x00000012
        /*0300*/ 	.word	0x00026800
        /*0304*/ 	.short	0x010a
        /*0306*/ 	.byte	0x3f
	.zero		1


	//   ....[30]....
        /*0308*/ 	.word	0x00009580
        /*030c*/ 	.word	0x00000005
        /*0310*/ 	.word	0x00026810
        /*0314*/ 	.short	0x010a
        /*0316*/ 	.byte	0x3f
	.zero		1


	//   ....[31]....
        /*0318*/ 	.word	0x000095e0
        /*031c*/ 	.word	0x00000005
        /*0320*/ 	.word	0x00026830
        /*0324*/ 	.short	0x010a
        /*0326*/ 	.byte	0x3f
	.zero		1


	//   ....[32]....
        /*0328*/ 	.word	0x00009860
        /*032c*/ 	.word	0x00000000
        /*0330*/ 	.word	0x00026820
        /*0334*/ 	.short	0x010a
        /*0336*/ 	.byte	0x3f
	.zero		1


	//   ....[33]....
        /*0338*/ 	.word	0x000098b0
        /*033c*/ 	.word	0x00000000
        /*0340*/ 	.word	0x00026840
        /*0344*/ 	.short	0x010a
        /*0346*/ 	.byte	0x3f
	.zero		1


	//   ....[34]....
        /*0348*/ 	.word	0x00009900
        /*034c*/ 	.word	0x00000000
        /*0350*/ 	.word	0x00026828
        /*0354*/ 	.short	0x010a
        /*0356*/ 	.byte	0x3f
	.zero		1


	//   ....[35]....
        /*0358*/ 	.word	0x00009950
        /*035c*/ 	.word	0x00000000
        /*0360*/ 	.word	0x00026848
        /*0364*/ 	.short	0x010a
        /*0366*/ 	.byte	0x3f
	.zero		1


	//   ....[36]....
        /*0368*/ 	.word	0x000099b0
        /*036c*/ 	.word	0x00000000
        /*0370*/ 	.word	0x00026820
        /*0374*/ 	.short	0x010a
        /*0376*/ 	.byte	0x3f
	.zero		1


	//   ....[37]....
        /*0378*/ 	.word	0x00009a00
        /*037c*/ 	.word	0x00000000
        /*0380*/ 	.word	0x00026840
        /*0384*/ 	.short	0x010a
        /*0386*/ 	.byte	0x3f
	.zero		1


	//   ....[38]....
        /*0388*/ 	.word	0x00009a50
        /*038c*/ 	.word	0x00000000
        /*0390*/ 	.word	0x00026828
        /*0394*/ 	.short	0x010a
        /*0396*/ 	.byte	0x3f
	.zero		1


	//   ....[39]....
        /*0398*/ 	.word	0x00009aa0
        /*039c*/ 	.word	0x00000003
        /*03a0*/ 	.word	0x00026840
        /*03a4*/ 	.short	0x010a
        /*03a6*/ 	.byte	0x3f
	.zero		1


	//   ....[40]....
        /*03a8*/ 	.word	0x00009b80
        /*03ac*/ 	.word	0x00000006
        /*03b0*/ 	.word	0x00000000
        /*03b4*/ 	.short	0x010a
        /*03b6*/ 	.byte	0x3f
	.zero		1


	//   ....[41]....
        /*03b8*/ 	.word	0x00009bd0
        /*03bc*/ 	.word	0x00000003
        /*03c0*/ 	.word	0x00000000
        /*03c4*/ 	.short	0x010a
        /*03c6*/ 	.byte	0x3f
	.zero		1


	//   ....[42]....
        /*03c8*/ 	.word	0x00009c20
        /*03cc*/ 	.word	0x00000000
        /*03d0*/ 	.word	0x00000000
        /*03d4*/ 	.short	0x010a
        /*03d6*/ 	.byte	0x3f
	.zero		1


	//----- nvinfo : EIATTR_NUM_MBARRIERS
	.align		4
.L_383:
        /*03d8*/ 	.byte	0x03, 0x38
        /*03da*/ 	.short	0x0009


	//----- nvinfo : EIATTR_EXIT_INSTR_OFFSETS
	.align		4
        /*03dc*/ 	.byte	0x04, 0x1c
        /*03de*/ 	.short	(.L_385 - .L_384)


	//   ....[0]....
.L_384:
        /*03e0*/ 	.word	0x00009490


	//----- nvinfo : EIATTR_MAX_THREADS
	.align		4
.L_385:
        /*03e4*/ 	.byte	0x04, 0x05
        /*03e6*/ 	.short	(.L_387 - .L_386)
.L_386:
        /*03e8*/ 	.word	0x00000180
        /*03ec*/ 	.word	0x00000001
        /*03f0*/ 	.word	0x00000001


	//----- nvinfo : EIATTR_CRS_STACK_SIZE
	.align		4
.L_387:
        /*03f4*/ 	.byte	0x04, 0x1e
        /*03f6*/ 	.short	(.L_389 - .L_388)
.L_388:
        /*03f8*/ 	.word	0x00000000


	//----- nvinfo : EIATTR_CBANK_PARAM_SIZE
	.align		4
.L_389:
        /*03fc*/ 	.byte	0x03, 0x19
        /*03fe*/ 	.short	0x06f0


	//----- nvinfo : EIATTR_PARAM_CBANK
	.align		4
        /*0400*/ 	.byte	0x04, 0x0a
        /*0402*/ 	.short	(.L_391 - .L_390)
	.align		4
.L_390:
        /*0404*/ 	.word	index@(.nv.constant0._ZN7cutlass13device_kernelIN5flash11enable_sm90INS1_16FlashAttnBwdSm90INS1_25CollectiveMainloopBwdSm90ILi2ELi2ELi2EN4cute5tupleIJNS5_1CILi1EEES8_S8_EEENS6_IJNS7_ILi64EEENS7_ILi128EEENS7_ILi96EEEEEENS_6half_tEfNS_4arch4Sm90ELb0ELb0ELb0ELb1ELb1ELb1ELb0ELb0ELi2ELi1ELi2ELi1ELb1EEENS1_24CollectiveEpilogueBwdGQAISD_fSG_Li256ELb1ELb1EEENS1_19SingleTileSchedulerILb1ELb0ELb0ELi128EEEEEEEEEvNT_6ParamsE)
        /*0408*/ 	.short	0x0210
        /*040a*/ 	.short	0x06f0


	//----- nvinfo : EIATTR_SW_WAR
	.align		4
.L_391:
        /*040c*/ 	.byte	0x04, 0x36
        /*040e*/ 	.short	(.L_393 - .L_392)
.L_392:
        /*0410*/ 	.word	0x00000008
.L_393:


//--------------------- .nv.info._ZN7cutlass13device_kernelIN5flash11enable_sm90INS1_16FlashAttnBwdSm90INS1_25CollectiveMainloopBwdSm90ILi2ELi2ELi2EN4cute5tupleIJNS5_1CILi1EEES8_S8_EEENS6_IJNS7_ILi64EEENS7_ILi128EEENS7_ILi96EEEEEENS_6half_tEfNS_4arch4Sm90ELb0ELb1ELb0ELb0ELb0ELb1ELb0ELb0ELi2ELi1ELi2ELi1ELb1EEENS1_21CollectiveEpilogueBwdISD_SE_SG_Li256ELb0ELb0ELi1EEENS1_19SingleTileSchedulerILb0ELb0ELb0ELi128EEEEEEEEEvNT_6ParamsE --------------------------
	.section	.nv.info._ZN7cutlass13device_kernelIN5flash11enable_sm90INS1_16FlashAttnBwdSm90INS1_25CollectiveMainloopBwdSm90ILi2ELi2ELi2EN4cute5tupleIJNS5_1CILi1EEES8_S8_EEENS6_IJNS7_ILi64EEENS7_ILi128EEENS7_ILi96EEEEEENS_6half_tEfNS_4arch4Sm90ELb0ELb1ELb0ELb0ELb0ELb1ELb0ELb0ELi2ELi1ELi2ELi1ELb1EEENS1_21CollectiveEpilogueBwdISD_SE_SG_Li256ELb0ELb0ELi1EEENS1_19SingleTileSchedulerILb0ELb0ELb0ELi128EEEEEEEEEvNT_6ParamsE,"",@"SHT_CUDA_INFO"
	.sectionflags	@""
	.align	4


	//----- nvinfo : EIATTR_CUDA_API_VERSION
	.align		4
        /*0000*/ 	.byte	0x04, 0x37
        /*0002*/ 	.short	(.L_395 - .L_394)
.L_394:
        /*0004*/ 	.word	0x00000082


	//----- nvinfo : EIATTR_KPARAM_INFO
	.align		4
.L_395:
        /*0008*/ 	.byte	0x04, 0x17
        /*000a*/ 	.short	(.L_397 - .L_396)
.L_396:
        /*000c*/ 	.word	0x00000000
        /*0010*/ 	.short	0x0000
        /*0012*/ 	.short	0x0070
        /*0014*/ 	.byte	0x00, 0xf0, 0x01, 0x24


	//----- nvinfo : EIATTR_SPARSE_MMA_MASK
	.align		4
.L_397:
        /*0018*/ 	.byte	0x03, 0x50
        /*001a*/ 	.short	0x0000


	//----- nvinfo : EIATTR_MAXREG_COUNT
	.align		4
        /*001c*/ 	.byte	0x03, 0x1b
        /*001e*/ 	.short	0x00a8


	//----- nvinfo : EIATTR_NUM_BARRIERS
	.align		4
        /*0020*/ 	.byte	0x02, 0x4c
        /*0022*/ 	.byte	0x10
	.zero		1


	//----- nvinfo : EIATTR_EXTERNS
	.align		4
        /*0024*/ 	.byte	0x04, 0x0f
        /*0026*/ 	.short	(.L_399 - .L_398)


	//   ....[0]....
	.align		4
.L_398:
        /*0028*/ 	.word	index@(__assertfail)


	//----- nvinfo : EIATTR_ANNOTATIONS
	.align		4
.L_399:
        /*002c*/ 	.byte	0x04, 0x55
        /*002e*/ 	.short	(.L_401 - .L_400)


	//   ....[0]....
.L_400:
        /*0030*/ 	.word	0x00000001
        /*0034*/ 	.byte	0x40, 0x74, 0x00, 0x00, 0x01, 0x00, 0x00, 0x00, 0x90, 0x77, 0x00, 0x00, 0x01, 0x00, 0x00, 0x00
        /*0044*/ 	.byte	0x40, 0x84, 0x00, 0x00, 0x01, 0x00, 0x00, 0x00, 0x60, 0x84, 0x00, 0x00, 0x01, 0x00, 0x00, 0x00
        /*0054*/ 	.byte	0xa0, 0x89, 0x00, 0x00


	//----- nvinfo : EIATTR_MERCURY_ISA_VERSION
	.align		4
.L_401:
        /*0058*/ 	.byte	0x03, 0x5f
        /*005a*/ 	.short	0x0101


	//----- nvinfo : EIATTR_INT_WARP_WIDE_INSTR_OFFSETS
	.align		4
        /*005c*/ 	.byte	0x04, 0x31
        /*005e*/ 	.short	(.L_403 - .L_402)


	//   ....[0]....
.L_402:
        /*0060*/ 	.word	0x000001f0


	//   ....[1]....
        /*0064*/ 	.word	0x00000220


	//----- nvinfo : EIATTR_COOP_GROUP_MASK_REGIDS
	.align		4
.L_403:
        /*0068*/ 	.byte	0x04, 0x29
        /*006a*/ 	.short	(.L_405 - .L_404)


	//   ....[0]....
.L_404:
        /*006c*/ 	.word	0xffffffff


	//   ....[1]....
        /*0070*/ 	.word	0xffffffff


	//   ....[2]....
        /*0074*/ 	.word	0xffffffff


	//   ....[3]....
        /*0078*/ 	.word	0xffffffff


	//   ....[4]....
        /*007c*/ 	.word	0xffffffff


	//   ....[5]....
        /*0080*/ 	.word	0xffffffff


	//   ....[6]....
        /*0084*/ 	.word	0xffffffff


	//   ....[7]....
        /*0088*/ 	.word	0xffffffff


	//   ....[8]....
        /*008c*/ 	.word	0x0500000f


	//----- nvinfo : EIATTR_COOP_GROUP_INSTR_OFFSETS
	.align		4
.L_405:
        /*0090*/ 	.byte	0x04, 0x28
        /*0092*/ 	.short	(.L_407 - .L_406)


	//   ....[0]....
.L_406:
        /*0094*/ 	.word	0x00000060


	//   ....[1]....
        /*0098*/ 	.word	0x00000200


	//   ....[2]....
        /*009c*/ 	.word	0x00000250


	//   ....[3]....
        /*00a0*/ 	.word	0x00000440


	//   ....[4]....
        /*00a4*/ 	.word	0x00000640


	//   ....[5]....
        /*00a8*/ 	.word	0x00001080


	//   ....[6]....
        /*00ac*/ 	.word	0x00005030


	//   ....[7]....
        /*00b0*/ 	.word	0x00005db0


	//   ....[8]....
        /*00b4*/ 	.word	0x00009120


	//----- nvinfo : EIATTR_REG_RECONFIG
	.align		4
.L_407:
        /*00b8*/ 	.byte	0x01, 0x54
	.zero		2


	//----- nvinfo : EIATTR_SYSCALL_OFFSETS
	.align		4
        /*00bc*/ 	.byte	0x04, 0x46
        /*00be*/ 	.short	(.L_409 - .L_408)


	//   ....[0]....
.L_408:
        /*00c0*/ 	.word	0x00000ce0


	//   ....[1]....
        /*00c4*/ 	.word	0x00000dd0


	//   ....[2]....
        /*00c8*/ 	.word	0x00000f30


	//   ....[3]....
        /*00cc*/ 	.word	0x00001020


	//   ....[4]....
        /*00d0*/ 	.word	0x000012a0


	//   ....[5]....
        /*00d4*/ 	.word	0x00004860


	//   ....[6]....
        /*00d8*/ 	.word	0x000049a0


	//   ....[7]....
        /*00dc*/ 	.word	0x00004ac0


	//   ....[8]....
        /*00e0*/ 	.word	0x00004be0


	//----- nvinfo : EIATTR_MBARRIER_INSTR_OFFSETS
	.align		4
.L_409:
        /*00e4*/ 	.byte	0x04, 0x39
        /*00e6*/ 	.short	(.L_411 - .L_410)


	//   ....[0]....
.L_410:
        /*00e8*/ 	.word	0x000002f0
        /*00ec*/ 	.word	0x000000ff
        /*00f0*/ 	.word	0x00026800
        /*00f4*/ 	.short	0x0100
        /*00f6*/ 	.byte	0x06
	.zero		1


	//   ....[1]....
        /*00f8*/ 	.word	0x000003f0
        /*00fc*/ 	.word	0x000000ff
        /*0100*/ 	.word	0x00026810
        /*0104*/ 	.short	0x0100
        /*0106*/ 	.byte	0x08
	.zero		1


	//   ....[2]....
        /*0108*/ 	.word	0x00000400
        /*010c*/ 	.word	0x000000ff
        /*0110*/ 	.word	0x00026820
        /*0114*/ 	.short	0x0100
        /*0116*/ 	.byte	0x08
	.zero		1


	//   ....[3]....
        /*0118*/ 	.word	0x00000410
        /*011c*/ 	.word	0x000000ff
        /*0120*/ 	.word	0x00026818
        /*0124*/ 	.short	0x0100
        /*0126*/ 	.byte	0x08
	.zero		1


	//   ....[4]....
        /*0128*/ 	.word	0x00000420
        /*012c*/ 	.word	0x000000ff
        /*0130*/ 	.word	0x00026828
        /*0134*/ 	.short	0x0100
        /*0136*/ 	.byte	0x08
	.zero		1


	//   ....[5]....
        /*0138*/ 	.word	0x00000550
        /*013c*/ 	.word	0x000000ff
        /*0140*/ 	.word	0x00026830
        /*0144*/ 	.short	0x0100
        /*0146*/ 	.byte	0x08
	.zero		1


	//   ....[6]....
        /*0148*/ 	.word	0x00000560
        /*014c*/ 	.word	0x000000ff
        /*0150*/ 	.word	0x00026840
        /*0154*/ 	.short	0x0100
        /*0156*/ 	.byte	0x08
	.zero		1


	//   ....[7]....
        /*0158*/ 	.word	0x00000570
        /*015c*/ 	.word	0x000000ff
        /*0160*/ 	.word	0x00026838
        /*0164*/ 	.short	0x0100
        /*0166*/ 	.byte	0x08
	.zero		1


	//   ....[8]....
        /*0168*/ 	.word	0x00000580
        /*016c*/ 	.word	0x000000ff
        /*0170*/ 	.word	0x00026848
        /*0174*/ 	.short	0x0100
        /*0176*/ 	.byte	0x08
	.zero		1


	//   ....[9]....
        /*0178*/ 	.word	0x000010c0
        /*017c*/ 	.word	0x00000012
        /*0180*/ 	.word	0x00026800
        /*0184*/ 	.short	0x010a
        /*0186*/ 	.byte	0x3f
	.zero		1


	//   ....[10]....
        /*0188*/ 	.word	0x00001160
        /*018c*/ 	.word	0x00000012
        /*0190*/ 	.word	0x00026800
        /*0194*/ 	.short	0x010a
        /*0196*/ 	.byte	0x3f
	.zero		1


	//   ....[11]....
        /*0198*/ 	.word	0x00001b00
        /*019c*/ 	.word	0x000000ff
        /*01a0*/ 	.word	0x00026810
        /*01a4*/ 	.short	0x010a
        /*01a6*/ 	.byte	0x06
	.zero		1


	//   ....[12]....
        /*01a8*/ 	.word	0x00001b40
        /*01ac*/ 	.word	0x000000ff
        /*01b0*/ 	.word	0x00026810
        /*01b4*/ 	.short	0x010a
        /*01b6*/ 	.byte	0x06
	.zero		1


	//   ....[13]....
        /*01b8*/ 	.word	0x00001f80
        /*01bc*/ 	.word	0x000000ff
        /*01c0*/ 	.word	0x00026830
        /*01c4*/ 	.short	0x010a
        /*01c6*/ 	.byte	0x06
	.zero		1


	//   ....[14]....
        /*01c8*/ 	.word	0x00001fc0
        /*01cc*/ 	.word	0x000000ff
        /*01d0*/ 	.word	0x00026830
        /*01d4*/ 	.short	0x010a
        /*01d6*/ 	.byte	0x06
	.zero		1


	//   ....[15]....
        /*01d8*/ 	.word	0x000040e0
        /*01dc*/ 	.word	0x000000ff
        /*01e0*/ 	.word	0x00000000
        /*01e4*/ 	.short	0x0101
        /*01e6*/ 	.byte	0x08
	.zero		1


	//   ....[16]....
        /*01e8*/ 	.word	0x00004390
        /*01ec*/ 	.word	0x000000ff
        /*01f0*/ 	.word	0x00000000
        /*01f4*/ 	.short	0x0101
        /*01f6*/ 	.byte	0x06
	.zero		1


	//   ....[17]....
        /*01f8*/ 	.word	0x00006f00
        /*01fc*/ 	.word	0x00000010
        /*0200*/ 	.word	0x00026820
        /*0204*/ 	.short	0x010a
        /*0206*/ 	.byte	0x3f
	.zero		1


	//   ....[18]....
        /*0208*/ 	.word	0x00007820
        /*020c*/ 	.word	0x00000010
        /*0210*/ 	.word	0x00026840
        /*0214*/ 	.short	0x010a
        /*0216*/ 	.byte	0x3f
	.zero		1


	//   ....[19]....
        /*0218*/ 	.word	0x00007b30
        /*021c*/ 	.word	0x00000010
        /*0220*/ 	.word	0x00026828
        /*0224*/ 	.short	0x010a
        /*0226*/ 	.byte	0x3f
	.zero		1


	//   ....[20]....
        /*0228*/ 	.word	0x00007e40
        /*022c*/ 	.word	0x00000010
        /*0230*/ 	.word	0x00026848
        /*0234*/ 	.short	0x010a
        /*0236*/ 	.byte	0x3f
	.zero		1


	//   ....[21]....
        /*0238*/ 	.word	0x00008100
        /*023c*/ 	.word	0x00000010
        /*0240*/ 	.word	0x00026820
        /*0244*/ 	.short	0x010a
        /*0246*/ 	.byte	0x3f
	.zero		1


	//   ....[22]....
        /*0248*/ 	.word	0x00008490
        /*024c*/ 	.word	0x00000010
        /*0250*/ 	.word	0x00026840
        /*0254*/ 	.short	0x010a
        /*0256*/ 	.byte	0x3f
	.zero		1


	//   ....[23]....
        /*0258*/ 	.word	0x00008770
        /*025c*/ 	.word	0x00000010
        /*0260*/ 	.word	0x00026828
        /*0264*/ 	.short	0x010a
        /*0266*/ 	.byte	0x3f
	.zero		1


	//   ....[24]....
        /*0268*/ 	.word	0x00008ad0
        /*026c*/ 	.word	0x00000003
        /*0270*/ 	.word	0x00026840
        /*0274*/ 	.short	0x010a
        /*0276*/ 	.byte	0x3f
	.zero		1


	//   ....[25]....
        /*0278*/ 	.word	0x00008f80
        /*027c*/ 	.word	0x00000006
        /*0280*/ 	.word	0x00000000
        /*0284*/ 	.short	0x010a
        /*0286*/ 	.byte	0x3f
	.zero		1


	//   ....[26]....
        /*0288*/ 	.word	0x00008fe0
        /*028c*/ 	.word	0x00000003
        /*0290*/ 	.word	0x00000000
        /*0294*/ 	.short	0x010a
        /*0296*/ 	.byte	0x3f
	.zero		1


	//   ....[27]....
        /*0298*/ 	.word	0x00009040
        /*029c*/ 	.word	0x00000000
        /*02a0*/ 	.word	0x00000000
        /*02a4*/ 	.short	0x010a
        /*02a6*/ 	.byte	0x3f
	.zero		1


	//   ....[28]....
        /*02a8*/ 	.word	0x00009070
        /*02ac*/ 	.word	0x00000003
        /*02b0*/ 	.word	0x00000000
        /*02b4*/ 	.short	0x010a
        /*02b6*/ 	.byte	0x3f
	.zero		1


	//   ....[29]....
        /*02b8*/ 	.word	0x00009150
        /*02bc*/ 	.word	0x00000012
        /*02c0*/ 	.word	0x00026800
        /*02c4*/ 	.short	0x010a
        /*02c6*/ 	.byte	0x3f
	.zero		1


	//   ....[30]....
        /*02c8*/ 	.word	0x000091b0
        /*02cc*/ 	.word	0x00000007
        /*02d0*/ 	.word	0x00026810
        /*02d4*/ 	.short	0x010a
        /*02d6*/ 	.byte	0x3f
	.zero		1


	//   ....[31]....
        /*02d8*/ 	.word	0x00009210
        /*02dc*/ 	.word	0x00000079
        /*02e0*/ 	.word	0x00026830
        /*02e4*/ 	.short	0x010a
        /*02e6*/ 	.byte	0x3f
	.zero		1


	//   ....[32]....
        /*02e8*/ 	.word	0x00009260
        /*02ec*/ 	.word	0x00000010
        /*02f0*/ 	.word	0x00026820
        /*02f4*/ 	.short	0x010a
        /*02f6*/ 	.byte	0x3f
	.zero		1


	//   ....[33]....
        /*02f8*/ 	.word	0x000092b0
        /*02fc*/ 	.word	0x00000010
        /*0300*/ 	.word	0x00026840
        /*0304*/ 	.short	0x010a
        /*0306*/ 	.byte	0x3f
	.zero		1


	//   ....[34]....
        /*0308*/ 	.word	0x00009300
        /*030c*/ 	.word	0x00000010
        /*0310*/ 	.word	0x00026828
        /*0314*/ 	.short	0x010a
        /*0316*/ 	.byte	0x3f
	.zero		1


	//   ....[35]....
        /*0318*/ 	.word	0x00009350
        /*031c*/ 	.word	0x00000010
        /*0320*/ 	.word	0x00026848
        /*0324*/ 	.short	0x010a
        /*0326*/ 	.byte	0x3f
	.zero		1


	//   ....[36]....
        /*0328*/ 	.word	0x000093b0
        /*032c*/ 	.word	0x00000010
        /*0330*/ 	.word	0x00026820
        /*0334*/ 	.short	0x010a
        /*0336*/ 	.byte	0x3f
	.zero		1


	//   ....[37]....
        /*0338*/ 	.word	0x00009400
        /*033c*/ 	.word	0x00000010
        /*0340*/ 	.word	0x00026840
        /*0344*/ 	.short	0x010a
        /*0346*/ 	.byte	0x3f
	.zero		1


	//   ....[38]....
        /*0348*/ 	.word	0x00009450
        /*034c*/ 	.word	0x00000010
        /*0350*/ 	.word	0x00026828
        /*0354*/ 	.short	0x010a
        /*0356*/ 	.byte	0x3f
	.zero		1


	//   ....[39]....
        /*0358*/ 	.word	0x000094a0
        /*035c*/ 	.word	0x00000003
        /*0360*/ 	.word	0x00026840
        /*0364*/ 	.short	0x010a
        /*0366*/ 	.byte	0x3f
	.zero		1


	//   ....[40]....
        /*0368*/ 	.word	0x00009570
        /*036c*/ 	.word	0x00000006
        /*0370*/ 	.word	0x00000000
        /*0374*/ 	.short	0x010a
        /*0376*/ 	.byte	0x3f
	.zero		1


	//   ....[41]....
        /*0378*/ 	.word	0x000095c0
        /*037c*/ 	.word	0x00000003
        /*0380*/ 	.word	0x00000000
        /*0384*/ 	.short	0x010a
        /*0386*/ 	.byte	0x3f
	.zero		1


	//   ....[42]....
        /*0388*/ 	.word	0x00009610
        /*038c*/ 	.word	0x00000000
        /*0390*/ 	.word	0x00000000
        /*0394*/ 	.short	0x010a
        /*0396*/ 	.byte	0x3f
	.zero		1


	//----- nvinfo : EIATTR_NUM_MBARRIERS
	.align		4
.L_411:
        /*0398*/ 	.byte	0x03, 0x38
        /*039a*/ 	.short	0x0009


	//----- nvinfo : EIATTR_EXIT_INSTR_OFFSETS
	.align		4
        /*039c*/ 	.byte	0x04, 0x1c
        /*039e*/ 	.short	(.L_413 - .L_412)


	//   ....[0]....
.L_412:
        /*03a0*/ 	.word	0x00000690


	//   ....[1]....
        /*03a4*/ 	.word	0x00005560


	//   ....[2]....
        /*03a8*/ 	.word	0x00005d50


	//   ....[3]....
        /*03ac*/ 	.word	0x000090c0


	//----- nvinfo : EIATTR_MAX_THREADS
	.align		4
.L_413:
        /*03b0*/ 	.byte	0x04, 0x05
        /*03b2*/ 	.short	(.L_415 - .L_414)
.L_414:
        /*03b4*/ 	.word	0x00000180
        /*03b8*/ 	.word	0x00000001
        /*03bc*/ 	.word	0x00000001


	//----- nvinfo : EIATTR_CRS_STACK_SIZE
	.align		4
.L_415:
        /*03c0*/ 	.byte	0x04, 0x1e
        /*03c2*/ 	.short	(.L_417 - .L_416)
.L_416:
        /*03c4*/ 	.word	0x00000000


	//----- nvinfo : EIATTR_CBANK_PARAM_SIZE
	.align		4
.L_417:
        /*03c8*/ 	.byte	0x03, 0x19
        /*03ca*/ 	.short	0x0970


	//----- nvinfo : EIATTR_PARAM_CBANK
	.align		4
        /*03cc*/ 	.byte	0x04, 0x0a
        /*03ce*/ 	.short	(.L_419 - .L_418)
	.align		4
.L_418:
        /*03d0*/ 	.word	index@(.nv.constant0._ZN7cutlass13device_kernelIN5flash11enable_sm90INS1_16FlashAttnBwdSm90INS1_25CollectiveMainloopBwdSm90ILi2ELi2ELi2EN4cute5tupleIJNS5_1CILi1EEES8_S8_EEENS6_IJNS7_ILi64EEENS7_ILi128EEENS7_ILi96EEEEEENS_6half_tEfNS_4arch4Sm90ELb0ELb1ELb0ELb0ELb0ELb1ELb0ELb0ELi2ELi1ELi2ELi1ELb1EEENS1_21CollectiveEpilogueBwdISD_SE_SG_Li256ELb0ELb0ELi1EEENS1_19SingleTileSchedulerILb0ELb0ELb0ELi128EEEEEEEEEvNT_6ParamsE)
        /*03d4*/ 	.short	0x0210
        /*03d6*/ 	.short	0x0970


	//----- nvinfo : EIATTR_SW_WAR
	.align		4
.L_419:
        /*03d8*/ 	.byte	0x04, 0x36
        /*03da*/ 	.short	(.L_421 - .L_420)
.L_420:
        /*03dc*/ 	.word	0x00000008
.L_421:


//--------------------- .nv.info._ZN7cutlass13device_kernelIN5flash11enable_sm90INS1_16FlashAttnBwdSm90INS1_25CollectiveMainloopBwdSm90ILi2ELi2ELi2EN4cute5tupleIJNS5_1CILi1EEES8_S8_EEENS6_IJNS7_ILi64EEENS7_ILi128EEENS7_ILi96EEEEEENS_6half_tEfNS_4arch4Sm90ELb0ELb1ELb0ELb0ELb1ELb1ELb0ELb0ELi2ELi1ELi2ELi1ELb1EEENS1_21CollectiveEpilogueBwdISD_SE_SG_Li256ELb0ELb0ELi1EEENS1_19SingleTileSchedulerILb0ELb0ELb0ELi128EEEEEEEEEvNT_6ParamsE --------------------------
	.section	.nv.info._ZN7cutlass13device_kernelIN5flash11enable_sm90INS1_16FlashAttnBwdSm90INS1_25CollectiveMainloopBwdSm90ILi2ELi2ELi2EN4cute5tupleIJNS5_1CILi1EEES8_S8_EEENS6_IJNS7_ILi64EEENS7_ILi128EEENS7_ILi96EEEEEENS_6half_tEfNS_4arch4Sm90ELb0ELb1ELb0ELb0ELb1ELb1ELb0ELb0ELi2ELi1ELi2ELi1ELb1EEENS1_21CollectiveEpilogueBwdISD_SE_SG_Li256ELb0ELb0ELi1EEENS1_19SingleTileSchedulerILb0ELb0ELb0ELi128EEEEEEEEEvNT_6ParamsE,"",@"SHT_CUDA_INFO"
	.sectionflags	@""
	.align	4


	//----- nvinfo : EIATTR_CUDA_API_VERSION
	.align		4
        /*0000*/ 	.byte	0x04, 0x37
        /*0002*/ 	.short	(.L_423 - .L_422)
.L_422:
        /*0004*/ 	.word	0x00000082


	//----- nvinfo : EIATTR_KPARAM_INFO
	.align		4
.L_423:
        /*0008*/ 	.byte	0x04, 0x17
        /*000a*/ 	.short	(.L_425 - .L_424)
.L_424:
        /*000c*/ 	.word	0x00000000
        /*0010*/ 	.short	0x0000
        /*0012*/ 	.short	0x0070
        /*0014*/ 	.byte	0x00, 0xf0, 0x01, 0x24


	//----- nvinfo : EIATTR_SPARSE_MMA_MASK
	.align		4
.L_425:
        /*0018*/ 	.byte	0x03, 0x50
        /*001a*/ 	.short	0x0000


	//----- nvinfo : EIATTR_MAXREG_COUNT
	.align		4
        /*001c*/ 	.byte	0x03, 0x1b
        /*001e*/ 	.short	0x00a8


	//----- nvinfo : EIATTR_NUM_BARRIERS
	.align		4
        /*0020*/ 	.byte	0x02, 0x4c
        /*0022*/ 	.byte	0x10
	.zero		1


	//----- nvinfo : EIATTR_EXTERNS
	.align		4
        /*0024*/ 	.byte	0x04, 0x0f
        /*0026*/ 	.short	(.L_427 - .L_426)


	//   ....[0]....
	.align		4
.L_426:
        /*0028*/ 	.word	index@(__assertfail)


	//----- nvinfo : EIATTR_ANNOTATIONS
	.align		4
.L_427:
        /*002c*/ 	.byte	0x04, 0x55
        /*002e*/ 	.short	(.L_429 - .L_428)


	//   ....[0]....
.L_428:
        /*0030*/ 	.word	0x00000001
        /*0034*/ 	.byte	0x50, 0x83, 0x00, 0x00, 0x01, 0x00, 0x00, 0x00, 0xa0, 0x86, 0x00, 0x00, 0x01, 0x00, 0x00, 0x00
        /*0044*/ 	.byte	0x50, 0x93, 0x00, 0x00, 0x01, 0x00, 0x00, 0x00, 0x70, 0x93, 0x00, 0x00, 0x01, 0x00, 0x00, 0x00
        /*0054*/ 	.byte	0xb0, 0x98, 0x00, 0x00


	//----- nvinfo : EIATTR_MERCURY_ISA_VERSION
	.align		4
.L_429:
        /*0058*/ 	.byte	0x03, 0x5f
        /*005a*/ 	.short	0x0101


	//----- nvinfo : EIATTR_INT_WARP_WIDE_INSTR_OFFSETS
	.align		4
        /*005c*/ 	.byte	0x04, 0x31
        /*005e*/ 	.short	(.L_431 - .L_430)


	//   ....[0]....
.L_430:
        /*0060*/ 	.word	0x000001f0


	//   ....[1]....
        /*0064*/ 	.word	0x00000220


	//   ....[2]....
        /*0068*/ 	.word	0x00006720


	//   ....[3]....
        /*006c*/ 	.word	0x00006d20


	//   ....[4]....
        /*0070*/ 	.word	0x000071d0


	//   ....[5]....
        /*0074*/ 	.word	0x000074a0


	//   ....[6]....
        /*0078*/ 	.word	0x00007700


	//   ....[7]....
        /*007c*/ 	.word	0x00007890


	//----- nvinfo : EIATTR_COOP_GROUP_MASK_REGIDS
	.align		4
.L_431:
        /*0080*/ 	.byte	0x04, 0x29
        /*0082*/ 	.short	(.L_433 - .L_432)


	//   ....[0]....
.L_432:
        /*0084*/ 	.word	0xffffffff


	//   ....[1]....
        /*0088*/ 	.word	0xffffffff


	//   ....[2]....
        /*008c*/ 	.word	0xffffffff


	//   ....[3]....
        /*0090*/ 	.word	0xffffffff


	//   ....[4]....
        /*0094*/ 	.word	0xffffffff


	//   ....[5]....
        /*0098*/ 	.word	0xffffffff


	//   ....[6]....
        /*009c*/ 	.word	0xffffffff


	//   ....[7]....
        /*00a0*/ 	.word	0xffffffff


	//   ....[8]....
        /*00a4*/ 	.word	0xffffffff


	//   ....[9]....
        /*00a8*/ 	.word	0xffffffff


	//   ....[10]....
        /*00ac*/ 	.word	0xffffffff


	//   ....[11]....
        /*00b0*/ 	.word	0xffffffff


	//   ....[12]....
        /*00b4*/ 	.word	0xffffffff


	//   ....[13]....
        /*00b8*/ 	.word	0xffffffff


	//   ....[14]....
        /*00bc*/ 	.word	0xffffffff


	//   ....[15]....
        /*00c0*/ 	.word	0xffffffff


	//   ....[16]....
        /*00c4*/ 	.word	0xffffffff


	//   ....[17]....
        /*00c8*/ 	.word	0x0500000f


	//   ....[18]....
        /*00cc*/ 	.word	0x0500000f


	//   ....[19]....
        /*00d0*/ 	.word	0x0500000f


	//   ....[20]....
        /*00d4*/ 	.word	0x0500000f


	//----- nvinfo : EIATTR_COOP_GROUP_INSTR_OFFSETS
	.align		4
.L_433:
        /*00d8*/ 	.byte	0x04, 0x28
        /*00da*/ 	.short	(.L_435 - .L_434)


	//   ....[0]....
.L_434:
        /*00dc*/ 	.word	0x00000060


	//   ....[1]....
        /*00e0*/ 	.word	0x00000200


	//   ....[2]....
        /*00e4*/ 	.word	0x00000250


	//   ....[3]....
        /*00e8*/ 	.word	0x00000440


	//   ....[4]....
        /*00ec*/ 	.word	0x00000650


	//   ....[5]....
        /*00f0*/ 	.word	0x00001090


	//   ....[6]....
        /*00f4*/ 	.word	0x00005050


	//   ....[7]....
        /*00f8*/ 	.word	0x00005dc0


	//   ....[8]....
        /*00fc*/ 	.word	0x00006320


	//   ....[9]....
        /*0100*/ 	.word	0x00006650


	//   ....[10]....
        /*0104*/ 	.word	0x000069a0


	//   ....[11]....
        /*0108*/ 	.word	0x00006c50


	//   ....[12]....
        /*010c*/ 	.word	0x00006e90


	//   ....[13]....
        /*0110*/ 	.word	0x00007100


	//   ....[14]....
        /*0114*/ 	.word	0x000073e0


	//   ....[15]....
        /*0118*/ 	.word	0x00007600


	//   ....[16]....
        /*011c*/ 	.word	0x00007790


	//   ....[17]....
        /*0120*/ 	.word	0x0000a030


	//   ....[18]....
        /*0124*/ 	.word	0x0000a1a0


	//   ....[19]....
        /*0128*/ 	.word	0x0000a210


	//   ....[20]....
        /*012c*/ 	.word	0x0000a280


	//----- nvinfo : EIATTR_REG_RECONFIG
	.align		4
.L_435:
        /*0130*/ 	.byte	0x01, 0x54
	.zero		2


	//----- nvinfo : EIATTR_SYSCALL_OFFSETS
	.align		4
        /*0134*/ 	.byte	0x04, 0x46
        /*0136*/ 	.short	(.L_437 - .L_436)


	//   ....[0]....
.L_436:
        /*0138*/ 	.word	0x00000cf0


	//   ....[1]....
        /*013c*/ 	.word	0x00000de0


	//   ....[2]....
        /*0140*/ 	.word	0x00000f40


	//   ....[3]....
        /*0144*/ 	.word	0x00001030


	//   ....[4]....
        /*0148*/ 	.word	0x000012b0


	//   ....[5]....
        /*014c*/ 	.word	0x00004880


	//   ....[6]....
        /*0150*/ 	.word	0x000049c0


	//   ....[7]....
        /*0154*/ 	.word	0x00004ae0


	//   ....[8]....
        /*0158*/ 	.word	0x00004c00


	//----- nvinfo : EIATTR_MBARRIER_INSTR_OFFSETS
	.align		4
.L_437:
        /*015c*/ 	.byte	0x04, 0x39
        /*015e*/ 	.short	(.L_439 - .L_438)


	//   ....[0]....
.L_438:
        /*0160*/ 	.word	0x000002f0
        /*0164*/ 	.word	0x000000ff
        /*0168*/ 	.word	0x00026800
        /*016c*/ 	.short	0x0100
        /*016e*/ 	.byte	0x06
	.zero		1


	//   ....[1]....
        /*0170*/ 	.word	0x000003f0
        /*0174*/ 	.word	0x000000ff
        /*0178*/ 	.word	0x00026810
        /*017c*/ 	.short	0x0100
        /*017e*/ 	.byte	0x08
	.zero		1


	//   ....[2]....
        /*0180*/ 	.word	0x00000400
        /*0184*/ 	.word	0x000000ff
        /*0188*/ 	.word	0x00026820
        /*018c*/ 	.short	0x0100
        /*018e*/ 	.byte	0x08
	.zero		1


	//   ....[3]....
        /*0190*/ 	.word	0x00000410
        /*0194*/ 	.word	0x000000ff
        /*0198*/ 	.word	0x00026818
        /*019c*/ 	.short	0x0100
        /*019e*/ 	.byte	0x08
	.zero		1


	//   ....[4]....
        /*01a0*/ 	.word	0x00000420
        /*01a4*/ 	.word	0x000000ff
        /*01a8*/ 	.word	0x00026828
        /*01ac*/ 	.short	0x0100
        /*01ae*/ 	.byte	0x08
	.zero		1


	//   ....[5]....
        /*01b0*/ 	.word	0x00000550
        /*01b4*/ 	.word	0x000000ff
        /*01b8*/ 	.word	0x00026830
        /*01bc*/ 	.short	0x0100
        /*01be*/ 	.byte	0x08
	.zero		1


	//   ....[6]....
        /*01c0*/ 	.word	0x00000560
        /*01c4*/ 	.word	0x000000ff
        /*01c8*/ 	.word	0x00026840
        /*01cc*/ 	.short	0x0100
        /*01ce*/ 	.byte	0x08
	.zero		1


	//   ....[7]....
        /*01d0*/ 	.word	0x00000570
        /*01d4*/ 	.word	0x000000ff
        /*01d8*/ 	.word	0x00026838
        /*01dc*/ 	.short	0x0100
        /*01de*/ 	.byte	0x08
	.zero		1


	//   ....[8]....
        /*01e0*/ 	.word	0x00000580
        /*01e4*/ 	.word	0x000000ff
        /*01e8*/ 	.word	0x00026848
        /*01ec*/ 	.short	0x0100
        /*01ee*/ 	.byte	0x08
	.zero		1


	//   ....[9]....
        /*01f0*/ 	.word	0x000010d0
        /*01f4*/ 	.word	0x00000012
        /*01f8*/ 	.word	0x00026800
        /*01fc*/ 	.short	0x010a
        /*01fe*/ 	.byte	0x3f
	.zero		1


	//   ....[10]....
        /*0200*/ 	.word	0x00001170
        /*0204*/ 	.word	0x00000012
        /*0208*/ 	.word	0x00026800
        /*020c*/ 	.short	0x010a
        /*020e*/ 	.byte	0x3f
	.zero		1


	//   ....[11]....
        /*0210*/ 	.word	0x00001b10
        /*0214*/ 	.word	0x000000ff
        /*0218*/ 	.word	0x00026810
        /*021c*/ 	.short	0x010a
        /*021e*/ 	.byte	0x06
	.zero		1


	//   ....[12]....
        /*0220*/ 	.word	0x00001b50
        /*0224*/ 	.word	0x000000ff
        /*0228*/ 	.word	0x00026810
        /*022c*/ 	.short	0x010a
        /*022e*/ 	.byte	0x06
	.zero		1


	//   ....[13]....
        /*0230*/ 	.word	0x00001f90
        /*0234*/ 	.word	0x000000ff
        /*0238*/ 	.word	0x00026830
        /*023c*/ 	.short	0x010a
        /*023e*/ 	.byte	0x06
	.zero		1


	//   ....[14]....
        /*0240*/ 	.word	0x00001fd0
        /*0244*/ 	.word	0x000000ff
        /*0248*/ 	.word	0x00026830
        /*024c*/ 	.short	0x010a
        /*024e*/ 	.byte	0x06
	.zero		1


	//   ....[15]....
        /*0250*/ 	.word	0x00004100
        /*0254*/ 	.word	0x000000ff
        /*0258*/ 	.word	0x00000000
        /*025c*/ 	.short	0x0101
        /*025e*/ 	.byte	0x08
	.zero		1


	//   ....[16]....
        /*0260*/ 	.word	0x000043b0
        /*0264*/ 	.word	0x000000ff
        /*0268*/ 	.word	0x00000000
        /*026c*/ 	.short	0x0101
        /*026e*/ 	.byte	0x06
	.zero		1


	//   ....[17]....
        /*0270*/ 	.word	0x00007e10
        /*0274*/ 	.word	0x00000010
        /*0278*/ 	.word	0x00026820
        /*027c*/ 	.short	0x010a
        /*027e*/ 	.byte	0x3f
	.zero		1


	//   ....[18]....
        /*0280*/ 	.word	0x00008730
        /*0284*/ 	.word	0x00000010
        /*0288*/ 	.word	0x00026840
        /*028c*/ 	.short	0x010a
        /*028e*/ 	.byte	0x3f
	.zero		1


	//   ....[19]....
        /*0290*/ 	.word	0x00008a40
        /*0294*/ 	.word	0x00000010
        /*0298*/ 	.word	0x00026828
        /*029c*/ 	.short	0x010a
        /*029e*/ 	.byte	0x3f
	.zero		1


	//   ....[20]....
        /*02a0*/ 	.word	0x00008d50
        /*02a4*/ 	.word	0x00000010
        /*02a8*/ 	.word	0x00026848
        /*02ac*/ 	.short	0x010a
        /*02ae*/ 	.byte	0x3f
	.zero		1


	//   ....[21]....
        /*02b0*/ 	.word	0x00009010
        /*02b4*/ 	.word	0x00000010
        /*02b8*/ 	.word	0x00026820
        /*02bc*/ 	.short	0x010a
        /*02be*/ 	.byte	0x3f
	.zero		1


	//   ....[22]....
        /*02c0*/ 	.word	0x000093a0
        /*02c4*/ 	.word	0x00000010
        /*02c8*/ 	.word	0x00026840
        /*02cc*/ 	.short	0x010a
        /*02ce*/ 	.byte	0x3f
	.zero		1


	//   ....[23]....
        /*02d0*/ 	.word	0x00009680
        /*02d4*/ 	.word	0x00000010
        /*02d8*/ 	.word	0x00026828
        /*02dc*/ 	.short	0x010a
        /*02de*/ 	.byte	0x3f
	.zero		1


	//   ....[24]....
        /*02e0*/ 	.word	0x000099e0
        /*02e4*/ 	.word	0x00000003
        /*02e8*/ 	.word	0x00026840
        /*02ec*/ 	.short	0x010a
        /*02ee*/ 	.byte	0x3f
	.zero		1


	//   ....[25]....
        /*02f0*/ 	.word	0x00009e90
        /*02f4*/ 	.word	0x00000006
        /*02f8*/ 	.word	0x00000000
        /*02fc*/ 	.short	0x010a
        /*02fe*/ 	.byte	0x3f
	.zero		1


	//   ....[26]....
        /*0300*/ 	.word	0x00009ef0
        /*0304*/ 	.word	0x00000003
        /*0308*/ 	.word	0x00000000
        /*030c*/ 	.short	0x010a
        /*030e*/ 	.byte	0x3f
	.zero		1


	//   ....[27]....
        /*0310*/ 	.word	0x00009f50
        /*0314*/ 	.word	0x00000000
        /*0318*/ 	.word	0x00000000
        /*031c*/ 	.short	0x010a
        /*031e*/ 	.byte	0x3f
	.zero		1


	//   ....[28]....
        /*0320*/ 	.word	0x00009f80
        /*0324*/ 	.word	0x00000003
        /*0328*/ 	.word	0x00000000
        /*032c*/ 	.short	0x010a
        /*032e*/ 	.byte	0x3f
	.zero		1


	//   ....[29]....
        /*0330*/ 	.word	0x0000a060
        /*0334*/ 	.word	0x00000012
        /*0338*/ 	.word	0x00026800
        /*033c*/ 	.short	0x010a
        /*033e*/ 	.byte	0x3f
	.zero		1


	//   ....[30]....
        /*0340*/ 	.word	0x0000a0c0
        /*0344*/ 	.word	0x00000007
        /*0348*/ 	.word	0x00026810
        /*034c*/ 	.short	0x010a
        /*034e*/ 	.byte	0x3f
	.zero		1


	//   ....[31]....
        /*0350*/ 	.word	0x0000a120
        /*0354*/ 	.word	0x00000079
        /*0358*/ 	.word	0x00026830
        /*035c*/ 	.short	0x010a
        /*035e*/ 	.byte	0x3f
	.zero		1


	//   ....[32]....
        /*0360*/ 	.word	0x0000a2c0
        /*0364*/ 	.word	0x00000010
        /*0368*/ 	.word	0x00026820
        /*036c*/ 	.short	0x010a
        /*036e*/ 	.byte	0x3f
	.zero		1


	//   ....[33]....
        /*0370*/ 	.word	0x0000a310
        /*0374*/ 	.word	0x00000010
        /*0378*/ 	.word	0x00026840
        /*037c*/ 	.short	0x010a
        /*037e*/ 	.byte	0x3f
	.zero		1


	//   ....[34]....
        /*0380*/ 	.word	0x0000a360
        /*0384*/ 	.word	0x00000010
        /*0388*/ 	.word	0x00026828
        /*038c*/ 	.short	0x010a
        /*038e*/ 	.byte	0x3f
	.zero		1


	//   ....[35]....
        /*0390*/ 	.word	0x0000a3b0
        /*0394*/ 	.word	0x00000010
        /*0398*/ 	.word	0x00026848
        /*039c*/ 	.short	0x010a
        /*039e*/ 	.byte	0x3f
	.zero		1


	//   ....[36]....
        /*03a0*/ 	.word	0x0000a410
        /*03a4*/ 	.word	0x00000010
        /*03a8*/ 	.word	0x00026820
        /*03ac*/ 	.short	0x010a
        /*03ae*/ 	.byte	0x3f
	.zero		1


	//   ....[37]....
        /*03b0*/ 	.word	0x0000a460
        /*03b4*/ 	.word	0x00000010
        /*03b8*/ 	.word	0x00026840
        /*03bc*/ 	.short	0x010a
        /*03be*/ 	.byte	0x3f
	.zero		1


	//   ....[38]....
        /*03c0*/ 	.word	0x0000a4b0
        /*03c4*/ 	.word	0x00000010
        /*03c8*/ 	.word	0x00026828
        /*03cc*/ 	.short	0x010a
        /*03ce*/ 	.byte	0x3f
	.zero		1


	//   ....[39]....
        /*03d0*/ 	.word	0x0000a500
        /*03d4*/ 	.word	0x00000003
        /*03d8*/ 	.word	0x00026840
        /*03dc*/ 	.short	0x010a
        /*03de*/ 	.byte	0x3f
	.zero		1


	//   ....[40]....
        /*03e0*/ 	.word	0x0000a5d0
        /*03e4*/ 	.word	0x00000006
        /*03e8*/ 	.word	0x00000000
        /*03ec*/ 	.short	0x010a
        /*03ee*/ 	.byte	0x3f
	.zero		1


	//   ....[41]....
        /*03f0*/ 	.word	0x0000a620
        /*03f4*/ 	.word	0x00000003
        /*03f8*/ 	.word	0x00000000
        /*03fc*/ 	.short	0x010a
        /*03fe*/ 	.byte	0x3f
	.zero		1


	//   ....[42]....
        /*0400*/ 	.word	0x0000a670
        /*0404*/ 	.word	0x00000000
        /*0408*/ 	.word	0x00000000
        /*040c*/ 	.short	0x010a
        /*040e*/ 	.byte	0x3f
	.zero		1


	//----- nvinfo : EIATTR_NUM_MBARRIERS
	.align		4
.L_439:
        /*0410*/ 	.byte	0x03, 0x38
        /*0412*/ 	.short	0x0009


	//----- nvinfo : EIATTR_EXIT_INSTR_OFFSETS
	.align		4
        /*0414*/ 	.byte	0x04, 0x1c
        /*0416*/ 	.short	(.L_441 - .L_440)


	//   ....[0]....
.L_440:
        /*0418*/ 	.word	0x000006a0


	//   ....[1]....
        /*041c*/ 	.word	0x00005580


	//   ....[2]....
        /*0420*/ 	.word	0x00005d60


	//   ....[3]....
        /*0424*/ 	.word	0x00009fd0


	//----- nvinfo : EIATTR_MAX_THREADS
	.align		4
.L_441:
        /*0428*/ 	.byte	0x04, 0x05
        /*042a*/ 	.short	(.L_443 - .L_442)
.L_442:
        /*042c*/ 	.word	0x00000180
        /*0430*/ 	.word	0x00000001
        /*0434*/ 	.word	0x00000001


	//----- nvinfo : EIATTR_CRS_STACK_SIZE
	.align		4
.L_443:
        /*0438*/ 	.byte	0x04, 0x1e
        /*043a*/ 	.short	(.L_445 - .L_444)
.L_444:
        /*043c*/ 	.word	0x00000000


	//----- nvinfo : EIATTR_CBANK_PARAM_SIZE
	.align		4
.L_445:
        /*0440*/ 	.byte	0x03, 0x19
        /*0442*/ 	.short	0x0970


	//----- nvinfo : EIATTR_PARAM_CBANK
	.align		4
        /*0444*/ 	.byte	0x04, 0x0a
        /*0446*/ 	.short	(.L_447 - .L_446)
	.align		4
.L_446:
        /*0448*/ 	.word	index@(.nv.constant0._ZN7cutlass13device_kernelIN5flash11enable_sm90INS1_16FlashAttnBwdSm90INS1_25CollectiveMainloopBwdSm90ILi2ELi2ELi2EN4cute5tupleIJNS5_1CILi1EEES8_S8_EEENS6_IJNS7_ILi64EEENS7_ILi128EEENS7_ILi96EEEEEENS_6half_tEfNS_4arch4Sm90ELb0ELb1ELb0ELb0ELb1ELb1ELb0ELb0ELi2ELi1ELi2ELi1ELb1EEENS1_21CollectiveEpilogueBwdISD_SE_SG_Li256ELb0ELb0ELi1EEENS1_19SingleTileSchedulerILb0ELb0ELb0ELi128EEEEEEEEEvNT_6ParamsE)
        /*044c*/ 	.short	0x0210
        /*044e*/ 	.short	0x0970


	//----- nvinfo : EIATTR_SW_WAR
	.align		4
.L_447:
        /*0450*/ 	.byte	0x04, 0x36
        /*0452*/ 	.short	(.L_449 - .L_448)
.L_448:
        /*0454*/ 	.word	0x00000008
.L_449:


//--------------------- .nv.info._ZN7cutlass13device_kernelIN5flash11enable_sm90INS1_16FlashAttnBwdSm90INS1_25CollectiveMainloopBwdSm90ILi2ELi2ELi2EN4cute5tupleIJNS5_1CILi1EEES8_S8_EEENS6_IJNS7_ILi64EEENS7_ILi128EEENS7_ILi96EEEEEENS_6half_tEfNS_4arch4Sm90ELb0ELb1ELb0ELb0ELb0ELb1ELb0ELb0ELi2ELi1ELi2ELi1ELb1EEENS1_24CollectiveEpilogueBwdGQAISD_fSG_Li256ELb0ELb0EEENS1_19SingleTileSchedulerILb0ELb0ELb0ELi128EEEEEEEEEvNT_6ParamsE --------------------------
	.section	.nv.info._ZN7cutlass13device_kernelIN5flash11enable_sm90INS1_16FlashAttnBwdSm90INS1_25CollectiveMainloopBwdSm90ILi2ELi2ELi2EN4cute5tupleIJNS5_1CILi1EEES8_S8_EEENS6_IJNS7_ILi64EEENS7_ILi128EEENS7_ILi96EEEEEENS_6half_tEfNS_4arch4Sm90ELb0ELb1ELb0ELb0ELb0ELb1ELb0ELb0ELi2ELi1ELi2ELi1ELb1EEENS1_24CollectiveEpilogueBwdGQAISD_fSG_Li256ELb0ELb0EEENS1_19SingleTileSchedulerILb0ELb0ELb0ELi128EEEEEEEEEvNT_6ParamsE,"",@"SHT_CUDA_INFO"
	.sectionflags	@""
	.align	4


	//----- nvinfo : EIATTR_CUDA_API_VERSION
	.align		4
        /*0000*/ 	.byte	0x04, 0x37
        /*0002*/ 	.short	(.L_451 - .L_450)
.L_450:
        /*0004*/ 	.word	0x00000082


	//----- nvinfo : EIATTR_KPARAM_INFO
	.align		4
.L_451:
        /*0008*/ 	.byte	0x04, 0x17
        /*000a*/ 	.short	(.L_453 - .L_452)
.L_452:
        /*000c*/ 	.word	0x00000000
        /*0010*/ 	.short	0x0000
        /*0012*/ 	.short	0x0070
        /*0014*/ 	.byte	0x00, 0xf0, 0x01, 0x1a


	//----- nvinfo : EIATTR_SPARSE_MMA_MASK
	.align		4
.L_453:
        /*0018*/ 	.byte	0x03, 0x50
        /*001a*/ 	.short	0x0000


	//----- nvinfo : EIATTR_MAXREG_COUNT
	.align		4
        /*001c*/ 	.byte	0x03, 0x1b
        /*001e*/ 	.short	0x00a8


	//----- nvinfo : EIATTR_NUM_BARRIERS
	.align		4
        /*0020*/ 	.byte	0x02, 0x4c
        /*0022*/ 	.byte	0x10
	.zero		1


	//----- nvinfo : EIATTR_EXTERNS
	.align		4
        /*0024*/ 	.byte	0x04, 0x0f
        /*0026*/ 	.short	(.L_455 - .L_454)


	//   ....[0]....
	.align		4
.L_454:
        /*0028*/ 	.word	index@(__assertfail)


	//----- nvinfo : EIATTR_ANNOTATIONS
	.align		4
.L_455:
        /*002c*/ 	.byte	0x04, 0x55
        /*002e*/ 	.short	(.L_457 - .L_456)


	//   ....[0]....
.L_456:
        /*0030*/ 	.word	0x00000001
        /*0034*/ 	.byte	0x40, 0x65, 0x00, 0x00, 0x01, 0x00, 0x00, 0x00, 0x90, 0x68, 0x00, 0x00, 0x01, 0x00, 0x00, 0x00
        /*0044*/ 	.byte	0x40, 0x75, 0x00, 0x00, 0x01, 0x00, 0x00, 0x00, 0x60, 0x75, 0x00, 0x00, 0x01, 0x00, 0x00, 0x00
        /*0054*/ 	.byte	0xa0, 0x7a, 0x00, 0x00


	//----- nvinfo : EIATTR_MERCURY_ISA_VERSION
	.align		4
.L_457:
        /*0058*/ 	.byte	0x03, 0x5f
        /*005a*/ 	.short	0x0101


	//----- nvinfo : EIATTR_INT_WARP_WIDE_INSTR_OFFSETS
	.align		4
        /*005c*/ 	.byte	0x04, 0x31
        /*005e*/ 	.short	(.L_459 - .L_458)


	//   ....[0]....
.L_458:
        /*0060*/ 	.word	0x00000190


	//   ....[1]....
        /*0064*/ 	.word	0x000001c0


	//----- nvinfo : EIATTR_COOP_GROUP_MASK_REGIDS
	.align		4
.L_459:
        /*0068*/ 	.byte	0x04, 0x29
        /*006a*/ 	.short	(.L_461 - .L_460)


	//   ....[0]....
.L_460:
        /*006c*/ 	.word	0xffffffff


	//   ....[1]....
        /*0070*/ 	.word	0xffffffff


	//   ....[2]....
        /*0074*/ 	.word	0xffffffff


	//   ....[3]....
        /*0078*/ 	.word	0xffffffff


	//   ....[4]....
        /*007c*/ 	.word	0xffffffff


	//   ....[5]....
        /*0080*/ 	.word	0xffffffff


	//   ....[6]....
        /*0084*/ 	.word	0xffffffff


	//   ....[7]....
        /*0088*/ 	.word	0x0500000f


	//----- nvinfo : EIATTR_COOP_GROUP_INSTR_OFFSETS
	.align		4
.L_461:
        /*008c*/ 	.byte	0x04, 0x28
        /*008e*/ 	.short	(.L_463 - .L_462)


	//   ....[0]....
.L_462:
        /*0090*/ 	.word	0x00000060


	//   ....[1]....
        /*0094*/ 	.word	0x000001a0


	//   ....[2]....
        /*0098*/ 	.word	0x000001f0


	//   ....[3]....
        /*009c*/ 	.word	0x000003e0


	//   ....[4]....
        /*00a0*/ 	.word	0x000005f0


	//   ....[5]....
        /*00a4*/ 	.word	0x00001030


	//   ....[6]....
        /*00a8*/ 	.word	0x00004ec0


	//   ....[7]....
        /*00ac*/ 	.word	0x00008220


	//----- nvinfo : EIATTR_REG_RECONFIG
	.align		4
.L_463:
        /*00b0*/ 	.byte	0x01, 0x54
	.zero		2


	//----- nvinfo : EIATTR_SYSCALL_OFFSETS
	.align		4
        /*00b4*/ 	.byte	0x04, 0x46
        /*00b6*/ 	.short	(.L_465 - .L_464)


	//   ....[0]....
.L_464:
        /*00b8*/ 	.word	0x00000c90


	//   ....[1]....
        /*00bc*/ 	.word	0x00000d80


	//   ....[2]....
        /*00c0*/ 	.word	0x00000ee0


	//   ....[3]....
        /*00c4*/ 	.word	0x00000fd0


	//   ....[4]....
        /*00c8*/ 	.word	0x00001250


	//----- nvinfo : EIATTR_MBARRIER_INSTR_OFFSETS
	.align		4
.L_465:
        /*00cc*/ 	.byte	0x04, 0x39
        /*00ce*/ 	.short	(.L_467 - .L_466)


	//   ....[0]....
.L_466:
        /*00d0*/ 	.word	0x00000290
        /*00d4*/ 	.word	0x000000ff
        /*00d8*/ 	.word	0x00026800
        /*00dc*/ 	.short	0x0100
        /*00de*/ 	.byte	0x06
	.zero		1


	//   ....[1]....
        /*00e0*/ 	.word	0x00000390
        /*00e4*/ 	.word	0x000000ff
        /*00e8*/ 	.word	0x00026810
        /*00ec*/ 	.short	0x0100
        /*00ee*/ 	.byte	0x08
	.zero		1


	//   ....[2]....
        /*00f0*/ 	.word	0x000003a0
        /*00f4*/ 	.word	0x000000ff
        /*00f8*/ 	.word	0x00026820
        /*00fc*/ 	.short	0x0100
        /*00fe*/ 	.byte	0x08
	.zero		1


	//   ....[3]....
        /*0100*/ 	.word	0x000003b0
        /*0104*/ 	.word	0x000000ff
        /*0108*/ 	.word	0x00026818
        /*010c*/ 	.short	0x0100
        /*010e*/ 	.byte	0x08
	.zero		1


	//   ....[4]....
        /*0110*/ 	.word	0x000003c0
        /*0114*/ 	.word	0x000000ff
        /*0118*/ 	.word	0x00026828
        /*011c*/ 	.short	0x0100
        /*011e*/ 	.byte	0x08
	.zero		1


	//   ....[5]....
        /*0120*/ 	.word	0x000004f0
        /*0124*/ 	.word	0x000000ff
        /*0128*/ 	.word	0x00026830
        /*012c*/ 	.short	0x0100
        /*012e*/ 	.byte	0x08
	.zero		1


	//   ....[6]....
        /*0130*/ 	.word	0x00000500
        /*0134*/ 	.word	0x000000ff
        /*0138*/ 	.word	0x00026840
        /*013c*/ 	.short	0x0100
        /*013e*/ 	.byte	0x08
	.zero		1


	//   ....[7]....
        /*0140*/ 	.word	0x00000510
        /*0144*/ 	.word	0x000000ff
        /*0148*/ 	.word	0x00026838
        /*014c*/ 	.short	0x0100
        /*014e*/ 	.byte	0x08
	.zero		1


	//   ....[8]....
        /*0150*/ 	.word	0x00000520
        /*0154*/ 	.word	0x000000ff
        /*0158*/ 	.word	0x00026848
        /*015c*/ 	.short	0x0100
        /*015e*/ 	.byte	0x08
	.zero		1


	//   ....[9]....
        /*0160*/ 	.word	0x00001070
        /*0164*/ 	.word	0x00000012
        /*0168*/ 	.word	0x00026800
        /*016c*/ 	.short	0x010a
        /*016e*/ 	.byte	0x3f
	.zero		1


	//   ....[10]....
        /*0170*/ 	.word	0x00001110
        /*0174*/ 	.word	0x00000012
        /*0178*/ 	.word	0x00026800
        /*017c*/ 	.short	0x010a
        /*017e*/ 	.byte	0x3f
	.zero		1


	//   ....[11]....
        /*0180*/ 	.word	0x00001ab0
        /*0184*/ 	.word	0x000000ff
        /*0188*/ 	.word	0x00026810
        /*018c*/ 	.short	0x010a
        /*018e*/ 	.byte	0x06
	.zero		1


	//   ....[12]....
        /*0190*/ 	.word	0x00001af0
        /*0194*/ 	.word	0x000000ff
        /*0198*/ 	.word	0x00026810
        /*019c*/ 	.short	0x010a
        /*019e*/ 	.byte	0x06
	.zero		1


	//   ....[13]....
        /*01a0*/ 	.word	0x00001f30
        /*01a4*/ 	.word	0x000000ff
        /*01a8*/ 	.word	0x00026830
        /*01ac*/ 	.short	0x010a
        /*01ae*/ 	.byte	0x06
	.zero		1


	//   ....[14]....
        /*01b0*/ 	.word	0x00001f70
        /*01b4*/ 	.word	0x000000ff
        /*01b8*/ 	.word	0x00026830
        /*01bc*/ 	.short	0x010a
        /*01be*/ 	.byte	0x06
	.zero		1


	//   ....[15]....
        /*01c0*/ 	.word	0x00004090
        /*01c4*/ 	.word	0x000000ff
        /*01c8*/ 	.word	0x00000000
        /*01cc*/ 	.short	0x0101
        /*01ce*/ 	.byte	0x08
	.zero		1


	//   ....[16]....
        /*01d0*/ 	.word	0x00004340
        /*01d4*/ 	.word	0x000000ff
        /*01d8*/ 	.word	0x00000000
        /*01dc*/ 	.short	0x0101
        /*01de*/ 	.byte	0x06
	.zero		1


	//   ....[17]....
        /*01e0*/ 	.word	0x00006010
        /*01e4*/ 	.word	0x00000010
        /*01e8*/ 	.word	0x00026820
        /*01ec*/ 	.short	0x010a
        /*01ee*/ 	.byte	0x3f
	.zero		1


	//   ....[18]....
        /*01f0*/ 	.word	0x00006920
        /*01f4*/ 	.word	0x00000010
        /*01f8*/ 	.word	0x00026840
        /*01fc*/ 	.short	0x010a
        /*01fe*/ 	.byte	0x3f
	.zero		1


	//   ....[19]....
        /*0200*/ 	.word	0x00006c30
        /*0204*/ 	.word	0x00000010
        /*0208*/ 	.word	0x00026828
        /*020c*/ 	.short	0x010a
        /*020e*/ 	.byte	0x3f
	.zero		1


	//   ....[20]....
        /*0210*/ 	.word	0x00006f40
        /*0214*/ 	.word	0x00000010
        /*0218*/ 	.word	0x00026848
        /*021c*/ 	.short	0x010a
        /*021e*/ 	.byte	0x3f
	.zero		1


	//   ....[21]....
        /*0220*/ 	.word	0x00007200
        /*0224*/ 	.word	0x00000010
        /*0228*/ 	.word	0x00026820
        /*022c*/ 	.short	0x010a
        /*022e*/ 	.byte	0x3f
	.zero		1


	//   ....[22]....
        /*0230*/ 	.word	0x00007590
        /*0234*/ 	.word	0x00000010
        /*0238*/ 	.word	0x00026840
        /*023c*/ 	.short	0x010a
        /*023e*/ 	.byte	0x3f
	.zero		1


	//   ....[23]....
        /*0240*/ 	.word	0x00007870
        /*0244*/ 	.word	0x00000010
        /*0248*/ 	.word	0x00026828
        /*024c*/ 	.short	0x010a
        /*024e*/ 	.byte	0x3f
	.zero		1


	//   ....[24]....
        /*0250*/ 	.word	0x00007bd0
        /*0254*/ 	.word	0x00000003
        /*0258*/ 	.word	0x00026840
        /*025c*/ 	.short	0x010a
        /*025e*/ 	.byte	0x3f
	.zero		1


	//   ....[25]....
        /*0260*/ 	.word	0x00008080
        /*0264*/ 	.word	0x00000006
        /*0268*/ 	.word	0x00000000
        /*026c*/ 	.short	0x010a
        /*026e*/ 	.byte	0x3f
	.zero		1


	//   ....[26]....
        /*0270*/ 	.word	0x000080e0
        /*0274*/ 	.word	0x00000003
        /*0278*/ 	.word	0x00000000
        /*027c*/ 	.short	0x010a
        /*027e*/ 	.byte	0x3f
	.zero		1


	//   ....[27]....
        /*0280*/ 	.word	0x00008140
        /*0284*/ 	.word	0x00000000
        /*0288*/ 	.word	0x00000000
        /*028c*/ 	.short	0x010a
        /*028e*/ 	.byte	0x3f
	.zero		1


	//   ....[28]....
        /*0290*/ 	.word	0x00008170
        /*0294*/ 	.word	0x00000003
        /*0298*/ 	.word	0x00000000
        /*029c*/ 	.short	0x010a
        /*029e*/ 	.byte	0x3f
	.zero		1


	//   ....[29]....
        /*02a0*/ 	.word	0x00008250
        /*02a4*/ 	.word	0x00000012
        /*02a8*/ 	.word	0x00026800
        /*02ac*/ 	.short	0x010a
        /*02ae*/ 	.byte	0x3f
	.zero		1


	//   ....[30]....
        /*02b0*/ 	.word	0x000082b0
        /*02b4*/ 	.word	0x00000007
        /*02b8*/ 	.word	0x00026810
        /*02bc*/ 	.short	0x010a
        /*02be*/ 	.byte	0x3f
	.zero		1


	//   ....[31]....
        /*02c0*/ 	.word	0x00008310
        /*02c4*/ 	.word	0x00000079
        /*02c8*/ 	.word	0x00026830
        /*02cc*/ 	.short	0x010a
        /*02ce*/ 	.byte	0x3f
	.zero		1


	//   ....[32]....
        /*02d0*/ 	.word	0x00008360
        /*02d4*/ 	.word	0x00000010
        /*02d8*/ 	.word	0x00026820
        /*02dc*/ 	.short	0x010a
        /*02de*/ 	.byte	0x3f
	.zero		1


	//   ....[33]....
        /*02e0*/ 	.word	0x000083b0
        /*02e4*/ 	.word	0x00000010
        /*02e8*/ 	.word	0x00026840
        /*02ec*/ 	.short	0x010a
        /*02ee*/ 	.byte	0x3f
	.zero		1


	//   ....[34]....
        /*02f0*/ 	.word	0x00008400
        /*02f4*/ 	.word	0x00000010
        /*02f8*/ 	.word	0x00026828
        /*02fc*/ 	.short	0x010a
        /*02fe*/ 	.byte	0x3f
	.zero		1


	//   ....[35]....
        /*0300*/ 	.word	0x00008450
        /*0304*/ 	.word	0x00000010
        /*0308*/ 	.word	0x00026848
        /*030c*/ 	.short	0x010a
        /*030e*/ 	.byte	0x3f
	.zero		1


	//   ....[36]....
        /*0310*/ 	.word	0x000084b0
        /*0314*/ 	.word	0x00000010
        /*0318*/ 	.word	0x00026820
        /*031c*/ 	.short	0x010a
        /*031e*/ 	.byte	0x3f
	.zero		1


	//   ....[37]....
        /*0320*/ 	.word	0x00008500
        /*0324*/ 	.word	0x00000010
        /*0328*/ 	.word	0x00026840
        /*032c*/ 	.short	0x010a
        /*032e*/ 	.byte	0x3f
	.zero		1


	//   ....[38]....
        /*0330*/ 	.word	0x00008550
        /*0334*/ 	.word	0x00000010
        /*0338*/ 	.word	0x00026828
        /*033c*/ 	.short	0x010a
        /*033e*/ 	.byte	0x3f
	.zero		1


	//   ....[39]....
        /*0340*/ 	.word	0x000085a0
        /*0344*/ 	.word	0x00000003
        /*0348*/ 	.word	0x00026840
        /*034c*/ 	.short	0x010a
        /*034e*/ 	.byte	0x3f
	.zero		1


	//   ....[40]....
        /*0350*/ 	.word	0x00008670
        /*0354*/ 	.word	0x00000006
        /*0358*/ 	.word	0x00000000
        /*035c*/ 	.short	0x010a
        /*035e*/ 	.byte	0x3f
	.zero		1


	//   ....[41]....
        /*0360*/ 	.word	0x000086c0
        /*0364*/ 	.word	0x00000003
        /*0368*/ 	.word	0x00000000
        /*036c*/ 	.short	0x010a
        /*036e*/ 	.byte	0x3f
	.zero		1


	//   ....[42]....
        /*0370*/ 	.word	0x00008710
        /*0374*/ 	.word	0x00000000
        /*0378*/ 	.word	0x00000000
        /*037c*/ 	.short	0x010a
        /*037e*/ 	.byte	0x3f
	.zero		1


	//----- nvinfo : EIATTR_NUM_MBARRIERS
	.align		4
.L_467:
        /*0380*/ 	.byte	0x03, 0x38
        /*0382*/ 	.short	0x0009


	//----- nvinfo : EIATTR_EXIT_INSTR_OFFSETS
	.align		4
        /*0384*/ 	.byte	0x04, 0x1c
        /*0386*/ 	.short	(.L_469 - .L_468)


	//   ....[0]....
.L_468:
        /*0388*/ 	.word	0x000081c0


	//----- nvinfo : EIATTR_MAX_THREADS
	.align		4
.L_469:
        /*038c*/ 	.byte	0x04, 0x05
        /*038e*/ 	.short	(.L_471 - .L_470)
.L_470:
        /*0390*/ 	.word	0x00000180
        /*0394*/ 	.word	0x00000001
        /*0398*/ 	.word	0x00000001


	//----- nvinfo : EIATTR_CRS_STACK_SIZE
	.align		4
.L_471:
        /*039c*/ 	.byte	0x04, 0x1e
        /*039e*/ 	.short	(.L_473 - .L_472)
.L_472:
        /*03a0*/ 	.word	0x00000000


	//----- nvinfo : EIATTR_CBANK_PARAM_SIZE
	.align		4
.L_473:
        /*03a4*/ 	.byte	0x03, 0x19
        /*03a6*/ 	.short	0x06f0


	//----- nvinfo : EIATTR_PARAM_CBANK
	.align		4
        /*03a8*/ 	.byte	0x04, 0x0a
        /*03aa*/ 	.short	(.L_475 - .L_474)
	.align		4
.L_474:
        /*03ac*/ 	.word	index@(.nv.constant0._ZN7cutlass13device_kernelIN5flash11enable_sm90INS1_16FlashAttnBwdSm90INS1_25CollectiveMainloopBwdSm90ILi2ELi2ELi2EN4cute5tupleIJNS5_1CILi1EEES8_S8_EEENS6_IJNS7_ILi64EEENS7_ILi128EEENS7_ILi96EEEEEENS_6half_tEfNS_4arch4Sm90ELb0ELb1ELb0ELb0ELb0ELb1ELb0ELb0ELi2ELi1ELi2ELi1ELb1EEENS1_24CollectiveEpilogueBwdGQAISD_fSG_Li256ELb0ELb0EEENS1_19SingleTileSchedulerILb0ELb0ELb0ELi128EEEEEEEEEvNT_6ParamsE)
        /*03b0*/ 	.short	0x0210
        /*03b2*/ 	.short	0x06f0


	//----- nvinfo : EIATTR_SW_WAR
	.align		4
.L_475:
        /*03b4*/ 	.byte	0x04, 0x36
        /*03b6*/ 	.short	(.L_477 - .L_476)
.L_476:
        /*03b8*/ 	.word	0x00000008
.L_477:


//--------------------- .nv.info._ZN7cutlass13device_kernelIN5flash11enable_sm90INS1_16FlashAttnBwdSm90INS1_25CollectiveMainloopBwdSm90ILi2ELi2ELi2EN4cute5tupleIJNS5_1CILi1EEES8_S8_EEENS6_IJNS7_ILi64EEENS7_ILi128EEENS7_ILi96EEEEEENS_6half_tEfNS_4arch4Sm90ELb0ELb1ELb0ELb0ELb1ELb1ELb0ELb0ELi2ELi1ELi2ELi1ELb1EEENS1_24CollectiveEpilogueBwdGQAISD_fSG_Li256ELb0ELb1EEENS1_19SingleTileSchedulerILb0ELb0ELb0ELi128EEEEEEEEEvNT_6ParamsE --------------------------
	.section	.nv.info._ZN7cutlass13device_kernelIN5flash11enable_sm90INS1_16FlashAttnBwdSm90INS1_25CollectiveMainloopBwdSm90ILi2ELi2ELi2EN4cute5tupleIJNS5_1CILi1EEES8_S8_EEENS6_IJNS7_ILi64EEENS7_ILi128EEENS7_ILi96EEEEEENS_6half_tEfNS_4arch4Sm90ELb0ELb1ELb0ELb0ELb1ELb1ELb0ELb0ELi2ELi1ELi2ELi1ELb1EEENS1_24CollectiveEpilogueBwdGQAISD_fSG_Li256ELb0ELb1EEENS1_19SingleTileSchedulerILb0ELb0ELb0ELi128EEEEEEEEEvNT_6ParamsE,"",@"SHT_CUDA_INFO"
	.sectionflags	@""
	.align	4


	//----- nvinfo : EIATTR_CUDA_API_VERSION
	.align		4
        /*0000*/ 	.byte	0x04, 0x37
        /*0002*/ 	.short	(.L_479 - .L_478)
.L_478:
        /*0004*/ 	.word	0x00000082


	//----- nvinfo : EIATTR_KPARAM_INFO
	.align		4
.L_479:
        /*0008*/ 	.byte	0x04, 0x17
        /*000a*/ 	.short	(.L_481 - .L_480)
.L_480:
        /*000c*/ 	.word	0x00000000
        /*0010*/ 	.short	0x0000
        /*0012*/ 	.short	0x0070
        /*0014*/ 	.byte	0x00, 0xf0, 0x01, 0x1a


	//----- nvinfo : EIATTR_SPARSE_MMA_MASK
	.align		4
.L_481:
        /*0018*/ 	.byte	0x03, 0x50
        /*001a*/ 	.short	0x0000


	//----- nvinfo : EIATTR_MAXREG_COUNT
	.align		4
        /*001c*/ 	.byte	0x03, 0x1b
        /*001e*/ 	.short	0x00a8


	//----- nvinfo : EIATTR_NUM_BARRIERS
	.align		4
        /*0020*/ 	.byte	0x02, 0x4c
        /*0022*/ 	.byte	0x10
	.zero		1


	//----- nvinfo : EIATTR_EXTERNS
	.align		4
        /*0024*/ 	.byte	0x04, 0x0f
        /*0026*/ 	.short	(.L_483 - .L_482)


	//   ....[0]....
	.align		4
.L_482:
        /*0028*/ 	.word	index@(__assertfail)


	//----- nvinfo : EIATTR_ANNOTATIONS
	.align		4
.L_483:
        /*002c*/ 	.byte	0x04, 0x55
        /*002e*/ 	.short	(.L_485 - .L_484)


	//   ....[0]....
.L_484:
        /*0030*/ 	.word	0x00000001
        /*0034*/ 	.byte	0x40, 0x79, 0x00, 0x00, 0x01, 0x00, 0x00, 0x00, 0x90, 0x7c, 0x00, 0x00, 0x01, 0x00, 0x00, 0x00
        /*0044*/ 	.byte	0x40, 0x89, 0x00, 0x00, 0x01, 0x00, 0x00, 0x00, 0x60, 0x89, 0x00, 0x00, 0x01, 0x00, 0x00, 0x00
        /*0054*/ 	.byte	0xa0, 0x8e, 0x00, 0x00


	//----- nvinfo : EIATTR_MERCURY_ISA_VERSION
	.align		4
.L_485:
        /*0058*/ 	.byte	0x03, 0x5f
        /*005a*/ 	.short	0x0101


	//----- nvinfo : EIATTR_INT_WARP_WIDE_INSTR_OFFSETS
	.align		4
        /*005c*/ 	.byte	0x04, 0x31
        /*005e*/ 	.short	(.L_487 - .L_486)


	//   ....[0]....
.L_486:
        /*0060*/ 	.word	0x00000190


	//   ....[1]....
        /*0064*/ 	.word	0x000001c0


	//   ....[2]....
        /*0068*/ 	.word	0x00005d20


	//   ....[3]....
        /*006c*/ 	.word	0x00006320


	//   ....[4]....
        /*0070*/ 	.word	0x000067d0


	//   ....[5]....
        /*0074*/ 	.word	0x00006aa0


	//   ....[6]....
        /*0078*/ 	.word	0x00006d00


	//   ....[7]....
        /*007c*/ 	.word	0x00006e90


	//----- nvinfo : EIATTR_COOP_GROUP_MASK_REGIDS
	.align		4
.L_487:
        /*0080*/ 	.byte	0x04, 0x29
        /*0082*/ 	.short	(.L_489 - .L_488)


	//   ....[0]....
.L_488:
        /*0084*/ 	.word	0xffffffff


	//   ....[1]....
        /*0088*/ 	.word	0xffffffff


	//   ....[2]....
        /*008c*/ 	.word	0xffffffff


	//   ....[3]....
        /*0090*/ 	.word	0xffffffff


	//   ....[4]....
        /*0094*/ 	.word	0xffffffff


	//   ....[5]....
        /*0098*/ 	.word	0xffffffff


	//   ....[6]....
        /*009c*/ 	.word	0xffffffff


	//   ....[7]....
        /*00a0*/ 	.word	0xffffffff


	//   ....[8]....
        /*00a4*/ 	.word	0xffffffff


	//   ....[9]....
        /*00a8*/ 	.word	0xffffffff


	//   ....[10]....
        /*00ac*/ 	.word	0xffffffff


	//   ....[11]....
        /*00b0*/ 	.word	0xffffffff


	//   ....[12]....
        /*00b4*/ 	.word	0xffffffff


	//   ....[13]....
        /*00b8*/ 	.word	0xffffffff


	//   ....[14]....
        /*00bc*/ 	.word	0xffffffff


	//   ....[15]....
        /*00c0*/ 	.word	0xffffffff


	//   ....[16]....
        /*00c4*/ 	.word	0xffffffff


	//   ....[17]....
        /*00c8*/ 	.word	0xffffffff


	//   ....[18]....
        /*00cc*/ 	.word	0xffffffff


	//   ....[19]....
        /*00d0*/ 	.word	0xffffffff


	//   ....[20]....
        /*00d4*/ 	.word	0x0500000f


	//   ....[21]....
        /*00d8*/ 	.word	0x0500000f


	//   ....[22]....
        /*00dc*/ 	.word	0x0500000f


	//   ....[23]....
        /*00e0*/ 	.word	0x0500000f


	//   ....[24]....
        /*00e4*/ 	.word	0x0500000f


	//   ....[25]....
        /*00e8*/ 	.word	0x0500000f


	//----- nvinfo : EIATTR_COOP_GROUP_INSTR_OFFSETS
	.align		4
.L_489:
        /*00ec*/ 	.byte	0x04, 0x28
        /*00ee*/ 	.short	(.L_491 - .L_490)


	//   ....[0]....
.L_490:
        /*00f0*/ 	.word	0x00000060


	//   ....[1]....
        /*00f4*/ 	.word	0x000001a0


	//   ....[2]....
        /*00f8*/ 	.word	0x000001f0


	//   ....[3]....
        /*00fc*/ 	.word	0x000003e0


	//   ....[4]....
        /*0100*/ 	.word	0x00000600


	//   ....[5]....
        /*0104*/ 	.word	0x00001040


	//   ....[6]....
        /*0108*/ 	.word	0x00004ce0


	//   ....[7]....
        /*010c*/ 	.word	0x00004e60


	//   ....[8]....
        /*0110*/ 	.word	0x00005110


	//   ....[9]....
        /*0114*/ 	.word	0x000052a0


	//   ....[10]....
        /*0118*/ 	.word	0x000053c0


	//   ....[11]....
        /*011c*/ 	.word	0x00005920


	//   ....[12]....
        /*0120*/ 	.word	0x00005c50


	//   ....[13]....
        /*0124*/ 	.word	0x00005fa0


	//   ....[14]....
        /*0128*/ 	.word	0x00006250


	//   ....[15]....
        /*012c*/ 	.word	0x00006490


	//   ....[16]....
        /*0130*/ 	.word	0x00006700


	//   ....[17]....
        /*0134*/ 	.word	0x000069e0


	//   ....[18]....
        /*0138*/ 	.word	0x00006c00


	//   ....[19]....
        /*013c*/ 	.word	0x00006d90


	//   ....[20]....
        /*0140*/ 	.word	0x00009620


	//   ....[21]....
        /*0144*/ 	.word	0x00009790


	//   ....[22]....
        /*0148*/ 	.word	0x00009800


	//   ....[23]....
        /*014c*/ 	.word	0x00009870


	//   ....[24]....
        /*0150*/ 	.word	0x000098e0


	//   ....[25]....
        /*0154*/ 	.word	0x00009950


	//----- nvinfo : EIATTR_REG_RECONFIG
	.align		4
.L_491:
        /*0158*/ 	.byte	0x01, 0x54
	.zero		2


	//----- nvinfo : EIATTR_SYSCALL_OFFSETS
	.align		4
        /*015c*/ 	.byte	0x04, 0x46
        /*015e*/ 	.short	(.L_493 - .L_492)


	//   ....[0]....
.L_492:
        /*0160*/ 	.word	0x00000ca0


	//   ....[1]....
        /*0164*/ 	.word	0x00000d90


	//   ....[2]....
        /*0168*/ 	.word	0x00000ef0


	//   ....[3]....
        /*016c*/ 	.word	0x00000fe0


	//   ....[4]....
        /*0170*/ 	.word	0x00001260


	//----- nvinfo : EIATTR_MBARRIER_INSTR_OFFSETS
	.align		4
.L_493:
        /*0174*/ 	.byte	0x04, 0x39
        /*0176*/ 	.short	(.L_495 - .L_494)


	//   ....[0]....
.L_494:
        /*0178*/ 	.word	0x00000290
        /*017c*/ 	.word	0x000000ff
        /*0180*/ 	.word	0x00026800
        /*0184*/ 	.short	0x0100
        /*0186*/ 	.byte	0x06
	.zero		1


	//   ....[1]....
        /*0188*/ 	.word	0x00000390
        /*018c*/ 	.word	0x000000ff
        /*0190*/ 	.word	0x00026810
        /*0194*/ 	.short	0x0100
        /*0196*/ 	.byte	0x08
	.zero		1


	//   ....[2]....
        /*0198*/ 	.word	0x000003a0
        /*019c*/ 	.word	0x000000ff
        /*01a0*/ 	.word	0x00026820
        /*01a4*/ 	.short	0x0100
        /*01a6*/ 	.byte	0x08
	.zero		1


	//   ....[3]....
        /*01a8*/ 	.word	0x000003b0
        /*01ac*/ 	.word	0x000000ff
        /*01b0*/ 	.word	0x00026818
        /*01b4*/ 	.short	0x0100
        /*01b6*/ 	.byte	0x08
	.zero		1


	//   ....[4]....
        /*01b8*/ 	.word	0x000003c0
        /*01bc*/ 	.word	0x000000ff
        /*01c0*/ 	.word	0x00026828
        /*01c4*/ 	.short	0x0100
        /*01c6*/ 	.byte	0x08
	.zero		1


	//   ....[5]....
        /*01c8*/ 	.word	0x000004f0
        /*01cc*/ 	.word	0x000000ff
        /*01d0*/ 	.word	0x00026830
        /*01d4*/ 	.short	0x0100
        /*01d6*/ 	.byte	0x08
	.zero		1


	//   ....[6]....
        /*01d8*/ 	.word	0x00000500
        /*01dc*/ 	.word	0x000000ff
        /*01e0*/ 	.word	0x00026840
        /*01e4*/ 	.short	0x0100
        /*01e6*/ 	.byte	0x08
	.zero		1


	//   ....[7]....
        /*01e8*/ 	.word	0x00000510
        /*01ec*/ 	.word	0x000000ff
        /*01f0*/ 	.word	0x00026838
        /*01f4*/ 	.short	0x0100
        /*01f6*/ 	.byte	0x08
	.zero		1


	//   ....[8]....
        /*01f8*/ 	.word	0x00000520
        /*01fc*/ 	.word	0x000000ff
        /*0200*/ 	.word	0x00026848
        /*0204*/ 	.short	0x0100
        /*0206*/ 	.byte	0x08
	.zero		1


	//   ....[9]....
        /*0208*/ 	.word	0x00001080
        /*020c*/ 	.word	0x00000012
        /*0210*/ 	.word	0x00026800
        /*0214*/ 	.short	0x010a
        /*0216*/ 	.byte	0x3f
	.zero		1


	//   ....[10]....
        /*0218*/ 	.word	0x00001120
        /*021c*/ 	.word	0x00000012
        /*0220*/ 	.word	0x00026800
        /*0224*/ 	.short	0x010a
        /*0226*/ 	.byte	0x3f
	.zero		1


	//   ....[11]....
        /*0228*/ 	.word	0x00001ac0
        /*022c*/ 	.word	0x000000ff
        /*0230*/ 	.word	0x00026810
        /*0234*/ 	.short	0x010a
        /*0236*/ 	.byte	0x06
	.zero		1


	//   ....[12]....
        /*0238*/ 	.word	0x00001b00
        /*023c*/ 	.word	0x000000ff
        /*0240*/ 	.word	0x00026810
        /*0244*/ 	.short	0x010a
        /*0246*/ 	.byte	0x06
	.zero		1


	//   ....[13]....
        /*0248*/ 	.word	0x00001f40
        /*024c*/ 	.word	0x000000ff
        /*0250*/ 	.word	0x00026830
        /*0254*/ 	.short	0x010a
        /*0256*/ 	.byte	0x06
	.zero		1


	//   ....[14]....
        /*0258*/ 	.word	0x00001f80
        /*025c*/ 	.word	0x000000ff
        /*0260*/ 	.word	0x00026830
        /*0264*/ 	.short	0x010a
        /*0266*/ 	.byte	0x06
	.zero		1


	//   ....[15]....
        /*0268*/ 	.word	0x000040b0
        /*026c*/ 	.word	0x000000ff
        /*0270*/ 	.word	0x00000000
        /*0274*/ 	.short	0x0101
        /*0276*/ 	.byte	0x08
	.zero		1


	//   ....[16]....
        /*0278*/ 	.word	0x00004360
        /*027c*/ 	.word	0x000000ff
        /*0280*/ 	.word	0x00000000
        /*0284*/ 	.short	0x0101
        /*0286*/ 	.byte	0x06
	.zero		1


	//   ....[17]....
        /*0288*/ 	.word	0x00007410
        /*028c*/ 	.word	0x00000010
        /*0290*/ 	.word	0x00026820
        /*0294*/ 	.short	0x010a
        /*0296*/ 	.byte	0x3f
	.zero		1


	//   ....[18]....
        /*0298*/ 	.word	0x00007d20
        /*029c*/ 	.word	0x00000010
        /*02a0*/ 	.word	0x00026840
        /*02a4*/ 	.short	0x010a
        /*02a6*/ 	.byte	0x3f
	.zero		1


	//   ....[19]....
        /*02a8*/ 	.word	0x00008030
        /*02ac*/ 	.word	0x00000010
        /*02b0*/ 	.word	0x00026828
        /*02b4*/ 	.short	0x010a
        /*02b6*/ 	.byte	0x3f
	.zero		1


	//   ....[20]....
        /*02b8*/ 	.word	0x00008340
        /*02bc*/ 	.word	0x00000010
        /*02c0*/ 	.word	0x00026848
        /*02c4*/ 	.short	0x010a
        /*02c6*/ 	.byte	0x3f
	.zero		1


	//   ....[21]....
        /*02c8*/ 	.word	0x00008600
        /*02cc*/ 	.word	0x00000010
        /*02d0*/ 	.word	0x00026820
        /*02d4*/ 	.short	0x010a
        /*02d6*/ 	.byte	0x3f
	.zero		1


	//   ....[22]....
        /*02d8*/ 	.word	0x00008990
        /*02dc*/ 	.word	0x00000010
        /*02e0*/ 	.word	0x00026840
        /*02e4*/ 	.short	0x010a
        /*02e6*/ 	.byte	0x3f
	.zero		1


	//   ....[23]....
        /*02e8*/ 	.word	0x00008c70
        /*02ec*/ 	.word	0x00000010
        /*02f0*/ 	.word	0x00026828
        /*02f4*/ 	.short	0x010a
        /*02f6*/ 	.byte	0x3f
	.zero		1


	//   ....[24]....
        /*02f8*/ 	.word	0x00008fd0
        /*02fc*/ 	.word	0x00000003
        /*0300*/ 	.word	0x00026840
        /*0304*/ 	.short	0x010a
        /*0306*/ 	.byte	0x3f
	.zero		1


	//   ....[25]....
        /*0308*/ 	.word	0x00009480
        /*030c*/ 	.word	0x00000006
        /*0310*/ 	.word	0x00000000
        /*0314*/ 	.short	0x010a
        /*0316*/ 	.byte	0x3f
	.zero		1


	//   ....[26]....
        /*0318*/ 	.word	0x000094e0
        /*031c*/ 	.word	0x00000003
        /*0320*/ 	.word	0x00000000
        /*0324*/ 	.short	0x010a
        /*0326*/ 	.byte	0x3f
	.zero		1


	//   ....[27]....
        /*0328*/ 	.word	0x00009540
        /*032c*/ 	.word	0x00000000
        /*0330*/ 	.word	0x00000000
        /*0334*/ 	.short	0x010a
        /*0336*/ 	.byte	0x3f
	.zero		1


	//   ....[28]....
        /*0338*/ 	.word	0x00009570
        /*033c*/ 	.word	0x00000003
        /*0340*/ 	.word	0x00000000
        /*0344*/ 	.short	0x010a
        /*0346*/ 	.byte	0x3f
	.zero		1


	//   ....[29]....
        /*0348*/ 	.word	0x00009650
        /*034c*/ 	.word	0x00000012
        /*0350*/ 	.word	0x00026800
        /*0354*/ 	.short	0x010a
        /*0356*/ 	.byte	0x3f
	.zero		1


	//   ....[30]....
        /*0358*/ 	.word	0x000096b0
        /*035c*/ 	.word	0x00000007
        /*0360*/ 	.word	0x00026810
        /*0364*/ 	.short	0x010a
        /*0366*/ 	.byte	0x3f
	.zero		1


	//   ....[31]....
        /*0368*/ 	.word	0x00009710
        /*036c*/ 	.word	0x00000079
        /*0370*/ 	.word	0x00026830
        /*0374*/ 	.short	0x010a
        /*0376*/ 	.byte	0x3f
	.zero		1


	//   ....[32]....
        /*0378*/ 	.word	0x00009990
        /*037c*/ 	.word	0x00000010
        /*0380*/ 	.word	0x00026820
        /*0384*/ 	.short	0x010a
        /*0386*/ 	.byte	0x3f
	.zero		1


	//   ....[33]....
        /*0388*/ 	.word	0x000099e0
        /*038c*/ 	.word	0x00000010
        /*0390*/ 	.word	0x00026840
        /*0394*/ 	.short	0x010a
        /*0396*/ 	.byte	0x3f
	.zero		1


	//   ....[34]....
        /*0398*/ 	.word	0x00009a30
        /*039c*/ 	.word	0x00000010
        /*03a0*/ 	.word	0x00026828
        /*03a4*/ 	.short	0x010a
        /*03a6*/ 	.byte	0x3f
	.zero		1


	//   ....[35]....
        /*03a8*/ 	.word	0x00009a80
        /*03ac*/ 	.word	0x00000010
        /*03b0*/ 	.word	0x00026848
        /*03b4*/ 	.short	0x010a
        /*03b6*/ 	.byte	0x3f
	.zero		1


	//   ....[36]....
        /*03b8*/ 	.word	0x00009ae0
        /*03bc*/ 	.word	0x00000010
        /*03c0*/ 	.word	0x00026820
        /*03c4*/ 	.short	0x010a
        /*03c6*/ 	.byte	0x3f
	.zero		1


	//   ....[37]....
        /*03c8*/ 	.word	0x00009b30
        /*03cc*/ 	.word	0x00000010
        /*03d0*/ 	.word	0x00026840
        /*03d4*/ 	.short	0x010a
        /*03d6*/ 	.byte	0x3f
	.zero		1


	//   ....[38]....
        /*03d8*/ 	.word	0x00009b80
        /*03dc*/ 	.word	0x00000010
        /*03e0*/ 	.word	0x00026828
        /*03e4*/ 	.short	0x010a
        /*03e6*/ 	.byte	0x3f
	.zero		1


	//   ....[39]....
        /*03e8*/ 	.word	0x00009bd0
        /*03ec*/ 	.word	0x00000003
        /*03f0*/ 	.word	0x00026840
        /*03f4*/ 	.short	0x010a
        /*03f6*/ 	.byte	0x3f
	.zero		1


	//   ....[40]....
        /*03f8*/ 	.word	0x00009ca0
        /*03fc*/ 	.word	0x00000006
        /*0400*/ 	.word	0x00000000
        /*0404*/ 	.short	0x010a
        /*0406*/ 	.byte	0x3f
	.zero		1


	//   ....[41]....
        /*0408*/ 	.word	0x00009cf0
        /*040c*/ 	.word	0x00000003
        /*0410*/ 	.word	0x00000000
        /*0414*/ 	.short	0x010a
        /*0416*/ 	.byte	0x3f
	.zero		1


	//   ....[42]....
        /*0418*/ 	.word	0x00009d40
        /*041c*/ 	.word	0x00000000
        /*0420*/ 	.word	0x00000000
        /*0424*/ 	.short	0x010a
        /*0426*/ 	.byte	0x3f
	.zero		1


	//----- nvinfo : EIATTR_NUM_MBARRIERS
	.align		4
.L_495:
        /*0428*/ 	.byte	0x03, 0x38
        /*042a*/ 	.short	0x0009


	//----- nvinfo : EIATTR_EXIT_INSTR_OFFSETS
	.align		4
        /*042c*/ 	.byte	0x04, 0x1c
        /*042e*/ 	.short	(.L_497 - .L_496)


	//   ....[0]....
.L_496:
        /*0430*/ 	.word	0x000095c0


	//----- nvinfo : EIATTR_MAX_THREADS
	.align		4
.L_497:
        /*0434*/ 	.byte	0x04, 0x05
        /*0436*/ 	.short	(.L_499 - .L_498)
.L_498:
        /*0438*/ 	.word	0x00000180
        /*043c*/ 	.word	0x00000001
        /*0440*/ 	.word	0x00000001


	//----- nvinfo : EIATTR_CRS_STACK_SIZE
	.align		4
.L_499:
        /*0444*/ 	.byte	0x04, 0x1e
        /*0446*/ 	.short	(.L_501 - .L_500)
.L_500:
        /*0448*/ 	.word	0x00000000


	//----- nvinfo : EIATTR_CBANK_PARAM_SIZE
	.align		4
.L_501:
        /*044c*/ 	.byte	0x03, 0x19
        /*044e*/ 	.short	0x06f0


	//----- nvinfo : EIATTR_PARAM_CBANK
	.align		4
        /*0450*/ 	.byte	0x04, 0x0a
        /*0452*/ 	.short	(.L_503 - .L_502)
	.align		4
.L_502:
        /*0454*/ 	.word	index@(.nv.constant0._ZN7cutlass13device_kernelIN5flash11enable_sm90INS1_16FlashAttnBwdSm90INS1_25CollectiveMainloopBwdSm90ILi2ELi2ELi2EN4cute5tupleIJNS5_1CILi1EEES8_S8_EEENS6_IJNS7_ILi64EEENS7_ILi128EEENS7_ILi96EEEEEENS_6half_tEfNS_4arch4Sm90ELb0ELb1ELb0ELb0ELb1ELb1ELb0ELb0ELi2ELi1ELi2ELi1ELb1EEENS1_24CollectiveEpilogueBwdGQAISD_fSG_Li256ELb0ELb1EEENS1_19SingleTileSchedulerILb0ELb0ELb0ELi128EEEEEEEEEvNT_6ParamsE)
        /*0458*/ 	.short	0x0210
        /*045a*/ 	.short	0x06f0


	//----- nvinfo : EIATTR_SW_WAR
	.align		4
.L_503:
        /*045c*/ 	.byte	0x04, 0x36
        /*045e*/ 	.short	(.L_505 - .L_504)
.L_504:
        /*0460*/ 	.word	0x00000008
.L_505:


//--------------------- .nv.info._ZN7cutlass13device_kernelIN5flash11enable_sm90INS1_16FlashAttnBwdSm90INS1_25CollectiveMainloopBwdSm90ILi2ELi2ELi2EN4cute5tupleIJNS5_1CILi1EEES8_S8_EEENS6_IJNS7_ILi64EEENS7_ILi128EEENS7_ILi96EEEEEENS_6half_tEfNS_4arch4Sm90ELb0ELb1ELb0ELb1ELb0ELb1ELb0ELb0ELi2ELi1ELi2ELi1ELb1EEENS1_21CollectiveEpilogueBwdISD_SE_SG_Li256ELb1ELb0ELi1EEENS1_19SingleTileSchedulerILb1ELb0ELb0ELi128EEEEEEEEEvNT_6ParamsE --------------------------
	.section	.nv.info._ZN7cutlass13device_kernelIN5flash11enable_sm90INS1_16FlashAttnBwdSm90INS1_25CollectiveMainloopBwdSm90ILi2ELi2ELi2EN4cute5tupleIJNS5_1CILi1EEES8_S8_EEENS6_IJNS7_ILi64EEENS7_ILi128EEENS7_ILi96EEEEEENS_6half_tEfNS_4arch4Sm90ELb0ELb1ELb0ELb1ELb0ELb1ELb0ELb0ELi2ELi1ELi2ELi1ELb1EEENS1_21CollectiveEpilogueBwdISD_SE_SG_Li256ELb1ELb0ELi1EEENS1_19SingleTileSchedulerILb1ELb0ELb0ELi128EEEEEEEEEvNT_6ParamsE,"",@"SHT_CUDA_INFO"
	.sectionflags	@""
	.align	4


	//----- nvinfo : EIATTR_CUDA_API_VERSION
	.align		4
        /*0000*/ 	.byte	0x04, 0x37
        /*0002*/ 	.short	(.L_507 - .L_506)
.L_506:
        /*0004*/ 	.word	0x00000082


	//----- nvinfo : EIATTR_KPARAM_INFO
	.align		4
.L_507:
        /*0008*/ 	.byte	0x04, 0x17
        /*000a*/ 	.short	(.L_509 - .L_508)
.L_508:
        /*000c*/ 	.word	0x00000000
        /*0010*/ 	.short	0x0000
        /*0012*/ 	.short	0x0070
        /*0014*/ 	.byte	0x00, 0xf0, 0x01, 0x1a


	//----- nvinfo : EIATTR_SPARSE_MMA_MASK
	.align		4
.L_509:
        /*0018*/ 	.byte	0x03, 0x50
        /*001a*/ 	.short	0x0000


	//----- nvinfo : EIATTR_MAXREG_COUNT
	.align		4
        /*001c*/ 	.byte	0x03, 0x1b
        /*001e*/ 	.short	0x00a8


	//----- nvinfo : EIATTR_NUM_BARRIERS
	.align		4
        /*0020*/ 	.byte	0x02, 0x4c
        /*0022*/ 	.byte	0x10
	.zero		1


	//----- nvinfo : EIATTR_EXTERNS
	.align		4
        /*0024*/ 	.byte	0x04, 0x0f
        /*0026*/ 	.short	(.L_511 - .L_510)


	//   ....[0]....
	.align		4
.L_510:
        /*0028*/ 	.word	index@(__assertfail)


	//----- nvinfo : EIATTR_ANNOTATIONS
	.align		4
.L_511:
        /*002c*/ 	.byte	0x04, 0x55
        /*002e*/ 	.short	(.L_513 - .L_512)


	//   ....[0]....
.L_512:
        /*0030*/ 	.word	0x00000001
        /*0034*/ 	.byte	0x70, 0x8a, 0x00, 0x00, 0x01, 0x00, 0x00, 0x00, 0x00, 0x8d, 0x00, 0x00, 0x01, 0x00, 0x00, 0x00
        /*0044*/ 	.byte	0x40, 0x9a, 0x00, 0x00, 0x01, 0x00, 0x00, 0x00, 0x60, 0x9a, 0x00, 0x00, 0x01, 0x00, 0x00, 0x00
        /*0054*/ 	.byte	0x40, 0x9e, 0x00, 0x00


	//----- nvinfo : EIATTR_MERCURY_ISA_VERSION
	.align		4
.L_513:
        /*0058*/ 	.byte	0x03, 0x5f
        /*005a*/ 	.short	0x0101


	//----- nvinfo : EIATTR_INT_WARP_WIDE_INSTR_OFFSETS
	.align		4
        /*005c*/ 	.byte	0x04, 0x31
        /*005e*/ 	.short	(.L_515 - .L_514)


	//   ....[0]....
.L_514:
        /*0060*/ 	.word	0x00000190


	//   ....[1]....
        /*0064*/ 	.word	0x000001c0


	//----- nvinfo : EIATTR_COOP_GROUP_MASK_REGIDS
	.align		4
.L_515:
        /*0068*/ 	.byte	0x04, 0x29
        /*006a*/ 	.short	(.L_517 - .L_516)


	//   ....[0]....
.L_516:
        /*006c*/ 	.word	0xffffffff


	//   ....[1]....
        /*0070*/ 	.word	0xffffffff


	//   ....[2]....
        /*0074*/ 	.word	0xffffffff


	//   ....[3]....
        /*0078*/ 	.word	0xffffffff


	//   ....[4]....
        /*007c*/ 	.word	0xffffffff


	//   ....[5]....
        /*0080*/ 	.word	0xffffffff


	//   ....[6]....
        /*0084*/ 	.word	0xffffffff


	//   ....[7]....
        /*0088*/ 	.word	0x0500000f


	//----- nvinfo : EIATTR_COOP_GROUP_INSTR_OFFSETS
	.align		4
.L_517:
        /*008c*/ 	.byte	0x04, 0x28
        /*008e*/ 	.short	(.L_519 - .L_518)


	//   ....[0]....
.L_518:
        /*0090*/ 	.word	0x00000060


	//   ....[1]....
        /*0094*/ 	.word	0x000001a0


	//   ....[2]....
        /*0098*/ 	.word	0x000001f0


	//   ....[3]....
        /*009c*/ 	.word	0x000003e0


	//   ....[4]....
        /*00a0*/ 	.word	0x00000610


	//   ....[5]....
        /*00a4*/ 	.word	0x000014f0


	//   ....[6]....
        /*00a8*/ 	.word	0x000066f0


	//   ....[7]....
        /*00ac*/ 	.word	0x0000a780


	//----- nvinfo : EIATTR_REG_RECONFIG
	.align		4
.L_519:
        /*00b0*/ 	.byte	0x01, 0x54
	.zero		2


	//----- nvinfo : EIATTR_SYSCALL_OFFSETS
	.align		4
        /*00b4*/ 	.byte	0x04, 0x46
        /*00b6*/ 	.short	(.L_521 - .L_520)


	//   ....[0]....
.L_520:
        /*00b8*/ 	.word	0x00001150


	//   ....[1]....
        /*00bc*/ 	.word	0x00001240


	//   ....[2]....
        /*00c0*/ 	.word	0x000013a0


	//   ....[3]....
        /*00c4*/ 	.word	0x00001490


	//   ....[4]....
        /*00c8*/ 	.word	0x00001710


	//----- nvinfo : EIATTR_MBARRIER_INSTR_OFFSETS
	.align		4
.L_521:
        /*00cc*/ 	.byte	0x04, 0x39
        /*00ce*/ 	.short	(.L_523 - .L_522)


	//   ....[0]....
.L_522:
        /*00d0*/ 	.word	0x00000290
        /*00d4*/ 	.word	0x000000ff
        /*00d8*/ 	.word	0x00026800
        /*00dc*/ 	.short	0x0100
        /*00de*/ 	.byte	0x06
	.zero		1


	//   ....[1]....
        /*00e0*/ 	.word	0x00000390
        /*00e4*/ 	.word	0x000000ff
        /*00e8*/ 	.word	0x00026810
        /*00ec*/ 	.short	0x0100
        /*00ee*/ 	.byte	0x08
	.zero		1


	//   ....[2]....
        /*00f0*/ 	.word	0x000003a0
        /*00f4*/ 	.word	0x000000ff
        /*00f8*/ 	.word	0x00026820
        /*00fc*/ 	.short	0x0100
        /*00fe*/ 	.byte	0x08
	.zero		1


	//   ....[3]....
        /*0100*/ 	.word	0x000003b0
        /*0104*/ 	.word	0x000000ff
        /*0108*/ 	.word	0x00026818
        /*010c*/ 	.short	0x0100
        /*010e*/ 	.byte	0x08
	.zero		1


	//   ....[4]....
        /*0110*/ 	.word	0x000003c0
        /*0114*/ 	.word	0x000000ff
        /*0118*/ 	.word	0x00026828
        /*011c*/ 	.short	0x0100
        /*011e*/ 	.byte	0x08
	.zero		1


	//   ....[5]....
        /*0120*/ 	.word	0x000004f0
        /*0124*/ 	.word	0x000000ff
        /*0128*/ 	.word	0x00026830
        /*012c*/ 	.short	0x0100
        /*012e*/ 	.byte	0x08
	.zero		1


	//   ....[6]....
        /*0130*/ 	.word	0x00000500
        /*0134*/ 	.word	0x000000ff
        /*0138*/ 	.word	0x00026840
        /*013c*/ 	.short	0x0100
        /*013e*/ 	.byte	0x08
	.zero		1


	//   ....[7]....
        /*0140*/ 	.word	0x00000510
        /*0144*/ 	.word	0x000000ff
        /*0148*/ 	.word	0x00026838
        /*014c*/ 	.short	0x0100
        /*014e*/ 	.byte	0x08
	.zero		1


	//   ....[8]....
        /*0150*/ 	.word	0x00000520
        /*0154*/ 	.word	0x000000ff
        /*0158*/ 	.word	0x00026848
        /*015c*/ 	.short	0x0100
        /*015e*/ 	.byte	0x08
	.zero		1


	//   ....[9]....
        /*0160*/ 	.word	0x00001530
        /*0164*/ 	.word	0x00000012
        /*0168*/ 	.word	0x00026800
        /*016c*/ 	.short	0x010a
        /*016e*/ 	.byte	0x3f
	.zero		1


	//   ....[10]....
        /*0170*/ 	.word	0x000015d0
        /*0174*/ 	.word	0x00000012
        /*0178*/ 	.word	0x00026800
        /*017c*/ 	.short	0x010a
        /*017e*/ 	.byte	0x3f
	.zero		1


	//   ....[11]....
        /*0180*/ 	.word	0x00001f40
        /*0184*/ 	.word	0x000000ff
        /*0188*/ 	.word	0x00026810
        /*018c*/ 	.short	0x010a
        /*018e*/ 	.byte	0x07
	.zero		1


	//   ....[12]....
        /*0190*/ 	.word	0x00001f80
        /*0194*/ 	.word	0x000000ff
        /*0198*/ 	.word	0x00026810
        /*019c*/ 	.short	0x010a
        /*019e*/ 	.byte	0x07
	.zero		1


	//   ....[13]....
        /*01a0*/ 	.word	0x000023c0
        /*01a4*/ 	.word	0x000000ff
        /*01a8*/ 	.word	0x00026830
        /*01ac*/ 	.short	0x010a
        /*01ae*/ 	.byte	0x07
	.zero		1


	//   ....[14]....
        /*01b0*/ 	.word	0x00002400
        /*01b4*/ 	.word	0x000000ff
        /*01b8*/ 	.word	0x00026830
        /*01bc*/ 	.short	0x010a
        /*01be*/ 	.byte	0x07
	.zero		1


	//   ....[15]....
        /*01c0*/ 	.word	0x000044e0
        /*01c4*/ 	.word	0x000000ff
        /*01c8*/ 	.word	0x00000000
        /*01cc*/ 	.short	0x0101
        /*01ce*/ 	.byte	0x0a
	.zero		1


	//   ....[16]....
        /*01d0*/ 	.word	0x000047a0
        /*01d4*/ 	.word	0x000000ff
        /*01d8*/ 	.word	0x00000000
        /*01dc*/ 	.short	0x0101
        /*01de*/ 	.byte	0x07
	.zero		1


	//   ....[17]....
        /*01e0*/ 	.word	0x00008470
        /*01e4*/ 	.word	0x0000000f
        /*01e8*/ 	.word	0x00026820
        /*01ec*/ 	.short	0x010a
        /*01ee*/ 	.byte	0x3f
	.zero		1


	//   ....[18]....
        /*01f0*/ 	.word	0x00008d80
        /*01f4*/ 	.word	0x0000000f
        /*01f8*/ 	.word	0x00026840
        /*01fc*/ 	.short	0x010a
        /*01fe*/ 	.byte	0x3f
	.zero		1


	//   ....[19]....
        /*0200*/ 	.word	0x000090c0
        /*0204*/ 	.word	0x0000000f
        /*0208*/ 	.word	0x00026828
        /*020c*/ 	.short	0x010a
        /*020e*/ 	.byte	0x3f
	.zero		1


	//   ....[20]....
        /*0210*/ 	.word	0x00009400
        /*0214*/ 	.word	0x0000000f
        /*0218*/ 	.word	0x00026848
        /*021c*/ 	.short	0x010a
        /*021e*/ 	.byte	0x3f
	.zero		1


	//   ....[21]....
        /*0220*/ 	.word	0x000096e0
        /*0224*/ 	.word	0x0000000f
        /*0228*/ 	.word	0x00026820
        /*022c*/ 	.short	0x010a
        /*022e*/ 	.byte	0x3f
	.zero		1


	//   ....[22]....
        /*0230*/ 	.word	0x00009a90
        /*0234*/ 	.word	0x0000000f
        /*0238*/ 	.word	0x00026840
        /*023c*/ 	.short	0x010a
        /*023e*/ 	.byte	0x3f
	.zero		1


	//   ....[23]....
        /*0240*/ 	.word	0x00009da0
        /*0244*/ 	.word	0x0000000f
        /*0248*/ 	.word	0x00026828
        /*024c*/ 	.short	0x010a
        /*024e*/ 	.byte	0x3f
	.zero		1


	//   ....[24]....
        /*0250*/ 	.word	0x0000a120
        /*0254*/ 	.word	0x00000003
        /*0258*/ 	.word	0x00026840
        /*025c*/ 	.short	0x010a
        /*025e*/ 	.byte	0x3f
	.zero		1


	//   ....[25]....
        /*0260*/ 	.word	0x0000a5f0
        /*0264*/ 	.word	0x00000007
        /*0268*/ 	.word	0x00000000
        /*026c*/ 	.short	0x010a
        /*026e*/ 	.byte	0x3f
	.zero		1


	//   ....[26]....
        /*0270*/ 	.word	0x0000a640
        /*0274*/ 	.word	0x00000003
        /*0278*/ 	.word	0x00000000
        /*027c*/ 	.short	0x010a
        /*027e*/ 	.byte	0x3f
	.zero		1


	//   ....[27]....
        /*0280*/ 	.word	0x0000a6a0
        /*0284*/ 	.word	0x00000005
        /*0288*/ 	.word	0x00000000
        /*028c*/ 	.short	0x010a
        /*028e*/ 	.byte	0x3f
	.zero		1


	//   ....[28]....
        /*0290*/ 	.word	0x0000a6d0
        /*0294*/ 	.word	0x00000003
        /*0298*/ 	.word	0x00000000
        /*029c*/ 	.short	0x010a
        /*029e*/ 	.byte	0x3f
	.zero		1


	//   ....[29]....
        /*02a0*/ 	.word	0x0000a7b0
        /*02a4*/ 	.word	0x00000012
        /*02a8*/ 	.word	0x00026800
        /*02ac*/ 	.short	0x010a
        /*02ae*/ 	.byte	0x3f
	.zero		1


	//   ....[30]....
        /*02b0*/ 	.word	0x0000a810
        /*02b4*/ 	.word	0x00000007
        /*02b8*/ 	.word	0x00026810
        /*02bc*/ 	.short	0x010a
        /*02be*/ 	.byte	0x3f
	.zero		1


	//   ....[31]....
        /*02c0*/ 	.word	0x0000a870
        /*02c4*/ 	.word	0x00000079
        /*02c8*/ 	.word	0x00026830
        /*02cc*/ 	.short	0x010a
        /*02ce*/ 	.byte	0x3f
	.zero		1


	//   ....[32]....
        /*02d0*/ 	.word	0x0000a8c0
        /*02d4*/ 	.word	0x0000000f
        /*02d8*/ 	.word	0x00026820
        /*02dc*/ 	.short	0x010a
        /*02de*/ 	.byte	0x3f
	.zero		1


	//   ....[33]....
        /*02e0*/ 	.word	0x0000a910
        /*02e4*/ 	.word	0x0000000f
        /*02e8*/ 	.word	0x00026840
        /*02ec*/ 	.short	0x010a
        /*02ee*/ 	.byte	0x3f
	.zero		1


	//   ....[34]....
        /*02f0*/ 	.word	0x0000a960
        /*02f4*/ 	.word	0x0000000f
        /*02f8*/ 	.word	0x00026828
        /*02fc*/ 	.short	0x010a
        /*02fe*/ 	.byte	0x3f
	.zero		1


	//   ....[35]....
        /*0300*/ 	.word	0x0000a9b0
        /*0304*/ 	.word	0x0000000f
        /*0308*/ 	.word	0x00026848
        /*030c*/ 	.short	0x010a
        /*030e*/ 	.byte	0x3f
	.zero		1


	//   ....[36]....
        /*0310*/ 	.word	0x0000aa10
        /*0314*/ 	.word	0x0000000f
        /*0318*/ 	.word	0x00026820
        /*031c*/ 	.short	0x010a
        /*031e*/ 	.byte	0x3f
	.zero		1


	//   ....[37]....
        /*0320*/ 	.word	0x0000aa60
        /*0324*/ 	.word	0x0000000f
        /*0328*/ 	.word	0x00026840
        /*032c*/ 	.short	0x010a
        /*032e*/ 	.byte	0x3f
	.zero		1


	//   ....[38]....
        /*0330*/ 	.word	0x0000aab0
        /*0334*/ 	.word	0x0000000f
        /*0338*/ 	.word	0x00026828
        /*033c*/ 	.short	0x010a
        /*033e*/ 	.byte	0x3f
	.zero		1


	//   ....[39]....
        /*0340*/ 	.word	0x0000ab00
        /*0344*/ 	.word	0x00000003
        /*0348*/ 	.word	0x00026840
        /*034c*/ 	.short	0x010a
        /*034e*/ 	.byte	0x3f
	.zero		1


	//   ....[40]....
        /*0350*/ 	.word	0x0000abd0
        /*0354*/ 	.word	0x00000007
        /*0358*/ 	.word	0x00000000
        /*035c*/ 	.short	0x010a
        /*035e*/ 	.byte	0x3f
	.zero		1


	//   ....[41]....
        /*0360*/ 	.word	0x0000ac20
        /*0364*/ 	.word	0x00000003
        /*0368*/ 	.word	0x00000000
        /*036c*/ 	.short	0x010a
        /*036e*/ 	.byte	0x3f
	.zero		1


	//   ....[42]....
        /*0370*/ 	.word	0x0000ac70
        /*0374*/ 	.word	0x00000005
        /*0378*/ 	.word	0x00000000
        /*037c*/ 	.short	0x010a
        /*037e*/ 	.byte	0x3f
	.zero		1


	//----- nvinfo : EIATTR_NUM_MBARRIERS
	.align		4
.L_523:
        /*0380*/ 	.byte	0x03, 0x38
        /*0382*/ 	.short	0x0009


	//----- nvinfo : EIATTR_EXIT_INSTR_OFFSETS
	.align		4
        /*0384*/ 	.byte	0x04, 0x1c
        /*0386*/ 	.short	(.L_525 - .L_524)


	//   ....[0]....
.L_524:
        /*0388*/ 	.word	0x0000a720


	//----- nvinfo : EIATTR_MAX_THREADS
	.align		4
.L_525:
        /*038c*/ 	.byte	0x04, 0x05
        /*038e*/ 	.short	(.L_527 - .L_526)
.L_526:
        /*0390*/ 	.word	0x00000180
        /*0394*/ 	.word	0x00000001
        /*0398*/ 	.word	0x00000001


	//----- nvinfo : EIATTR_CRS_STACK_SIZE
	.align		4
.L_527:
        /*039c*/ 	.byte	0x04, 0x1e
        /*039e*/ 	.short	(.L_529 - .L_528)
.L_528:
        /*03a0*/ 	.word	0x00000000


	//----- nvinfo : EIATTR_CBANK_PARAM_SIZE
	.align		4
.L_529:
        /*03a4*/ 	.byte	0x03, 0x19
        /*03a6*/ 	.short	0x06f0


	//----- nvinfo : EIATTR_PARAM_CBANK
	.align		4
        /*03a8*/ 	.byte	0x04, 0x0a
        /*03aa*/ 	.short	(.L_531 - .L_530)
	.align		4
.L_530:
        /*03ac*/ 	.word	index@(.nv.constant0._ZN7cutlass13device_kernelIN5flash11enable_sm90INS1_16FlashAttnBwdSm90INS1_25CollectiveMainloopBwdSm90ILi2ELi2ELi2EN4cute5tupleIJNS5_1CILi1EEES8_S8_EEENS6_IJNS7_ILi64EEENS7_ILi128EEENS7_ILi96EEEEEENS_6half_tEfNS_4arch4Sm90ELb0ELb1ELb0ELb1ELb0ELb1ELb0ELb0ELi2ELi1ELi2ELi1ELb1EEENS1_21CollectiveEpilogueBwdISD_SE_SG_Li256ELb1ELb0ELi1EEENS1_19SingleTileSchedulerILb1ELb0ELb0ELi128EEEEEEEEEvNT_6ParamsE)
        /*03b0*/ 	.short	0x0210
        /*03b2*/ 	.short	0x06f0


	//----- nvinfo : EIATTR_SW_WAR
	.align		4
.L_531:
        /*03b4*/ 	.byte	0x04, 0x36
        /*03b6*/ 	.short	(.L_533 - .L_532)
.L_532:
        /*03b8*/ 	.word	0x00000008
.L_533:


//--------------------- .nv.info._ZN7cutlass13device_kernelIN5flash11enable_sm90INS1_16FlashAttnBwdSm90INS1_25CollectiveMainloopBwdSm90ILi2ELi2ELi2EN4cute5tupleIJNS5_1CILi1EEES8_S8_EEENS6_IJNS7_ILi64EEENS7_ILi128EEENS7_ILi96EEEEEENS_6half_tEfNS_4arch4Sm90ELb0ELb1ELb0ELb1ELb1ELb1ELb0ELb0ELi2ELi1ELi2ELi1ELb1EEENS1_21CollectiveEpilogueBwdISD_SE_SG_Li256ELb1ELb0ELi1EEENS1_19SingleTileSchedulerILb1ELb0ELb0ELi128EEEEEEEEEvNT_6ParamsE --------------------------
	.section	.nv.info._ZN7cutlass13device_kernelIN5flash11enable_sm90INS1_16FlashAttnBwdSm90INS1_25CollectiveMainloopBwdSm90ILi2ELi2ELi2EN4cute5tupleIJNS5_1CILi1EEES8_S8_EEENS6_IJNS7_ILi64EEENS7_ILi128EEENS7_ILi96EEEEEENS_6half_tEfNS_4arch4Sm90ELb0ELb1ELb0ELb1ELb1ELb1ELb0ELb0ELi2ELi1ELi2ELi1ELb1EEENS1_21CollectiveEpilogueBwdISD_SE_SG_Li256ELb1ELb0ELi1EEENS1_19SingleTileSchedulerILb1ELb0ELb0ELi128EEEEEEEEEvNT_6ParamsE,"",@"SHT_CUDA_INFO"
	.sectionflags	@""
	.align	4


	//----- nvinfo : EIATTR_CUDA_API_VERSION
	.align		4
        /*0000*/ 	.byte	0x04, 0x37
        /*0002*/ 	.short	(.L_535 - .L_534)
.L_534:
        /*0004*/ 	.word	0x00000082


	//----- nvinfo : EIATTR_KPARAM_INFO
	.align		4
.L_535:
        /*0008*/ 	.byte	0x04, 0x17
        /*000a*/ 	.short	(.L_537 - .L_536)
.L_536:
        /*000c*/ 	.word	0x00000000
        /*0010*/ 	.short	0x0000
        /*0012*/ 	.short	0x0070
        /*0014*/ 	.byte	0x00, 0xf0, 0x01, 0x1a


	//----- nvinfo : EIATTR_SPARSE_MMA_MASK
	.align		4
.L_537:
        /*0018*/ 	.byte	0x03, 0x50
        /*001a*/ 	.short	0x0000


	//----- nvinfo : EIATTR_MAXREG_COUNT
	.align		4
        /*001c*/ 	.byte	0x03, 0x1b
        /*001e*/ 	.short	0x00a8


	//----- nvinfo : EIATTR_NUM_BARRIERS
	.align		4
        /*0020*/ 	.byte	0x02, 0x4c
        /*0022*/ 	.byte	0x10
	.zero		1


	//----- nvinfo : EIATTR_EXTERNS
	.align		4
        /*0024*/ 	.byte	0x04, 0x0f
        /*0026*/ 	.short	(.L_539 - .L_538)


	//   ....[0]....
	.align		4
.L_538:
        /*0028*/ 	.word	index@(__assertfail)


	//----- nvinfo : EIATTR_ANNOTATIONS
	.align		4
.L_539:
        /*002c*/ 	.byte	0x04, 0x55
        /*002e*/ 	.short	(.L_541 - .L_540)


	//   ....[0]....
.L_540:
        /*0030*/ 	.word	0x00000001
        /*0034*/ 	.byte	0xb0, 0x99, 0x00, 0x00, 0x01, 0x00, 0x00, 0x00, 0x40, 0x9c, 0x00, 0x00, 0x01, 0x00, 0x00, 0x00
        /*0044*/ 	.byte	0x80, 0xa9, 0x00, 0x00, 0x01, 0x00, 0x00, 0x00, 0xa0, 0xa9, 0x00, 0x00, 0x01, 0x00, 0x00, 0x00
        /*0054*/ 	.byte	0x80, 0xad, 0x00, 0x00


	//----- nvinfo : EIATTR_MERCURY_ISA_VERSION
	.align		4
.L_541:
        /*0058*/ 	.byte	0x03, 0x5f
        /*005a*/ 	.short	0x0101


	//----- nvinfo : EIATTR_INT_WARP_WIDE_INSTR_OFFSETS
	.align		4
        /*005c*/ 	.byte	0x04, 0x31
        /*005e*/ 	.short	(.L_543 - .L_542)


	//   ....[0]....
.L_542:
        /*0060*/ 	.word	0x00000190


	//   ....[1]....
        /*0064*/ 	.word	0x000001c0


	//   ....[2]....
        /*0068*/ 	.word	0x000075e0


	//   ....[3]....
        /*006c*/ 	.word	0x00007c40


	//   ....[4]....
        /*0070*/ 	.word	0x000080f0


	//   ....[5]....
        /*0074*/ 	.word	0x000083c0


	//   ....[6]....
        /*0078*/ 	.word	0x00008620


	//   ....[7]....
        /*007c*/ 	.word	0x000087b0


	//----- nvinfo : EIATTR_COOP_GROUP_MASK_REGIDS
	.align		4
.L_543:
        /*0080*/ 	.byte	0x04, 0x29
        /*0082*/ 	.short	(.L_545 - .L_544)


	//   ....[0]....
.L_544:
        /*0084*/ 	.word	0xffffffff


	//   ....[1]....
        /*0088*/ 	.word	0xffffffff


	//   ....[2]....
        /*008c*/ 	.word	0xffffffff


	//   ....[3]....
        /*0090*/ 	.word	0xffffffff


	//   ....[4]....
        /*0094*/ 	.word	0xffffffff


	//   ....[5]....
        /*0098*/ 	.word	0xffffffff


	//   ....[6]....
        /*009c*/ 	.word	0xffffffff


	//   ....[7]....
        /*00a0*/ 	.word	0xffffffff


	//   ....[8]....
        /*00a4*/ 	.word	0xffffffff


	//   ....[9]....
        /*00a8*/ 	.word	0xffffffff


	//   ....[10]....
        /*00ac*/ 	.word	0xffffffff


	//   ....[11]....
        /*00b0*/ 	.word	0xffffffff


	//   ....[12]....
        /*00b4*/ 	.word	0xffffffff


	//   ....[13]....
        /*00b8*/ 	.word	0xffffffff


	//   ....[14]....
        /*00bc*/ 	.word	0xffffffff


	//   ....[15]....
        /*00c0*/ 	.word	0xffffffff


	//   ....[16]....
        /*00c4*/ 	.word	0x0500000f


	//   ....[17]....
        /*00c8*/ 	.word	0x0500000f


	//   ....[18]....
        /*00cc*/ 	.word	0x0500000f


	//   ....[19]....
        /*00d0*/ 	.word	0x0500000f


	//----- nvinfo : EIATTR_COOP_GROUP_INSTR_OFFSETS
	.align		4
.L_545:
        /*00d4*/ 	.byte	0x04, 0x28
        /*00d6*/ 	.short	(.L_547 - .L_546)


	//   ....[0]....
.L_546:
        /*00d8*/ 	.word	0x00000060


	//   ....[1]....
        /*00dc*/ 	.word	0x000001a0


	//   ....[2]....
        /*00e0*/ 	.word	0x000001f0


	//   ....[3]....
        /*00e4*/ 	.word	0x000003e0


	//   ....[4]....
        /*00e8*/ 	.word	0x00000610


	//   ....[5]....
        /*00ec*/ 	.word	0x000014f0


	//   ....[6]....
        /*00f0*/ 	.word	0x000066f0


	//   ....[7]....
        /*00f4*/ 	.word	0x000071e0


	//   ....[8]....
        /*00f8*/ 	.word	0x00007510


	//   ....[9]....
        /*00fc*/ 	.word	0x000078a0


	//   ....[10]....
        /*0100*/ 	.word	0x00007b70


	//   ....[11]....
        /*0104*/ 	.word	0x00007db0


	//   ....[12]....
        /*0108*/ 	.word	0x00008020


	//   ....[13]....
        /*010c*/ 	.word	0x00008300


	//   ....[14]....
        /*0110*/ 	.word	0x00008520


	//   ....[15]....
        /*0114*/ 	.word	0x000086b0


	//   ....[16]....
        /*0118*/ 	.word	0x0000b6c0


	//   ....[17]....
        /*011c*/ 	.word	0x0000b830


	//   ....[18]....
        /*0120*/ 	.word	0x0000b8a0


	//   ....[19]....
        /*0124*/ 	.word	0x0000b910


	//----- nvinfo : EIATTR_REG_RECONFIG
	.align		4
.L_547:
        /*0128*/ 	.byte	0x01, 0x54
	.zero		2


	//----- nvinfo : EIATTR_SYSCALL_OFFSETS
	.align		4
        /*012c*/ 	.byte	0x04, 0x46
        /*012e*/ 	.short	(.L_549 - .L_548)


	//   ....[0]....
.L_548:
        /*0130*/ 	.word	0x00001150


	//   ....[1]....
        /*0134*/ 	.word	0x00001240


	//   ....[2]....
        /*0138*/ 	.word	0x000013a0


	//   ....[3]....
        /*013c*/ 	.word	0x00001490


	//   ....[4]....
        /*0140*/ 	.word	0x00001710


	//----- nvinfo : EIATTR_MBARRIER_INSTR_OFFSETS
	.align		4
.L_549:
        /*0144*/ 	.byte	0x04, 0x39
        /*0146*/ 	.short	(.L_551 - .L_550)


	//   ....[0]....
.L_550:
        /*0148*/ 	.word	0x00000290
        /*014c*/ 	.word	0x000000ff
        /*0150*/ 	.word	0x00026800
        /*0154*/ 	.short	0x0100
        /*0156*/ 	.byte	0x06
	.zero		1


	//   ....[1]....
        /*0158*/ 	.word	0x00000390
        /*015c*/ 	.word	0x000000ff
        /*0160*/ 	.word	0x00026810
        /*0164*/ 	.short	0x0100
        /*0166*/ 	.byte	0x08
	.zero		1


	//   ....[2]....
        /*0168*/ 	.word	0x000003a0
        /*016c*/ 	.word	0x000000ff
        /*0170*/ 	.word	0x00026820
        /*0174*/ 	.short	0x0100
        /*0176*/ 	.byte	0x08
	.zero		1


	//   ....[3]....
        /*0178*/ 	.word	0x000003b0
        /*017c*/ 	.word	0x000000ff
        /*0180*/ 	.word	0x00026818
        /*0184*/ 	.short	0x0100
        /*0186*/ 	.byte	0x08
	.zero		1


	//   ....[4]....
        /*0188*/ 	.word	0x000003c0
        /*018c*/ 	.word	0x000000ff
        /*0190*/ 	.word	0x00026828
        /*0194*/ 	.short	0x0100
        /*0196*/ 	.byte	0x08
	.zero		1


	//   ....[5]....
        /*0198*/ 	.word	0x000004f0
        /*019c*/ 	.word	0x000000ff
        /*01a0*/ 	.word	0x00026830
        /*01a4*/ 	.short	0x0100
        /*01a6*/ 	.byte	0x08
	.zero		1


	//   ....[6]....
        /*01a8*/ 	.word	0x00000500
        /*01ac*/ 	.word	0x000000ff
        /*01b0*/ 	.word	0x00026840
        /*01b4*/ 	.short	0x0100
        /*01b6*/ 	.byte	0x08
	.zero		1


	//   ....[7]....
        /*01b8*/ 	.word	0x00000510
        /*01bc*/ 	.word	0x000000ff
        /*01c0*/ 	.word	0x00026838
        /*01c4*/ 	.short	0x0100
        /*01c6*/ 	.byte	0x08
	.zero		1


	//   ....[8]....
        /*01c8*/ 	.word	0x00000520
        /*01cc*/ 	.word	0x000000ff
        /*01d0*/ 	.word	0x00026848
        /*01d4*/ 	.short	0x0100
        /*01d6*/ 	.byte	0x08
	.zero		1


	//   ....[9]....
        /*01d8*/ 	.word	0x00001530
        /*01dc*/ 	.word	0x00000012
        /*01e0*/ 	.word	0x00026800
        /*01e4*/ 	.short	0x010a
        /*01e6*/ 	.byte	0x3f
	.zero		1


	//   ....[10]....
        /*01e8*/ 	.word	0x000015d0
        /*01ec*/ 	.word	0x00000012
        /*01f0*/ 	.word	0x00026800
        /*01f4*/ 	.short	0x010a
        /*01f6*/ 	.byte	0x3f
	.zero		1


	//   ....[11]....
        /*01f8*/ 	.word	0x00001f40
        /*01fc*/ 	.word	0x000000ff
        /*0200*/ 	.word	0x00026810
        /*0204*/ 	.short	0x010a
        /*0206*/ 	.byte	0x07
	.zero		1


	//   ....[12]....
        /*0208*/ 	.word	0x00001f80
        /*020c*/ 	.word	0x000000ff
        /*0210*/ 	.word	0x00026810
        /*0214*/ 	.short	0x010a
        /*0216*/ 	.byte	0x07
	.zero		1


	//   ....[13]....
        /*0218*/ 	.word	0x000023c0
        /*021c*/ 	.word	0x000000ff
        /*0220*/ 	.word	0x00026830
        /*0224*/ 	.short	0x010a
        /*0226*/ 	.byte	0x07
	.zero		1


	//   ....[14]....
        /*0228*/ 	.word	0x00002400
        /*022c*/ 	.word	0x000000ff
        /*0230*/ 	.word	0x00026830
        /*0234*/ 	.short	0x010a
        /*0236*/ 	.byte	0x07
	.zero		1


	//   ....[15]....
        /*0238*/ 	.word	0x000044e0
        /*023c*/ 	.word	0x000000ff
        /*0240*/ 	.word	0x00000000
        /*0244*/ 	.short	0x0101
        /*0246*/ 	.byte	0x0a
	.zero		1


	//   ....[16]....
        /*0248*/ 	.word	0x000047a0
        /*024c*/ 	.word	0x000000ff
        /*0250*/ 	.word	0x00000000
        /*0254*/ 	.short	0x0101
        /*0256*/ 	.byte	0x07
	.zero		1


	//   ....[17]....
        /*0258*/ 	.word	0x000093b0
        /*025c*/ 	.word	0x0000000f
        /*0260*/ 	.word	0x00026820
        /*0264*/ 	.short	0x010a
        /*0266*/ 	.byte	0x3f
	.zero		1


	//   ....[18]....
        /*0268*/ 	.word	0x00009cc0
        /*026c*/ 	.word	0x0000000f
        /*0270*/ 	.word	0x00026840
        /*0274*/ 	.short	0x010a
        /*0276*/ 	.byte	0x3f
	.zero		1


	//   ....[19]....
        /*0278*/ 	.word	0x0000a000
        /*027c*/ 	.word	0x0000000f
        /*0280*/ 	.word	0x00026828
        /*0284*/ 	.short	0x010a
        /*0286*/ 	.byte	0x3f
	.zero		1


	//   ....[20]....
        /*0288*/ 	.word	0x0000a340
        /*028c*/ 	.word	0x0000000f
        /*0290*/ 	.word	0x00026848
        /*0294*/ 	.short	0x010a
        /*0296*/ 	.byte	0x3f
	.zero		1


	//   ....[21]....
        /*0298*/ 	.word	0x0000a620
        /*029c*/ 	.word	0x0000000f
        /*02a0*/ 	.word	0x00026820
        /*02a4*/ 	.short	0x010a
        /*02a6*/ 	.byte	0x3f
	.zero		1


	//   ....[22]....
        /*02a8*/ 	.word	0x0000a9d0
        /*02ac*/ 	.word	0x0000000f
        /*02b0*/ 	.word	0x00026840
        /*02b4*/ 	.short	0x010a
        /*02b6*/ 	.byte	0x3f
	.zero		1


	//   ....[23]....
        /*02b8*/ 	.word	0x0000ace0
        /*02bc*/ 	.word	0x0000000f
        /*02c0*/ 	.word	0x00026828
        /*02c4*/ 	.short	0x010a
        /*02c6*/ 	.byte	0x3f
	.zero		1


	//   ....[24]....
        /*02c8*/ 	.word	0x0000b060
        /*02cc*/ 	.word	0x00000003
        /*02d0*/ 	.word	0x00026840
        /*02d4*/ 	.short	0x010a
        /*02d6*/ 	.byte	0x3f
	.zero		1


	//   ....[25]....
        /*02d8*/ 	.word	0x0000b530
        /*02dc*/ 	.word	0x00000007
        /*02e0*/ 	.word	0x00000000
        /*02e4*/ 	.short	0x010a
        /*02e6*/ 	.byte	0x3f
	.zero		1


	//   ....[26]....
        /*02e8*/ 	.word	0x0000b580
        /*02ec*/ 	.word	0x00000003
        /*02f0*/ 	.word	0x00000000
        /*02f4*/ 	.short	0x010a
        /*02f6*/ 	.byte	0x3f
	.zero		1


	//   ....[27]....
        /*02f8*/ 	.word	0x0000b5e0
        /*02fc*/ 	.word	0x00000005
        /*0300*/ 	.word	0x00000000
        /*0304*/ 	.short	0x010a
        /*0306*/ 	.byte	0x3f
	.zero		1


	//   ....[28]....
        /*0308*/ 	.word	0x0000b610
        /*030c*/ 	.word	0x00000003
        /*0310*/ 	.word	0x00000000
        /*0314*/ 	.short	0x010a
        /*0316*/ 	.byte	0x3f
	.zero		1


	//   ....[29]....
        /*0318*/ 	.word	0x0000b6f0
        /*031c*/ 	.word	0x00000012
        /*0320*/ 	.word	0x00026800
        /*0324*/ 	.short	0x010a
        /*0326*/ 	.byte	0x3f
	.zero		1


	//   ....[30]....
        /*0328*/ 	.word	0x0000b750
        /*032c*/ 	.word	0x00000007
        /*0330*/ 	.word	0x00026810
        /*0334*/ 	.short	0x010a
        /*0336*/ 	.byte	0x3f
	.zero		1


	//   ....[31]....
        /*0338*/ 	.word	0x0000b7b0
        /*033c*/ 	.word	0x00000079
        /*0340*/ 	.word	0x00026830
        /*0344*/ 	.short	0x010a
        /*0346*/ 	.byte	0x3f
	.zero		1


	//   ....[32]....
        /*0348*/ 	.word	0x0000b950
        /*034c*/ 	.word	0x0000000f
        /*0350*/ 	.word	0x00026820
        /*0354*/ 	.short	0x010a
        /*0356*/ 	.byte	0x3f
	.zero		1


	//   ....[33]....
        /*0358*/ 	.word	0x0000b9a0
        /*035c*/ 	.word	0x0000000f
        /*0360*/ 	.word	0x00026840
        /*0364*/ 	.short	0x010a
        /*0366*/ 	.byte	0x3f
	.zero		1


	//   ....[34]....
        /*0368*/ 	.word	0x0000b9f0
        /*036c*/ 	.word	0x0000000f
        /*0370*/ 	.word	0x00026828
        /*0374*/ 	.short	0x010a
        /*0376*/ 	.byte	0x3f
	.zero		1


	//   ....[35]....
        /*0378*/ 	.word	0x0000ba40
        /*037c*/ 	.word	0x0000000f
        /*0380*/ 	.word	0x00026848
        /*0384*/ 	.short	0x010a
        /*0386*/ 	.byte	0x3f
	.zero		1


	//   ....[36]....
        /*0388*/ 	.word	0x0000baa0
        /*038c*/ 	.word	0x0000000f
        /*0390*/ 	.word	0x00026820
        /*0394*/ 	.short	0x010a
        /*0396*/ 	.byte	0x3f
	.zero		1


	//   ....[37]....
        /*0398*/ 	.word	0x0000baf0
        /*039c*/ 	.word	0x0000000f
        /*03a0*/ 	.word	0x00026840
        /*03a4*/ 	.short	0x010a
        /*03a6*/ 	.byte	0x3f
	.zero		1


	//   ....[38]....
        /*03a8*/ 	.word	0x0000bb40
        /*03ac*/ 	.word	0x0000000f
        /*03b0*/ 	.word	0x00026828
        /*03b4*/ 	.short	0x010a
        /*03b6*/ 	.byte	0x3f
	.zero		1


	//   ....[39]....
        /*03b8*/ 	.word	0x0000bb90
        /*03bc*/ 	.word	0x00000003
        /*03c0*/ 	.word	0x00026840
        /*03c4*/ 	.short	0x010a
        /*03c6*/ 	.byte	0x3f
	.zero		1


	//   ....[40]....
        /*03c8*/ 	.word	0x0000bc60
        /*03cc*/ 	.word	0x00000007
        /*03d0*/ 	.word	0x00000000
        /*03d4*/ 	.short	0x010a
        /*03d6*/ 	.byte	0x3f
	.zero		1


	//   ....[41]....
        /*03d8*/ 	.word	0x0000bcb0
        /*03dc*/ 	.word	0x00000003
        /*03e0*/ 	.word	0x00000000
        /*03e4*/ 	.short	0x010a
        /*03e6*/ 	.byte	0x3f
	.zero		1


	//   ....[42]....
        /*03e8*/ 	.word	0x0000bd00
        /*03ec*/ 	.word	0x00000005
        /*03f0*/ 	.word	0x00000000
        /*03f4*/ 	.short	0x010a
        /*03f6*/ 	.byte	0x3f
	.zero		1


	//----- nvinfo : EIATTR_NUM_MBARRIERS
	.align		4
.L_551:
        /*03f8*/ 	.byte	0x03, 0x38
        /*03fa*/ 	.short	0x0009


	//----- nvinfo : EIATTR_EXIT_INSTR_OFFSETS
	.align		4
        /*03fc*/ 	.byte	0x04, 0x1c
        /*03fe*/ 	.short	(.L_553 - .L_552)


	//   ....[0]....
.L_552:
        /*0400*/ 	.word	0x0000b660


	//----- nvinfo : EIATTR_MAX_THREADS
	.align		4
.L_553:
        /*0404*/ 	.byte	0x04, 0x05
        /*0406*/ 	.short	(.L_555 - .L_554)
.L_554:
        /*0408*/ 	.word	0x00000180
        /*040c*/ 	.word	0x00000001
        /*0410*/ 	.word	0x00000001


	//----- nvinfo : EIATTR_CRS_STACK_SIZE
	.align		4
.L_555:
        /*0414*/ 	.byte	0x04, 0x1e
        /*0416*/ 	.short	(.L_557 - .L_556)
.L_556:
        /*0418*/ 	.word	0x00000000


	//----- nvinfo : EIATTR_CBANK_PARAM_SIZE
	.align		4
.L_557:
        /*041c*/ 	.byte	0x03, 0x19
        /*041e*/ 	.short	0x06f0


	//----- nvinfo : EIATTR_PARAM_CBANK
	.align		4
        /*0420*/ 	.byte	0x04, 0x0a
        /*0422*/ 	.short	(.L_559 - .L_558)
	.align		4
.L_558:
        /*0424*/ 	.word	index@(.nv.constant0._ZN7cutlass13device_kernelIN5flash11enable_sm90INS1_16FlashAttnBwdSm90INS1_25CollectiveMainloopBwdSm90ILi2ELi2ELi2EN4cute5tupleIJNS5_1CILi1EEES8_S8_EEENS6_IJNS7_ILi64EEENS7_ILi128EEENS7_ILi96EEEEEENS_6half_tEfNS_4arch4Sm90ELb0ELb1ELb0ELb1ELb1ELb1ELb0ELb0ELi2ELi1ELi2ELi1ELb1EEENS1_21CollectiveEpilogueBwdISD_SE_SG_Li256ELb1ELb0ELi1EEENS1_19SingleTileSchedulerILb1ELb0ELb0ELi128EEEEEEEEEvNT_6ParamsE)
        /*0428*/ 	.short	0x0210
        /*042a*/ 	.short	0x06f0


	//----- nvinfo : EIATTR_SW_WAR
	.align		4
.L_559:
        /*042c*/ 	.byte	0x04, 0x36
        /*042e*/ 	.short	(.L_561 - .L_560)
.L_560:
        /*0430*/ 	.word	0x00000008
.L_561:


//--------------------- .nv.info._ZN7cutlass13device_kernelIN5flash11enable_sm90INS1_16FlashAttnBwdSm90INS1_25CollectiveMainloopBwdSm90ILi2ELi2ELi2EN4cute5tupleIJNS5_1CILi1EEES8_S8_EEENS6_IJNS7_ILi64EEENS7_ILi128EEENS7_ILi96EEEEEENS_6half_tEfNS_4arch4Sm90ELb0ELb1ELb0ELb1ELb0ELb1ELb0ELb0ELi2ELi1ELi2ELi1ELb1EEENS1_24CollectiveEpilogueBwdGQAISD_fSG_Li256ELb1ELb0EEENS1_19SingleTileSchedulerILb1ELb0ELb0ELi128EEEEEEEEEvNT_6ParamsE --------------------------
	.section	.nv.info._ZN7cutlass13device_kernelIN5flash11enable_sm90INS1_16FlashAttnBwdSm90INS1_25CollectiveMainloopBwdSm90ILi2ELi2ELi2EN4cute5tupleIJNS5_1CILi1EEES8_S8_EEENS6_IJNS7_ILi64EEENS7_ILi128EEENS7_ILi96EEEEEENS_6half_tEfNS_4arch4Sm90ELb0ELb1ELb0ELb1ELb0ELb1ELb0ELb0ELi2ELi1ELi2ELi1ELb1EEENS1_24CollectiveEpilogueBwdGQAISD_fSG_Li256ELb1ELb0EEENS1_19SingleTileSchedulerILb1ELb0ELb0ELi128EEEEEEEEEvNT_6ParamsE,"",@"SHT_CUDA_INFO"
	.sectionflags	@""
	.align	4


	//----- nvinfo : EIATTR_CUDA_API_VERSION
	.align		4
        /*0000*/ 	.byte	0x04, 0x37
        /*0002*/ 	.short	(.L_563 - .L_562)
.L_562:
        /*0004*/ 	.word	0x00000082


	//----- nvinfo : EIATTR_KPARAM_INFO
	.align		4
.L_563:
        /*0008*/ 	.byte	0x04, 0x17
        /*000a*/ 	.short	(.L_565 - .L_564)
.L_564:
        /*000c*/ 	.word	0x00000000
        /*0010*/ 	.short	0x0000
        /*0012*/ 	.short	0x0070
        /*0014*/ 	.byte	0x00, 0xf0, 0x01, 0x1a


	//----- nvinfo : EIATTR_SPARSE_MMA_MASK
	.align		4
.L_565:
        /*0018*/ 	.byte	0x03, 0x50
        /*001a*/ 	.short	0x0000


	//----- nvinfo : EIATTR_MAXREG_COUNT
	.align		4
        /*001c*/ 	.byte	0x03, 0x1b
        /*001e*/ 	.short	0x00a8


	//----- nvinfo : EIATTR_NUM_BARRIERS
	.align		4
        /*0020*/ 	.byte	0x02, 0x4c
        /*0022*/ 	.byte	0x10
	.zero		1


	//----- nvinfo : EIATTR_EXTERNS
	.align		4
        /*0024*/ 	.byte	0x04, 0x0f
        /*0026*/ 	.short	(.L_567 - .L_566)


	//   ....[0]....
	.align		4
.L_566:
        /*0028*/ 	.word	index@(__assertfail)


	//----- nvinfo : EIATTR_ANNOTATIONS
	.align		4
.L_567:
        /*002c*/ 	.byte	0x04, 0x55
        /*002e*/ 	.short	(.L_569 - .L_568)


	//   ....[0]....
.L_568:
        /*0030*/ 	.word	0x00000001
        /*0034*/ 	.byte	0x10, 0x78, 0x00, 0x00, 0x01, 0x00, 0x00, 0x00, 0xa0, 0x7a, 0x00, 0x00, 0x01, 0x00, 0x00, 0x00
        /*0044*/ 	.byte	0xe0, 0x87, 0x00, 0x00, 0x01, 0x00, 0x00, 0x00, 0x00, 0x88, 0x00, 0x00, 0x01, 0x00, 0x00, 0x00
        /*0054*/ 	.byte	0xe0, 0x8b, 0x00, 0x00


	//----- nvinfo : EIATTR_MERCURY_ISA_VERSION
	.align		4
.L_569:
        /*0058*/ 	.byte	0x03, 0x5f
        /*005a*/ 	.short	0x0101


	//----- nvinfo : EIATTR_INT_WARP_WIDE_INSTR_OFFSETS
	.align		4
        /*005c*/ 	.byte	0x04, 0x31
        /*005e*/ 	.short	(.L_571 - .L_570)


	//   ....[0]....
.L_570:
        /*0060*/ 	.word	0x00000190


	//   ....[1]....
        /*0064*/ 	.word	0x000001c0


	//----- nvinfo : EIATTR_COOP_GROUP_MASK_REGIDS
	.align		4
.L_571:
        /*0068*/ 	.byte	0x04, 0x29
        /*006a*/ 	.short	(.L_573 - .L_572)


	//   ....[0]....
.L_572:
        /*006c*/ 	.word	0xffffffff


	//   ....[1]....
        /*0070*/ 	.word	0xffffffff


	//   ....[2]....
        /*0074*/ 	.word	0xffffffff


	//   ....[3]....
        /*0078*/ 	.word	0xffffffff


	//   ....[4]....
        /*007c*/ 	.word	0xffffffff


	//   ....[5]....
        /*0080*/ 	.word	0xffffffff


	//   ....[6]....
        /*0084*/ 	.word	0xffffffff


	//   ....[7]....
        /*0088*/ 	.word	0x0500000f


	//----- nvinfo : EIATTR_COOP_GROUP_INSTR_OFFSETS
	.align		4
.L_573:
        /*008c*/ 	.byte	0x04, 0x28
        /*008e*/ 	.short	(.L_575 - .L_574)


	//   ....[0]....
.L_574:
        /*0090*/ 	.word	0x00000060


	//   ....[1]....
        /*0094*/ 	.word	0x000001a0


	//   ....[2]....
        /*0098*/ 	.word	0x000001f0


	//   ....[3]....
        /*009c*/ 	.word	0x000003e0


	//   ....[4]....
        /*00a0*/ 	.word	0x00000610


	//   ....[5]....
        /*00a4*/ 	.word	0x000014f0


	//   ....[6]....
        /*00a8*/ 	.word	0x00005450


	//   ....[7]....
        /*00ac*/ 	.word	0x00009520


	//----- nvinfo : EIATTR_REG_RECONFIG
	.align		4
.L_575:
        /*00b0*/ 	.byte	0x01, 0x54
	.zero		2


	//----- nvinfo : EIATTR_SYSCALL_OFFSETS
	.align		4
        /*00b4*/ 	.byte	0x04, 0x46
        /*00b6*/ 	.short	(.L_577 - .L_576)


	//   ....[0]....
.L_576:
        /*00b8*/ 	.word	0x00001150


	//   ....[1]....
        /*00bc*/ 	.word	0x00001240


	//   ....[2]....
        /*00c0*/ 	.word	0x000013a0


	//   ....[3]....
        /*00c4*/ 	.word	0x00001490


	//   ....[4]....
        /*00c8*/ 	.word	0x00001710


	//----- nvinfo : EIATTR_MBARRIER_INSTR_OFFSETS
	.align		4
.L_577:
        /*00cc*/ 	.byte	0x04, 0x39
        /*00ce*/ 	.short	(.L_579 - .L_578)


	//   ....[0]....
.L_578:
        /*00d0*/ 	.word	0x00000290
        /*00d4*/ 	.word	0x000000ff
        /*00d8*/ 	.word	0x00026800
        /*00dc*/ 	.short	0x0100
        /*00de*/ 	.byte	0x06
	.zero		1


	//   ....[1]....
        /*00e0*/ 	.word	0x00000390
        /*00e4*/ 	.word	0x000000ff
        /*00e8*/ 	.word	0x00026810
        /*00ec*/ 	.short	0x0100
        /*00ee*/ 	.byte	0x08
	.zero		1


	//   ....[2]....
        /*00f0*/ 	.word	0x000003a0
        /*00f4*/ 	.word	0x000000ff
        /*00f8*/ 	.word	0x00026820
        /*00fc*/ 	.short	0x0100
        /*00fe*/ 	.byte	0x08
	.zero		1


	//   ....[3]....
        /*0100*/ 	.word	0x000003b0
        /*0104*/ 	.word	0x000000ff
        /*0108*/ 	.word	0x00026818
        /*010c*/ 	.short	0x0100
        /*010e*/ 	.byte	0x08
	.zero		1


	//   ....[4]....
        /*0110*/ 	.word	0x000003c0
        /*0114*/ 	.word	0x000000ff
        /*0118*/ 	.word	0x00026828
        /*011c*/ 	.short	0x0100
        /*011e*/ 	.byte	0x08
	.zero		1


	//   ....[5]....
        /*0120*/ 	.word	0x000004f0
        /*0124*/ 	.word	0x000000ff
        /*0128*/ 	.word	0x00026830
        /*012c*/ 	.short	0x0100
        /*012e*/ 	.byte	0x08
	.zero		1


	//   ....[6]....
        /*0130*/ 	.word	0x00000500
        /*0134*/ 	.word	0x000000ff
        /*0138*/ 	.word	0x00026840
        /*013c*/ 	.short	0x0100
        /*013e*/ 	.byte	0x08
	.zero		1


	//   ....[7]....
        /*0140*/ 	.word	0x00000510
        /*0144*/ 	.word	0x000000ff
        /*0148*/ 	.word	0x00026838
        /*014c*/ 	.short	0x0100
        /*014e*/ 	.byte	0x08
	.zero		1


	//   ....[8]....
        /*0150*/ 	.word	0x00000520
        /*0154*/ 	.word	0x000000ff
        /*0158*/ 	.word	0x00026848
        /*015c*/ 	.short	0x0100
        /*015e*/ 	.byte	0x08
	.zero		1


	//   ....[9]....
        /*0160*/ 	.word	0x00001530
        /*0164*/ 	.word	0x00000012
        /*0168*/ 	.word	0x00026800
        /*016c*/ 	.short	0x010a
        /*016e*/ 	.byte	0x3f
	.zero		1


	//   ....[10]....
        /*0170*/ 	.word	0x000015d0
        /*0174*/ 	.word	0x00000012
        /*0178*/ 	.word	0x00026800
        /*017c*/ 	.short	0x010a
        /*017e*/ 	.byte	0x3f
	.zero		1


	//   ....[11]....
        /*0180*/ 	.word	0x00001f40
        /*0184*/ 	.word	0x000000ff
        /*0188*/ 	.word	0x00026810
        /*018c*/ 	.short	0x010a
        /*018e*/ 	.byte	0x07
	.zero		1


	//   ....[12]....
        /*0190*/ 	.word	0x00001f80
        /*0194*/ 	.word	0x000000ff
        /*0198*/ 	.word	0x00026810
        /*019c*/ 	.short	0x010a
        /*019e*/ 	.byte	0x07
	.zero		1


	//   ....[13]....
        /*01a0*/ 	.word	0x000023c0
        /*01a4*/ 	.word	0x000000ff
        /*01a8*/ 	.word	0x00026830
        /*01ac*/ 	.short	0x010a
        /*01ae*/ 	.byte	0x07
	.zero		1


	//   ....[14]....
        /*01b0*/ 	.word	0x00002400
        /*01b4*/ 	.word	0x000000ff
        /*01b8*/ 	.word	0x00026830
        /*01bc*/ 	.short	0x010a
        /*01be*/ 	.byte	0x07
	.zero		1


	//   ....[15]....
        /*01c0*/ 	.word	0x000044e0
        /*01c4*/ 	.word	0x000000ff
        /*01c8*/ 	.word	0x00000000
        /*01cc*/ 	.short	0x0101
        /*01ce*/ 	.byte	0x0a
	.zero		1


	//   ....[16]....
        /*01d0*/ 	.word	0x000047a0
        /*01d4*/ 	.word	0x000000ff
        /*01d8*/ 	.word	0x00000000
        /*01dc*/ 	.short	0x0101
        /*01de*/ 	.byte	0x07
	.zero		1


	//   ....[17]....
        /*01e0*/ 	.word	0x00007210
        /*01e4*/ 	.word	0x0000000f
        /*01e8*/ 	.word	0x00026820
        /*01ec*/ 	.short	0x010a
        /*01ee*/ 	.byte	0x3f
	.zero		1


	//   ....[18]....
        /*01f0*/ 	.word	0x00007b20
        /*01f4*/ 	.word	0x0000000f
        /*01f8*/ 	.word	0x00026840
        /*01fc*/ 	.short	0x010a
        /*01fe*/ 	.byte	0x3f
	.zero		1


	//   ....[19]....
        /*0200*/ 	.word	0x00007e60
        /*0204*/ 	.word	0x0000000f
        /*0208*/ 	.word	0x00026828
        /*020c*/ 	.short	0x010a
        /*020e*/ 	.byte	0x3f
	.zero		1


	//   ....[20]....
        /*0210*/ 	.word	0x000081a0
        /*0214*/ 	.word	0x0000000f
        /*0218*/ 	.word	0x00026848
        /*021c*/ 	.short	0x010a
        /*021e*/ 	.byte	0x3f
	.zero		1


	//   ....[21]....
        /*0220*/ 	.word	0x00008480
        /*0224*/ 	.word	0x0000000f
        /*0228*/ 	.word	0x00026820
        /*022c*/ 	.short	0x010a
        /*022e*/ 	.byte	0x3f
	.zero		1


	//   ....[22]....
        /*0230*/ 	.word	0x00008830
        /*0234*/ 	.word	0x0000000f
        /*0238*/ 	.word	0x00026840
        /*023c*/ 	.short	0x010a
        /*023e*/ 	.byte	0x3f
	.zero		1


	//   ....[23]....
        /*0240*/ 	.word	0x00008b40
        /*0244*/ 	.word	0x0000000f
        /*0248*/ 	.word	0x00026828
        /*024c*/ 	.short	0x010a
        /*024e*/ 	.byte	0x3f
	.zero		1


	//   ....[24]....
        /*0250*/ 	.word	0x00008ec0
        /*0254*/ 	.word	0x00000003
        /*0258*/ 	.word	0x00026840
        /*025c*/ 	.short	0x010a
        /*025e*/ 	.byte	0x3f
	.zero		1


	//   ....[25]....
        /*0260*/ 	.word	0x00009390
        /*0264*/ 	.word	0x00000007
        /*0268*/ 	.word	0x00000000
        /*026c*/ 	.short	0x010a
        /*026e*/ 	.byte	0x3f
	.zero		1


	//   ....[26]....
        /*0270*/ 	.word	0x000093e0
        /*0274*/ 	.word	0x00000003
        /*0278*/ 	.word	0x00000000
        /*027c*/ 	.short	0x010a
        /*027e*/ 	.byte	0x3f
	.zero		1


	//   ....[27]....
        /*0280*/ 	.word	0x00009440
        /*0284*/ 	.word	0x00000005
        /*0288*/ 	.word	0x00000000
        /*028c*/ 	.short	0x010a
        /*028e*/ 	.byte	0x3f
	.zero		1


	//   ....[28]....
        /*0290*/ 	.word	0x00009470
        /*0294*/ 	.word	0x00000003
        /*0298*/ 	.word	0x00000000
        /*029c*/ 	.short	0x010a
        /*029e*/ 	.byte	0x3f
	.zero		1


	//   ....[29]....
        /*02a0*/ 	.word	0x00009550
        /*02a4*/ 	.word	0x00000012
        /*02a8*/ 	.word	0x00026800
        /*02ac*/ 	.short	0x010a
        /*02ae*/ 	.byte	0x3f
	.zero		1


	//   ....[30]....
        /*02b0*/ 	.word	0x000095b0
        /*02b4*/ 	.word	0x00000007
        /*02b8*/ 	.word	0x00026810
        /*02bc*/ 	.short	0x010a
        /*02be*/ 	.byte	0x3f
	.zero		1


	//   ....[31]....
        /*02c0*/ 	.word	0x00009610
        /*02c4*/ 	.word	0x00000079
        /*02c8*/ 	.word	0x00026830
        /*02cc*/ 	.short	0x010a
        /*02ce*/ 	.byte	0x3f
	.zero		1


	//   ....[32]....
        /*02d0*/ 	.word	0x00009660
        /*02d4*/ 	.word	0x0000000f
        /*02d8*/ 	.word	0x00026820
        /*02dc*/ 	.short	0x010a
        /*02de*/ 	.byte	0x3f
	.zero		1


	//   ....[33]....
        /*02e0*/ 	.word	0x000096b0
        /*02e4*/ 	.word	0x0000000f
        /*02e8*/ 	.word	0x00026840
        /*02ec*/ 	.short	0x010a
        /*02ee*/ 	.byte	0x3f
	.zero		1


	//   ....[34]....
        /*02f0*/ 	.word	0x00009700
        /*02f4*/ 	.word	0x0000000f
        /*02f8*/ 	.word	0x00026828
        /*02fc*/ 	.short	0x010a
        /*02fe*/ 	.byte	0x3f
	.zero		1


	//   ....[35]....
        /*0300*/ 	.word	0x00009750
        /*0304*/ 	.word	0x0000000f
        /*0308*/ 	.word	0x00026848
        /*030c*/ 	.short	0x010a
        /*030e*/ 	.byte	0x3f
	.zero		1


	//   ....[36]....
        /*0310*/ 	.word	0x000097b0
        /*0314*/ 	.word	0x0000000f
        /*0318*/ 	.word	0x00026820
        /*031c*/ 	.short	0x010a
        /*031e*/ 	.byte	0x3f
	.zero		1


	//   ....[37]....
        /*0320*/ 	.word	0x00009800
        /*0324*/ 	.word	0x0000000f
        /*0328*/ 	.word	0x00026840
        /*032c*/ 	.short	0x010a
        /*032e*/ 	.byte	0x3f
	.zero		1


	//   ....[38]....
        /*0330*/ 	.word	0x00009850
        /*0334*/ 	.word	0x0000000f
        /*0338*/ 	.word	0x00026828
        /*033c*/ 	.short	0x010a
        /*033e*/ 	.byte	0x3f
	.zero		1


	//   ....[39]....
        /*0340*/ 	.word	0x000098a0
        /*0344*/ 	.word	0x00000003
        /*0348*/ 	.word	0x00026840
        /*034c*/ 	.short	0x010a
        /*034e*/ 	.byte	0x3f
	.zero		1


	//   ....[40]....
        /*0350*/ 	.word	0x00009970
        /*0354*/ 	.word	0x00000007
        /*0358*/ 	.word	0x00000000
        /*035c*/ 	.short	0x010a
        /*035e*/ 	.byte	0x3f
	.zero		1


	//   ....[41]....
        /*0360*/ 	.word	0x000099c0
        /*0364*/ 	.word	0x00000003
        /*0368*/ 	.word	0x00000000
        /*036c*/ 	.short	0x010a
        /*036e*/ 	.byte	0x3f
	.zero		1


	//   ....[42]....
        /*0370*/ 	.word	0x00009a10
        /*0374*/ 	.word	0x00000005
        /*0378*/ 	.word	0x00000000
        /*037c*/ 	.short	0x010a
        /*037e*/ 	.byte	0x3f
	.zero		1


	//----- nvinfo : EIATTR_NUM_MBARRIERS
	.align		4
.L_579:
        /*0380*/ 	.byte	0x03, 0x38
        /*0382*/ 	.short	0x0009


	//----- nvinfo : EIATTR_EXIT_INSTR_OFFSETS
	.align		4
        /*0384*/ 	.byte	0x04, 0x1c
        /*0386*/ 	.short	(.L_581 - .L_580)


	//   ....[0]....
.L_580:
        /*0388*/ 	.word	0x000094c0


	//----- nvinfo : EIATTR_MAX_THREADS
	.align		4
.L_581:
        /*038c*/ 	.byte	0x04, 0x05
        /*038e*/ 	.short	(.L_583 - .L_582)
.L_582:
        /*0390*/ 	.word	0x00000180
        /*0394*/ 	.word	0x00000001
        /*0398*/ 	.word	0x00000001


	//----- nvinfo : EIATTR_CRS_STACK_SIZE
	.align		4
.L_583:
        /*039c*/ 	.byte	0x04, 0x1e
        /*039e*/ 	.short	(.L_585 - .L_584)
.L_584:
        /*03a0*/ 	.word	0x00000000


	//----- nvinfo : EIATTR_CBANK_PARAM_SIZE
	.align		4
.L_585:
        /*03a4*/ 	.byte	0x03, 0x19
        /*03a6*/ 	.short	0x06f0


	//----- nvinfo : EIATTR_PARAM_CBANK
	.align		4
        /*03a8*/ 	.byte	0x04, 0x0a
        /*03aa*/ 	.short	(.L_587 - .L_586)
	.align		4
.L_586:
        /*03ac*/ 	.word	index@(.nv.constant0._ZN7cutlass13device_kernelIN5flash11enable_sm90INS1_16FlashAttnBwdSm90INS1_25CollectiveMainloopBwdSm90ILi2ELi2ELi2EN4cute5tupleIJNS5_1CILi1EEES8_S8_EEENS6_IJNS7_ILi64EEENS7_ILi128EEENS7_ILi96EEEEEENS_6half_tEfNS_4arch4Sm90ELb0ELb1ELb0ELb1ELb0ELb1ELb0ELb0ELi2ELi1ELi2ELi1ELb1EEENS1_24CollectiveEpilogueBwdGQAISD_fSG_Li256ELb1ELb0EEENS1_19SingleTileSchedulerILb1ELb0ELb0ELi128EEEEEEEEEvNT_6ParamsE)
        /*03b0*/ 	.short	0x0210
        /*03b2*/ 	.short	0x06f0


	//----- nvinfo : EIATTR_SW_WAR
	.align		4
.L_587:
        /*03b4*/ 	.byte	0x04, 0x36
        /*03b6*/ 	.short	(.L_589 - .L_588)
.L_588:
        /*03b8*/ 	.word	0x00000008
.L_589:


//--------------------- .nv.info._ZN7cutlass13device_kernelIN5flash11enable_sm90INS1_16FlashAttnBwdSm90INS1_25CollectiveMainloopBwdSm90ILi2ELi2ELi2EN4cute5tupleIJNS5_1CILi1EEES8_S8_EEENS6_IJNS7_ILi64EEENS7_ILi128EEENS7_ILi96EEEEEENS_6half_tEfNS_4arch4Sm90ELb0ELb1ELb0ELb1ELb1ELb1ELb0ELb0ELi2ELi1ELi2ELi1ELb1EEENS1_24CollectiveEpilogueBwdGQAISD_fSG_Li256ELb1ELb1EEENS1_19SingleTileSchedulerILb1ELb0ELb0ELi128EEEEEEEEEvNT_6ParamsE --------------------------
	.section	.nv.info._ZN7cutlass13device_kernelIN5flash11enable_sm90INS1_16FlashAttnBwdSm90INS1_25CollectiveMainloopBwdSm90ILi2ELi2ELi2EN4cute5tupleIJNS5_1CILi1EEES8_S8_EEENS6_IJNS7_ILi64EEENS7_ILi128EEENS7_ILi96EEEEEENS_6half_tEfNS_4arch4Sm90ELb0ELb1ELb0ELb1ELb1ELb1ELb0ELb0ELi2ELi1ELi2ELi1ELb1EEENS1_24CollectiveEpilogueBwdGQAISD_fSG_Li256ELb1ELb1EEENS1_19SingleTileSchedulerILb1ELb0ELb0ELi128EEEEEEEEEvNT_6ParamsE,"",@"SHT_CUDA_INFO"
	.sectionflags	@""
	.align	4


	//----- nvinfo : EIATTR_CUDA_API_VERSION
	.align		4
        /*0000*/ 	.byte	0x04, 0x37
        /*0002*/ 	.short	(.L_591 - .L_590)
.L_590:
        /*0004*/ 	.word	0x00000082


	//----- nvinfo : EIATTR_KPARAM_INFO
	.align		4
.L_591:
        /*0008*/ 	.byte	0x04, 0x17
        /*000a*/ 	.short	(.L_593 - .L_592)
.L_592:
        /*000c*/ 	.word	0x00000000
        /*0010*/ 	.short	0x0000
        /*0012*/ 	.short	0x0070
        /*0014*/ 	.byte	0x00, 0xf0, 0x01, 0x1a


	//----- nvinfo : EIATTR_SPARSE_MMA_MASK
	.align		4
.L_593:
        /*0018*/ 	.byte	0x03, 0x50
        /*001a*/ 	.short	0x0000


	//----- nvinfo : EIATTR_MAXREG_COUNT
	.align		4
        /*001c*/ 	.byte	0x03, 0x1b
        /*001e*/ 	.short	0x00a8


	//----- nvinfo : EIATTR_NUM_BARRIERS
	.align		4
        /*0020*/ 	.byte	0x02, 0x4c
        /*0022*/ 	.byte	0x10
	.zero		1


	//----- nvinfo : EIATTR_EXTERNS
	.align		4
        /*0024*/ 	.byte	0x04, 0x0f
        /*0026*/ 	.short	(.L_595 - .L_594)


	//   ....[0]....
	.align		4
.L_594:
        /*0028*/ 	.word	index@(__assertfail)


	//----- nvinfo : EIATTR_ANNOTATIONS
	.align		4
.L_595:
        /*002c*/ 	.byte	0x04, 0x55
        /*002e*/ 	.short	(.L_597 - .L_596)


	//   ....[0]....
.L_596:
        /*0030*/ 	.word	0x00000001
        /*0034*/ 	.byte	0x00, 0x8c, 0x00, 0x00, 0x01, 0x00, 0x00, 0x00, 0x90, 0x8e, 0x00, 0x00, 0x01, 0x00, 0x00, 0x00
        /*0044*/ 	.byte	0xd0, 0x9b, 0x00, 0x00, 0x01, 0x00, 0x00, 0x00, 0xf0, 0x9b, 0x00, 0x00, 0x01, 0x00, 0x00, 0x00
        /*0054*/ 	.byte	0xd0, 0x9f, 0x00, 0x00


	//----- nvinfo : EIATTR_MERCURY_ISA_VERSION
	.align		4
.L_597:
        /*0058*/ 	.byte	0x03, 0x5f
        /*005a*/ 	.short	0x0101


	//----- nvinfo : EIATTR_INT_WARP_WIDE_INSTR_OFFSETS
	.align		4
        /*005c*/ 	.byte	0x04, 0x31
        /*005e*/ 	.short	(.L_599 - .L_598)


	//   ....[0]....
.L_598:
        /*0060*/ 	.word	0x00000190


	//   ....[1]....
        /*0064*/ 	.word	0x000001c0


	//   ....[2]....
        /*0068*/ 	.word	0x00006830


	//   ....[3]....
        /*006c*/ 	.word	0x00006e90


	//   ....[4]....
        /*0070*/ 	.word	0x00007340


	//   ....[5]....
        /*0074*/ 	.word	0x00007610


	//   ....[6]....
        /*0078*/ 	.word	0x00007870


	//   ....[7]....
        /*007c*/ 	.word	0x00007a00


	//----- nvinfo : EIATTR_COOP_GROUP_MASK_REGIDS
	.align		4
.L_599:
        /*0080*/ 	.byte	0x04, 0x29
        /*0082*/ 	.short	(.L_601 - .L_600)


	//   ....[0]....
.L_600:
        /*0084*/ 	.word	0xffffffff


	//   ....[1]....
        /*0088*/ 	.word	0xffffffff


	//   ....[2]....
        /*008c*/ 	.word	0xffffffff


	//   ....[3]....
        /*0090*/ 	.word	0xffffffff


	//   ....[4]....
        /*0094*/ 	.word	0xffffffff


	//   ....[5]....
        /*0098*/ 	.word	0xffffffff


	//   ....[6]....
        /*009c*/ 	.word	0xffffffff


	//   ....[7]....
        /*00a0*/ 	.word	0xffffffff


	//   ....[8]....
        /*00a4*/ 	.word	0xffffffff


	//   ....[9]....
        /*00a8*/ 	.word	0xffffffff


	//   ....[10]....
        /*00ac*/ 	.word	0xffffffff


	//   ....[11]....
        /*00b0*/ 	.word	0xffffffff


	//   ....[12]....
        /*00b4*/ 	.word	0xffffffff


	//   ....[13]....
        /*00b8*/ 	.word	0xffffffff


	//   ....[14]....
        /*00bc*/ 	.word	0xffffffff


	//   ....[15]....
        /*00c0*/ 	.word	0xffffffff


	//   ....[16]....
        /*00c4*/ 	.word	0xffffffff


	//   ....[17]....
        /*00c8*/ 	.word	0xffffffff


	//   ....[18]....
        /*00cc*/ 	.word	0xffffffff


	//   ....[19]....
        /*00d0*/ 	.word	0xffffffff


	//   ....[20]....
        /*00d4*/ 	.word	0x0500000f


	//   ....[21]....
        /*00d8*/ 	.word	0x0500000f


	//   ....[22]....
        /*00dc*/ 	.word	0x0500000f


	//   ....[23]....
        /*00e0*/ 	.word	0x0500000f


	//   ....[24]....
        /*00e4*/ 	.word	0x0500000f


	//   ....[25]....
        /*00e8*/ 	.word	0x0500000f


	//----- nvinfo : EIATTR_COOP_GROUP_INSTR_OFFSETS
	.align		4
.L_601:
        /*00ec*/ 	.byte	0x04, 0x28
        /*00ee*/ 	.short	(.L_603 - .L_602)


	//   ....[0]....
.L_602:
        /*00f0*/ 	.word	0x00000060


	//   ....[1]....
        /*00f4*/ 	.word	0x000001a0


	//   ....[2]....
        /*00f8*/ 	.word	0x000001f0


	//   ....[3]....
        /*00fc*/ 	.word	0x000003e0


	//   ....[4]....
        /*0100*/ 	.word	0x00000610


	//   ....[5]....
        /*0104*/ 	.word	0x000014f0


	//   ....[6]....
        /*0108*/ 	.word	0x00005260


	//   ....[7]....
        /*010c*/ 	.word	0x000053f0


	//   ....[8]....
        /*0110*/ 	.word	0x000056a0


	//   ....[9]....
        /*0114*/ 	.word	0x00005830


	//   ....[10]....
        /*0118*/ 	.word	0x00005940


	//   ....[11]....
        /*011c*/ 	.word	0x00006430


	//   ....[12]....
        /*0120*/ 	.word	0x00006760


	//   ....[13]....
        /*0124*/ 	.word	0x00006af0


	//   ....[14]....
        /*0128*/ 	.word	0x00006dc0


	//   ....[15]....
        /*012c*/ 	.word	0x00007000


	//   ....[16]....
        /*0130*/ 	.word	0x00007270


	//   ....[17]....
        /*0134*/ 	.word	0x00007550


	//   ....[18]....
        /*0138*/ 	.word	0x00007770


	//   ....[19]....
        /*013c*/ 	.word	0x00007900


	//   ....[20]....
        /*0140*/ 	.word	0x0000a910


	//   ....[21]....
        /*0144*/ 	.word	0x0000aa80


	//   ....[22]....
        /*0148*/ 	.word	0x0000aaf0


	//   ....[23]....
        /*014c*/ 	.word	0x0000ab60


	//   ....[24]....
        /*0150*/ 	.word	0x0000abd0


	//   ....[25]....
        /*0154*/ 	.word	0x0000ac40


	//----- nvinfo : EIATTR_REG_RECONFIG
	.align		4
.L_603:
        /*0158*/ 	.byte	0x01, 0x54
	.zero		2


	//----- nvinfo : EIATTR_SYSCALL_OFFSETS
	.align		4
        /*015c*/ 	.byte	0x04, 0x46
        /*015e*/ 	.short	(.L_605 - .L_604)


	//   ....[0]....
.L_604:
        /*0160*/ 	.word	0x00001150


	//   ....[1]....
        /*0164*/ 	.word	0x00001240


	//   ....[2]....
        /*0168*/ 	.word	0x000013a0


	//   ....[3]....
        /*016c*/ 	.word	0x00001490


	//   ....[4]....
        /*0170*/ 	.word	0x00001710


	//----- nvinfo : EIATTR_MBARRIER_INSTR_OFFSETS
	.align		4
.L_605:
        /*0174*/ 	.byte	0x04, 0x39
        /*0176*/ 	.short	(.L_607 - .L_606)


	//   ....[0]....
.L_606:
        /*0178*/ 	.word	0x00000290
        /*017c*/ 	.word	0x000000ff
        /*0180*/ 	.word	0x00026800
        /*0184*/ 	.short	0x0100
        /*0186*/ 	.byte	0x06
	.zero		1


	//   ....[1]....
        /*0188*/ 	.word	0x00000390
        /*018c*/ 	.word	0x000000ff
        /*0190*/ 	.word	0x00026810
        /*0194*/ 	.short	0x0100
        /*0196*/ 	.byte	0x08
	.zero		1


	//   ....[2]....
        /*0198*/ 	.word	0x000003a0
        /*019c*/ 	.word	0x000000ff
        /*01a0*/ 	.word	0x00026820
        /*01a4*/ 	.short	0x0100
        /*01a6*/ 	.byte	0x08
	.zero		1


	//   ....[3]....
        /*01a8*/ 	.word	0x000003b0
        /*01ac*/ 	.word	0x000000ff
        /*01b0*/ 	.word	0x00026818
        /*01b4*/ 	.short	0x0100
        /*01b6*/ 	.byte	0x08
	.zero		1


	//   ....[4]....
        /*01b8*/ 	.word	0x000003c0
        /*01bc*/ 	.word	0x000000ff
        /*01c0*/ 	.word	0x00026828
        /*01c4*/ 	.short	0x0100
        /*01c6*/ 	.byte	0x08
	.zero		1


	//   ....[5]....
        /*01c8*/ 	.word	0x000004f0
        /*01cc*/ 	.word	0x000000ff
        /*01d0*/ 	.word	0x00026830
        /*01d4*/ 	.short	0x0100
        /*01d6*/ 	.byte	0x08
	.zero		1


	//   ....[6]....
        /*01d8*/ 	.word	0x00000500
        /*01dc*/ 	.word	0x000000ff
        /*01e0*/ 	.word	0x00026840
        /*01e4*/ 	.short	0x0100
        /*01e6*/ 	.byte	0x08
	.zero		1


	//   ....[7]....
        /*01e8*/ 	.word	0x00000510
        /*01ec*/ 	.word	0x000000ff
        /*01f0*/ 	.word	0x00026838
        /*01f4*/ 	.short	0x0100
        /*01f6*/ 	.byte	0x08
	.zero		1


	//   ....[8]....
        /*01f8*/ 	.word	0x00000520
        /*01fc*/ 	.word	0x000000ff
        /*0200*/ 	.word	0x00026848
        /*0204*/ 	.short	0x0100
        /*0206*/ 	.byte	0x08
	.zero		1


	//   ....[9]....
        /*0208*/ 	.word	0x00001530
        /*020c*/ 	.word	0x00000012
        /*0210*/ 	.word	0x00026800
        /*0214*/ 	.short	0x010a
        /*0216*/ 	.byte	0x3f
	.zero		1


	//   ....[10]....
        /*0218*/ 	.word	0x000015d0
        /*021c*/ 	.word	0x00000012
        /*0220*/ 	.word	0x00026800
        /*0224*/ 	.short	0x010a
        /*0226*/ 	.byte	0x3f
	.zero		1


	//   ....[11]....
        /*0228*/ 	.word	0x00001f40
        /*022c*/ 	.word	0x000000ff
        /*0230*/ 	.word	0x00026810
        /*0234*/ 	.short	0x010a
        /*0236*/ 	.byte	0x07
	.zero		1


	//   ....[12]....
        /*0238*/ 	.word	0x00001f80
        /*023c*/ 	.word	0x000000ff
        /*0240*/ 	.word	0x00026810
        /*0244*/ 	.short	0x010a
        /*0246*/ 	.byte	0x07
	.zero		1


	//   ....[13]....
        /*0248*/ 	.word	0x000023c0
        /*024c*/ 	.word	0x000000ff
        /*0250*/ 	.word	0x00026830
        /*0254*/ 	.short	0x010a
        /*0256*/ 	.byte	0x07
	.zero		1


	//   ....[14]....
        /*0258*/ 	.word	0x00002400
        /*025c*/ 	.word	0x000000ff
        /*0260*/ 	.word	0x00026830
        /*0264*/ 	.short	0x010a
        /*0266*/ 	.byte	0x07
	.zero		1


	//   ....[15]....
        /*0268*/ 	.word	0x000044e0
        /*026c*/ 	.word	0x000000ff
        /*0270*/ 	.word	0x00000000
        /*0274*/ 	.short	0x0101
        /*0276*/ 	.byte	0x0a
	.zero		1


	//   ....[16]....
        /*0278*/ 	.word	0x000047a0
        /*027c*/ 	.word	0x000000ff
        /*0280*/ 	.word	0x00000000
        /*0284*/ 	.short	0x0101
        /*0286*/ 	.byte	0x07
	.zero		1


	//   ....[17]....
        /*0288*/ 	.word	0x00008600
        /*028c*/ 	.word	0x0000000f
        /*0290*/ 	.word	0x00026820
        /*0294*/ 	.short	0x010a
        /*0296*/ 	.byte	0x3f
	.zero		1


	//   ....[18]....
        /*0298*/ 	.word	0x00008f10
        /*029c*/ 	.word	0x0000000f
        /*02a0*/ 	.word	0x00026840
        /*02a4*/ 	.short	0x010a
        /*02a6*/ 	.byte	0x3f
	.zero		1


	//   ....[19]....
        /*02a8*/ 	.word	0x00009250
        /*02ac*/ 	.word	0x0000000f
        /*02b0*/ 	.word	0x00026828
        /*02b4*/ 	.short	0x010a
        /*02b6*/ 	.byte	0x3f
	.zero		1


	//   ....[20]....
        /*02b8*/ 	.word	0x00009590
        /*02bc*/ 	.word	0x0000000f
        /*02c0*/ 	.word	0x00026848
        /*02c4*/ 	.short	0x010a
        /*02c6*/ 	.byte	0x3f
	.zero		1


	//   ....[21]....
        /*02c8*/ 	.word	0x00009870
        /*02cc*/ 	.word	0x0000000f
        /*02d0*/ 	.word	0x00026820
        /*02d4*/ 	.short	0x010a
        /*02d6*/ 	.byte	0x3f
	.zero		1


	//   ....[22]....
        /*02d8*/ 	.word	0x00009c20
        /*02dc*/ 	.word	0x0000000f
        /*02e0*/ 	.word	0x00026840
        /*02e4*/ 	.short	0x010a
        /*02e6*/ 	.byte	0x3f
	.zero		1


	//   ....[23]....
        /*02e8*/ 	.word	0x00009f30
        /*02ec*/ 	.word	0x0000000f
        /*02f0*/ 	.word	0x00026828
        /*02f4*/ 	.short	0x010a
        /*02f6*/ 	.byte	0x3f
	.zero		1


	//   ....[24]....
        /*02f8*/ 	.word	0x0000a2b0
        /*02fc*/ 	.word	0x00000003
        /*0300*/ 	.word	0x00026840
        /*0304*/ 	.short	0x010a
        /*0306*/ 	.byte	0x3f
	.zero		1


	//   ....[25]....
        /*0308*/ 	.word	0x0000a780
        /*030c*/ 	.word	0x00000007
        /*0310*/ 	.word	0x00000000
        /*0314*/ 	.short	0x010a
        /*0316*/ 	.byte	0x3f
	.zero		1


	//   ....[26]....
        /*0318*/ 	.word	0x0000a7d0
        /*031c*/ 	.word	0x00000003
        /*0320*/ 	.word	0x00000000
        /*0324*/ 	.short	0x010a
        /*0326*/ 	.byte	0x3f
	.zero		1


	//   ....[27]....
        /*0328*/ 	.word	0x0000a830
        /*032c*/ 	.word	0x00000005
        /*0330*/ 	.word	0x00000000
        /*0334*/ 	.short	0x010a
        /*0336*/ 	.byte	0x3f
	.zero		1


	//   ....[28]....
        /*0338*/ 	.word	0x0000a860
        /*033c*/ 	.word	0x00000003
        /*0340*/ 	.word	0x00000000
        /*0344*/ 	.short	0x010a
        /*0346*/ 	.byte	0x3f
	.zero		1


	//   ....[29]....
        /*0348*/ 	.word	0x0000a940
        /*034c*/ 	.word	0x00000012
        /*0350*/ 	.word	0x00026800
        /*0354*/ 	.short	0x010a
        /*0356*/ 	.byte	0x3f
	.zero		1


	//   ....[30]....
        /*0358*/ 	.word	0x0000a9a0
        /*035c*/ 	.word	0x00000007
        /*0360*/ 	.word	0x00026810
        /*0364*/ 	.short	0x010a
        /*0366*/ 	.byte	0x3f
	.zero		1


	//   ....[31]....
        /*0368*/ 	.word	0x0000aa00
        /*036c*/ 	.word	0x00000079
        /*0370*/ 	.word	0x00026830
        /*0374*/ 	.short	0x010a
        /*0376*/ 	.byte	0x3f
	.zero		1


	//   ....[32]....
        /*0378*/ 	.word	0x0000ac80
        /*037c*/ 	.word	0x0000000f
        /*0380*/ 	.word	0x00026820
        /*0384*/ 	.short	0x010a
        /*0386*/ 	.byte	0x3f
	.zero		1


	//   ....[33]....
        /*0388*/ 	.word	0x0000acd0
        /*038c*/ 	.word	0x0000000f
        /*0390*/ 	.word	0x00026840
        /*0394*/ 	.short	0x010a
        /*0396*/ 	.byte	0x3f
	.zero		1


	//   ....[34]....
        /*0398*/ 	.word	0x0000ad20
        /*039c*/ 	.word	0x0000000f
        /*03a0*/ 	.word	0x00026828
        /*03a4*/ 	.short	0x010a
        /*03a6*/ 	.byte	0x3f
	.zero		1


	//   ....[35]....
        /*03a8*/ 	.word	0x0000ad70
        /*03ac*/ 	.word	0x0000000f
        /*03b0*/ 	.word	0x00026848
        /*03b4*/ 	.short	0x010a
        /*03b6*/ 	.byte	0x3f
	.zero		1


	//   ....[36]....
        /*03b8*/ 	.word	0x0000add0
        /*03bc*/ 	.word	0x0000000f
        /*03c0*/ 	.word	0x00026820
        /*03c4*/ 	.short	0x010a
        /*03c6*/ 	.byte	0x3f
	.zero		1


	//   ....[37]....
        /*03c8*/ 	.word	0x0000ae20
        /*03cc*/ 	.word	0x0000000f
        /*03d0*/ 	.word	0x00026840
        /*03d4*/ 	.short	0x010a
        /*03d6*/ 	.byte	0x3f
	.zero		1


	//   ....[38]....
        /*03d8*/ 	.word	0x0000ae70
        /*03dc*/ 	.word	0x0000000f
        /*03e0*/ 	.word	0x00026828
        /*03e4*/ 	.short	0x010a
        /*03e6*/ 	.byte	0x3f
	.zero		1


	//   ....[39]....
        /*03e8*/ 	.word	0x0000aec0
        /*03ec*/ 	.word	0x00000003
        /*03f0*/ 	.word	0x00026840
        /*03f4*/ 	.short	0x010a
        /*03f6*/ 	.byte	0x3f
	.zero		1


	//   ....[40]....
        /*03f8*/ 	.word	0x0000af90
        /*03fc*/ 	.word	0x00000007
        /*0400*/ 	.word	0x00000000
        /*0404*/ 	.short	0x010a
        /*0406*/ 	.byte	0x3f
	.zero		1


	//   ....[41]....
        /*0408*/ 	.word	0x0000afe0
        /*040c*/ 	.word	0x00000003
        /*0410*/ 	.word	0x00000000
        /*0414*/ 	.short	0x010a
        /*0416*/ 	.byte	0x3f
	.zero		1


	//   ....[42]....
        /*0418*/ 	.word	0x0000b030
        /*041c*/ 	.word	0x00000005
        /*0420*/ 	.word	0x00000000
        /*0424*/ 	.short	0x010a
        /*0426*/ 	.byte	0x3f
	.zero		1


	//----- nvinfo : EIATTR_NUM_MBARRIERS
	.align		4
.L_607:
        /*0428*/ 	.byte	0x03, 0x38
        /*042a*/ 	.short	0x0009


	//----- nvinfo : EIATTR_EXIT_INSTR_OFFSETS
	.align		4
        /*042c*/ 	.byte	0x04, 0x1c
        /*042e*/ 	.short	(.L_609 - .L_608)


	//   ....[0]....
.L_608:
        /*0430*/ 	.word	0x0000a8b0


	//----- nvinfo : EIATTR_MAX_THREADS
	.align		4
.L_609:
        /*0434*/ 	.byte	0x04, 0x05
        /*0436*/ 	.short	(.L_611 - .L_610)
.L_610:
        /*0438*/ 	.word	0x00000180
        /*043c*/ 	.word	0x00000001
        /*0440*/ 	.word	0x00000001


	//----- nvinfo : EIATTR_CRS_STACK_SIZE
	.align		4
.L_611:
        /*0444*/ 	.byte	0x04, 0x1e
        /*0446*/ 	.short	(.L_613 - .L_612)
.L_612:
        /*0448*/ 	.word	0x00000000


	//----- nvinfo : EIATTR_CBANK_PARAM_SIZE
	.align		4
.L_613:
        /*044c*/ 	.byte	0x03, 0x19
        /*044e*/ 	.short	0x06f0


	//----- nvinfo : EIATTR_PARAM_CBANK
	.align		4
        /*0450*/ 	.byte	0x04, 0x0a
        /*0452*/ 	.short	(.L_615 - .L_614)
	.align		4
.L_614:
        /*0454*/ 	.word	index@(.nv.constant0._ZN7cutlass13device_kernelIN5flash11enable_sm90INS1_16FlashAttnBwdSm90INS1_25CollectiveMainloopBwdSm90ILi2ELi2ELi2EN4cute5tupleIJNS5_1CILi1EEES8_S8_EEENS6_IJNS7_ILi64EEENS7_ILi128EEENS7_ILi96EEEEEENS_6half_tEfNS_4arch4Sm90ELb0ELb1ELb0ELb1ELb1ELb1ELb0ELb0ELi2ELi1ELi2ELi1ELb1EEENS1_24CollectiveEpilogueBwdGQAISD_fSG_Li256ELb1ELb1EEENS1_19SingleTileSchedulerILb1ELb0ELb0ELi128EEEEEEEEEvNT_6ParamsE)
        /*0458*/ 	.short	0x0210
        /*045a*/ 	.short	0x06f0


	//----- nvinfo : EIATTR_SW_WAR
	.align		4
.L_615:
        /*045c*/ 	.byte	0x04, 0x36
        /*045e*/ 	.short	(.L_617 - .L_616)
.L_616:
        /*0460*/ 	.word	0x00000008
.L_617:


//--------------------- .nv.info._ZN7cutlass13device_kernelIN5flash11enable_sm90INS1_16FlashAttnBwdSm90INS1_25CollectiveMainloopBwdSm90ILi2ELi2ELi2EN4cute5tupleIJNS5_1CILi1EEES8_S8_EEENS6_IJNS7_ILi64EEENS7_ILi128EEENS7_ILi96EEEEEENS_6half_tEfNS_4arch4Sm90ELb1ELb0ELb0ELb0ELb0ELb1ELb0ELb0ELi2ELi1ELi2ELi1ELb1EEENS1_21CollectiveEpilogueBwdISD_SE_SG_Li256ELb0ELb0ELi1EEENS1_25SingleTileBwdLPTSchedulerILb0ELi128ELb0EEEEEEEEEvNT_6ParamsE --------------------------
	.section	.nv.info._ZN7cutlass13device_kernelIN5flash11enable_sm90INS1_16FlashAttnBwdSm90INS1_25CollectiveMainloopBwdSm90ILi2ELi2ELi2EN4cute5tupleIJNS5_1CILi1EEES8_S8_EEENS6_IJNS7_ILi64EEENS7_ILi128EEENS7_ILi96EEEEEENS_6half_tEfNS_4arch4Sm90ELb1ELb0ELb0ELb0ELb0ELb1ELb0ELb0ELi2ELi1ELi2ELi1ELb1EEENS1_21CollectiveEpilogueBwdISD_SE_SG_Li256ELb0ELb0ELi1EEENS1_25SingleTileBwdLPTSchedulerILb0ELi128ELb0EEEEEEEEEvNT_6ParamsE,"",@"SHT_CUDA_INFO"
	.sectionflags	@""
	.align	4


	//----- nvinfo : EIATTR_CUDA_API_VERSION
	.align		4
        /*0000*/ 	.byte	0x04, 0x37
        /*0002*/ 	.short	(.L_619 - .L_618)
.L_618:
        /*0004*/ 	.word	0x00000082


	//----- nvinfo : EIATTR_KPARAM_INFO
	.align		4
.L_619:
        /*0008*/ 	.byte	0x04, 0x17
        /*000a*/ 	.short	(.L_621 - .L_620)
.L_620:
        /*000c*/ 	.word	0x00000000
        /*0010*/ 	.short	0x0000
        /*0012*/ 	.short	0x0070
        /*0014*/ 	.byte	0x00, 0xf0, 0x01, 0x24


	//----- nvinfo : EIATTR_SPARSE_MMA_MASK
	.align		4
.L_621:
        /*0018*/ 	.byte	0x03, 0x50
        /*001a*/ 	.short	0x0000


	//----- nvinfo : EIATTR_MAXREG_COUNT
	.align		4
        /*001c*/ 	.byte	0x03, 0x1b
        /*001e*/ 	.short	0x00a8


	//----- nvinfo : EIATTR_NUM_BARRIERS
	.align		4
        /*0020*/ 	.byte	0x02, 0x4c
        /*0022*/ 	.byte	0x10
	.zero		1


	//----- nvinfo : EIATTR_EXTERNS
	.align		4
        /*0024*/ 	.byte	0x04, 0x0f
        /*0026*/ 	.short	(.L_623 - .L_622)


	//   ....[0]....
	.align		4
.L_622:
        /*0028*/ 	.word	index@(__assertfail)


	//----- nvinfo : EIATTR_ANNOTATIONS
	.align		4
.L_623:
        /*002c*/ 	.byte	0x04, 0x55
        /*002e*/ 	.short	(.L_625 - .L_624)


	//   ....[0]....
.L_624:
        /*0030*/ 	.word	0x00000001
        /*0034*/ 	.byte	0x60, 0x79, 0x00, 0x00, 0x01, 0x00, 0x00, 0x00, 0x10, 0x86, 0x00, 0x00


	//----- nvinfo : EIATTR_MERCURY_ISA_VERSION
	.align		4
.L_625:
        /*0040*/ 	.byte	0x03, 0x5f
        /*0042*/ 	.short	0x0101


	//----- nvinfo : EIATTR_INT_WARP_WIDE_INSTR_OFFSETS
	.align		4
        /*0044*/ 	.byte	0x04, 0x31
        /*0046*/ 	.short	(.L_627 - .L_626)


	//   ....[0]....
.L_626:
        /*0048*/ 	.word	0x000001f0


	//   ....[1]....
        /*004c*/ 	.word	0x00000220


	//----- nvinfo : EIATTR_COOP_GROUP_MASK_REGIDS
	.align		4
.L_627:
        /*0050*/ 	.byte	0x04, 0x29
        /*0052*/ 	.short	(.L_629 - .L_628)


	//   ....[0]....
.L_628:
        /*0054*/ 	.word	0xffffffff


	//   ....[1]....
        /*0058*/ 	.word	0xffffffff


	//   ....[2]....
        /*005c*/ 	.word	0xffffffff


	//   ....[3]....
        /*0060*/ 	.word	0xffffffff


	//   ....[4]....
        /*0064*/ 	.word	0xffffffff


	//   ....[5]....
        /*0068*/ 	.word	0xffffffff


	//   ....[6]....
        /*006c*/ 	.word	0xffffffff


	//   ....[7]....
        /*0070*/ 	.word	0xffffffff


	//   ....[8]....
        /*0074*/ 	.word	0x0500000f


	//----- nvinfo : EIATTR_COOP_GROUP_INSTR_OFFSETS
	.align		4
.L_629:
        /*0078*/ 	.byte	0x04, 0x28
        /*007a*/ 	.short	(.L_631 - .L_630)


	//   ....[0]....
.L_630:
        /*007c*/ 	.word	0x00000070


	//   ....[1]....
        /*0080*/ 	.word	0x00000200


	//   ....[2]....
        /*0084*/ 	.word	0x00000250


	//   ....[3]....
        /*0088*/ 	.word	0x00000440


	//   ....[4]....
        /*008c*/ 	.word	0x00000670


	//   ....[5]....
        /*0090*/ 	.word	0x00001230


	//   ....[6]....
        /*0094*/ 	.word	0x00004f60


	//   ....[7]....
        /*0098*/ 	.word	0x00005c90


	//   ....[8]....
        /*009c*/ 	.word	0x00009330


	//----- nvinfo : EIATTR_REG_RECONFIG
	.align		4
.L_631:
        /*00a0*/ 	.byte	0x01, 0x54
	.zero		2


	//----- nvinfo : EIATTR_SYSCALL_OFFSETS
	.align		4
        /*00a4*/ 	.byte	0x04, 0x46
        /*00a6*/ 	.short	(.L_633 - .L_632)


	//   ....[0]....
.L_632:
        /*00a8*/ 	.word	0x00000e90


	//   ....[1]....
        /*00ac*/ 	.word	0x00000f80


	//   ....[2]....
        /*00b0*/ 	.word	0x000010e0


	//   ....[3]....
        /*00b4*/ 	.word	0x000011d0


	//   ....[4]....
        /*00b8*/ 	.word	0x00001450


	//   ....[5]....
        /*00bc*/ 	.word	0x00004790


	//   ....[6]....
        /*00c0*/ 	.word	0x000048d0


	//   ....[7]....
        /*00c4*/ 	.word	0x000049f0


	//   ....[8]....
        /*00c8*/ 	.word	0x00004b10


	//----- nvinfo : EIATTR_MBARRIER_INSTR_OFFSETS
	.align		4
.L_633:
        /*00cc*/ 	.byte	0x04, 0x39
        /*00ce*/ 	.short	(.L_635 - .L_634)


	//   ....[0]....
.L_634:
        /*00d0*/ 	.word	0x000002f0
        /*00d4*/ 	.word	0x000000ff
        /*00d8*/ 	.word	0x00026800
        /*00dc*/ 	.short	0x0100
        /*00de*/ 	.byte	0x06
	.zero		1


	//   ....[1]....
        /*00e0*/ 	.word	0x000003f0
        /*00e4*/ 	.word	0x000000ff
        /*00e8*/ 	.word	0x00026810
        /*00ec*/ 	.short	0x0100
        /*00ee*/ 	.byte	0x08
	.zero		1


	//   ....[2]....
        /*00f0*/ 	.word	0x00000400
        /*00f4*/ 	.word	0x000000ff
        /*00f8*/ 	.word	0x00026820
        /*00fc*/ 	.short	0x0100
        /*00fe*/ 	.byte	0x08
	.zero		1


	//   ....[3]....
        /*0100*/ 	.word	0x00000410
        /*0104*/ 	.word	0x000000ff
        /*0108*/ 	.word	0x00026818
        /*010c*/ 	.short	0x0100
        /*010e*/ 	.byte	0x08
	.zero		1


	//   ....[4]....
        /*0110*/ 	.word	0x00000420
        /*0114*/ 	.word	0x000000ff
        /*0118*/ 	.word	0x00026828
        /*011c*/ 	.short	0x0100
        /*011e*/ 	.byte	0x08
	.zero		1


	//   ....[5]....
        /*0120*/ 	.word	0x00000550
        /*0124*/ 	.word	0x000000ff
        /*0128*/ 	.word	0x00026830
        /*012c*/ 	.short	0x0100
        /*012e*/ 	.byte	0x08
	.zero		1


	//   ....[6]....
        /*0130*/ 	.word	0x00000560
        /*0134*/ 	.word	0x000000ff
        /*0138*/ 	.word	0x00026840
        /*013c*/ 	.short	0x0100
        /*013e*/ 	.byte	0x08
	.zero		1


	//   ....[7]....
        /*0140*/ 	.word	0x00000570
        /*0144*/ 	.word	0x000000ff
        /*0148*/ 	.word	0x00026838
        /*014c*/ 	.short	0x0100
        /*014e*/ 	.byte	0x08
	.zero		1


	//   ....[8]....
        /*0150*/ 	.word	0x00000580
        /*0154*/ 	.word	0x000000ff
        /*0158*/ 	.word	0x00026848
        /*015c*/ 	.short	0x0100
        /*015e*/ 	.byte	0x08
	.zero		1


	//   ....[9]....
        /*0160*/ 	.word	0x00001270
        /*0164*/ 	.word	0x00000002
        /*0168*/ 	.word	0x00026800
        /*016c*/ 	.short	0x010a
        /*016e*/ 	.byte	0x3f
	.zero		1


	//   ....[10]....
        /*0170*/ 	.word	0x00001310
        /*0174*/ 	.word	0x00000002
        /*0178*/ 	.word	0x00026800
        /*017c*/ 	.short	0x010a
        /*017e*/ 	.byte	0x3f
	.zero		1


	//   ....[11]....
        /*0180*/ 	.word	0x00001c90
        /*0184*/ 	.word	0x000000ff
        /*0188*/ 	.word	0x00026810
        /*018c*/ 	.short	0x010a
        /*018e*/ 	.byte	0x07
	.zero		1


	//   ....[12]....
        /*0190*/ 	.word	0x00001cd0
        /*0194*/ 	.word	0x000000ff
        /*0198*/ 	.word	0x00026810
        /*019c*/ 	.short	0x010a
        /*019e*/ 	.byte	0x07
	.zero		1


	//   ....[13]....
        /*01a0*/ 	.word	0x00002110
        /*01a4*/ 	.word	0x000000ff
        /*01a8*/ 	.word	0x00026830
        /*01ac*/ 	.short	0x010a
        /*01ae*/ 	.byte	0x07
	.zero		1


	//   ....[14]....
        /*01b0*/ 	.word	0x00002150
        /*01b4*/ 	.word	0x000000ff
        /*01b8*/ 	.word	0x00026830
        /*01bc*/ 	.short	0x010a
        /*01be*/ 	.byte	0x07
	.zero		1


	//   ....[15]....
        /*01c0*/ 	.word	0x00003fb0
        /*01c4*/ 	.word	0x000000ff
        /*01c8*/ 	.word	0x00000000
        /*01cc*/ 	.short	0x0101
        /*01ce*/ 	.byte	0x0a
	.zero		1


	//   ....[16]....
        /*01d0*/ 	.word	0x000042c0
        /*01d4*/ 	.word	0x000000ff
        /*01d8*/ 	.word	0x00000000
        /*01dc*/ 	.short	0x0101
        /*01de*/ 	.byte	0x07
	.zero		1


	//   ....[17]....
        /*01e0*/ 	.word	0x000070e0
        /*01e4*/ 	.word	0x00000010
        /*01e8*/ 	.word	0x00026820
        /*01ec*/ 	.short	0x010a
        /*01ee*/ 	.byte	0x3f
	.zero		1


	//   ....[18]....
        /*01f0*/ 	.word	0x000079f0
        /*01f4*/ 	.word	0x00000010
        /*01f8*/ 	.word	0x00026840
        /*01fc*/ 	.short	0x010a
        /*01fe*/ 	.byte	0x3f
	.zero		1


	//   ....[19]....
        /*0200*/ 	.word	0x00007d00
        /*0204*/ 	.word	0x00000010
        /*0208*/ 	.word	0x00026828
        /*020c*/ 	.short	0x010a
        /*020e*/ 	.byte	0x3f
	.zero		1


	//   ....[20]....
        /*0210*/ 	.word	0x00008010
        /*0214*/ 	.word	0x00000010
        /*0218*/ 	.word	0x00026848
        /*021c*/ 	.short	0x010a
        /*021e*/ 	.byte	0x3f
	.zero		1


	//   ....[21]....
        /*0220*/ 	.word	0x000082d0
        /*0224*/ 	.word	0x00000010
        /*0228*/ 	.word	0x00026820
        /*022c*/ 	.short	0x010a
        /*022e*/ 	.byte	0x3f
	.zero		1


	//   ....[22]....
        /*0230*/ 	.word	0x00008670
        /*0234*/ 	.word	0x00000010
        /*0238*/ 	.word	0x00026840
        /*023c*/ 	.short	0x010a
        /*023e*/ 	.byte	0x3f
	.zero		1


	//   ....[23]....
        /*0240*/ 	.word	0x00008950
        /*0244*/ 	.word	0x00000010
        /*0248*/ 	.word	0x00026828
        /*024c*/ 	.short	0x010a
        /*024e*/ 	.byte	0x3f
	.zero		1


	//   ....[24]....
        /*0250*/ 	.word	0x00008ce0
        /*0254*/ 	.word	0x00000003
        /*0258*/ 	.word	0x00026840
        /*025c*/ 	.short	0x010a
        /*025e*/ 	.byte	0x3f
	.zero		1


	//   ....[25]....
        /*0260*/ 	.word	0x00009190
        /*0264*/ 	.word	0x00000006
        /*0268*/ 	.word	0x00000000
        /*026c*/ 	.short	0x010a
        /*026e*/ 	.byte	0x3f
	.zero		1


	//   ....[26]....
        /*0270*/ 	.word	0x000091f0
        /*0274*/ 	.word	0x00000003
        /*0278*/ 	.word	0x00000000
        /*027c*/ 	.short	0x010a
        /*027e*/ 	.byte	0x3f
	.zero		1


	//   ....[27]....
        /*0280*/ 	.word	0x00009250
        /*0284*/ 	.word	0x00000000
        /*0288*/ 	.word	0x00000000
        /*028c*/ 	.short	0x010a
        /*028e*/ 	.byte	0x3f
	.zero		1


	//   ....[28]....
        /*0290*/ 	.word	0x00009280
        /*0294*/ 	.word	0x00000003
        /*0298*/ 	.word	0x00000000
        /*029c*/ 	.short	0x010a
        /*029e*/ 	.byte	0x3f
	.zero		1


	//   ....[29]....
        /*02a0*/ 	.word	0x00009360
        /*02a4*/ 	.word	0x00000002
        /*02a8*/ 	.word	0x00026800
        /*02ac*/ 	.short	0x010a
        /*02ae*/ 	.byte	0x3f
	.zero		1


	//   ....[30]....
        /*02b0*/ 	.word	0x000093c0
        /*02b4*/ 	.word	0x00000005
        /*02b8*/ 	.word	0x00026810
        /*02bc*/ 	.short	0x010a
        /*02be*/ 	.byte	0x3f
	.zero		1


	//   ....[31]....
        /*02c0*/ 	.word	0x00009420
        /*02c4*/ 	.word	0x00000005
        /*02c8*/ 	.word	0x00026830
        /*02cc*/ 	.short	0x010a
        /*02ce*/ 	.byte	0x3f
	.zero		1


	//   ....[32]....
        /*02d0*/ 	.word	0x00009470
        /*02d4*/ 	.word	0x00000010
        /*02d8*/ 	.word	0x00026820
        /*02dc*/ 	.short	0x010a
        /*02de*/ 	.byte	0x3f
	.zero		1


	//   ....[33]....
        /*02e0*/ 	.word	0x000094c0
        /*02e4*/ 	.word	0x00000010
        /*02e8*/ 	.word	0x00026840
        /*02ec*/ 	.short	0x010a
        /*02ee*/ 	.byte	0x3f
	.zero		1


	//   ....[34]....
        /*02f0*/ 	.word	0x00009510
        /*02f4*/ 	.word	0x00000010
        /*02f8*/ 	.word	0x00026828
        /*02fc*/ 	.short	0x010a
        /*02fe*/ 	.byte	0x3f
	.zero		1


	//   ....[35]....
        /*0300*/ 	.word	0x00009560
        /*0304*/ 	.word	0x00000010
        /*0308*/ 	.word	0x00026848
        /*030c*/ 	.short	0x010a
        /*030e*/ 	.byte	0x3f
	.zero		1


	//   ....[36]....
        /*0310*/ 	.word	0x000095c0
        /*0314*/ 	.word	0x00000010
        /*0318*/ 	.word	0x00026820
        /*031c*/ 	.short	0x010a
        /*031e*/ 	.byte	0x3f
	.zero		1


	//   ....[37]....
        /*0320*/ 	.word	0x00009610
        /*0324*/ 	.word	0x00000010
        /*0328*/ 	.word	0x00026840
        /*032c*/ 	.short	0x010a
        /*032e*/ 	.byte	0x3f
	.zero		1


	//   ....[38]....
        /*0330*/ 	.word	0x00009660
        /*0334*/ 	.word	0x00000010
        /*0338*/ 	.word	0x00026828
        /*033c*/ 	.short	0x010a
        /*033e*/ 	.byte	0x3f
	.zero		1


	//   ....[39]....
        /*0340*/ 	.word	0x000096b0
        /*0344*/ 	.word	0x00000003
        /*0348*/ 	.word	0x00026840
        /*034c*/ 	.short	0x010a
        /*034e*/ 	.byte	0x3f
	.zero		1


	//   ....[40]....
        /*0350*/ 	.word	0x00009780
        /*0354*/ 	.word	0x00000006
        /*0358*/ 	.word	0x00000000
        /*035c*/ 	.short	0x010a
        /*035e*/ 	.byte	0x3f
	.zero		1


	//   ....[41]....
        /*0360*/ 	.word	0x000097d0
        /*0364*/ 	.word	0x00000003
        /*0368*/ 	.word	0x00000000
        /*036c*/ 	.short	0x010a
        /*036e*/ 	.byte	0x3f
	.zero		1


	//   ....[42]....
        /*0370*/ 	.word	0x00009820
        /*0374*/ 	.word	0x00000000
        /*0378*/ 	.word	0x00000000
        /*037c*/ 	.short	0x010a
        /*037e*/ 	.byte	0x3f
	.zero		1


	//----- nvinfo : EIATTR_NUM_MBARRIERS
	.align		4
.L_635:
        /*0380*/ 	.byte	0x03, 0x38
        /*0382*/ 	.short	0x0009


	//----- nvinfo : EIATTR_EXIT_INSTR_OFFSETS
	.align		4
        /*0384*/ 	.byte	0x04, 0x1c
        /*0386*/ 	.short	(.L_637 - .L_636)


	//   ....[0]....
.L_636:
        /*0388*/ 	.word	0x00000920


	//   ....[1]....
        /*038c*/ 	.word	0x00005460


	//   ....[2]....
        /*0390*/ 	.word	0x00005c40


	//   ....[3]....
        /*0394*/ 	.word	0x000092d0


	//----- nvinfo : EIATTR_MAX_THREADS
	.align		4
.L_637:
        /*0398*/ 	.byte	0x04, 0x05
        /*039a*/ 	.short	(.L_639 - .L_638)
.L_638:
        /*039c*/ 	.word	0x00000180
        /*03a0*/ 	.word	0x00000001
        /*03a4*/ 	.word	0x00000001


	//----- nvinfo : EIATTR_CRS_STACK_SIZE
	.align		4
.L_639:
        /*03a8*/ 	.byte	0x04, 0x1e
        /*03aa*/ 	.short	(.L_641 - .L_640)
.L_640:
        /*03ac*/ 	.word	0x00000000


	//----- nvinfo : EIATTR_CBANK_PARAM_SIZE
	.align		4
.L_641:
        /*03b0*/ 	.byte	0x03, 0x19
        /*03b2*/ 	.short	0x0970


	//----- nvinfo : EIATTR_PARAM_CBANK
	.align		4
        /*03b4*/ 	.byte	0x04, 0x0a
        /*03b6*/ 	.short	(.L_643 - .L_642)
	.align		4
.L_642:
        /*03b8*/ 	.word	index@(.nv.constant0._ZN7cutlass13device_kernelIN5flash11enable_sm90INS1_16FlashAttnBwdSm90INS1_25CollectiveMainloopBwdSm90ILi2ELi2ELi2EN4cute5tupleIJNS5_1CILi1EEES8_S8_EEENS6_IJNS7_ILi64EEENS7_ILi128EEENS7_ILi96EEEEEENS_6half_tEfNS_4arch4Sm90ELb1ELb0ELb0ELb0ELb0ELb1ELb0ELb0ELi2ELi1ELi2ELi1ELb1EEENS1_21CollectiveEpilogueBwdISD_SE_SG_Li256ELb0ELb0ELi1EEENS1_25SingleTileBwdLPTSchedulerILb0ELi128ELb0EEEEEEEEEvNT_6ParamsE)
        /*03bc*/ 	.short	0x0210
        /*03be*/ 	.short	0x0970


	//----- nvinfo : EIATTR_SW_WAR
	.align		4
.L_643:
        /*03c0*/ 	.byte	0x04, 0x36
        /*03c2*/ 	.short	(.L_645 - .L_644)
.L_644:
        /*03c4*/ 	.word	0x00000008
.L_645:


//--------------------- .nv.info._ZN7cutlass13device_kernelIN5flash11enable_sm90INS1_16FlashAttnBwdSm90INS1_25CollectiveMainloopBwdSm90ILi2ELi2ELi2EN4cute5tupleIJNS5_1CILi1EEES8_S8_EEENS6_IJNS7_ILi64EEENS7_ILi128EEENS7_ILi96EEEEEENS_6half_tEfNS_4arch4Sm90ELb1ELb0ELb0ELb0ELb1ELb1ELb0ELb0ELi2ELi1ELi2ELi1ELb1EEENS1_21CollectiveEpilogueBwdISD_SE_SG_Li256ELb0ELb0ELi1EEENS1_25SingleTileBwdLPTSchedulerILb0ELi128ELb1EEEEEEEEEvNT_6ParamsE --------------------------
	.section	.nv.info._ZN7cutlass13device_kernelIN5flash11enable_sm90INS1_16FlashAttnBwdSm90INS1_25CollectiveMainloopBwdSm90ILi2ELi2ELi2EN4cute5tupleIJNS5_1CILi1EEES8_S8_EEENS6_IJNS7_ILi64EEENS7_ILi128EEENS7_ILi96EEEEEENS_6half_tEfNS_4arch4Sm90ELb1ELb0ELb0ELb0ELb1ELb1ELb0ELb0ELi2ELi1ELi2ELi1ELb1EEENS1_21CollectiveEpilogueBwdISD_SE_SG_Li256ELb0ELb0ELi1EEENS1_25SingleTileBwdLPTSchedulerILb0ELi128ELb1EEEEEEEEEvNT_6ParamsE,"",@"SHT_CUDA_INFO"
	.sectionflags	@""
	.align	4


	//----- nvinfo : EIATTR_CUDA_API_VERSION
	.align		4
        /*0000*/ 	.byte	0x04, 0x37
        /*0002*/ 	.short	(.L_647 - .L_646)
.L_646:
        /*0004*/ 	.word	0x00000082


	//----- nvinfo : EIATTR_KPARAM_INFO
	.align		4
.L_647:
        /*0008*/ 	.byte	0x04, 0x17
        /*000a*/ 	.short	(.L_649 - .L_648)
.L_648:
        /*000c*/ 	.word	0x00000000
        /*0010*/ 	.short	0x0000
        /*0012*/ 	.short	0x0070
        /*0014*/ 	.byte	0x00, 0xf0, 0x01, 0x24


	//----- nvinfo : EIATTR_SPARSE_MMA_MASK
	.align		4
.L_649:
        /*0018*/ 	.byte	0x03, 0x50
        /*001a*/ 	.short	0x0000


	//----- nvinfo : EIATTR_MAXREG_COUNT
	.align		4
        /*001c*/ 	.byte	0x03, 0x1b
        /*001e*/ 	.short	0x00a8


	//----- nvinfo : EIATTR_NUM_BARRIERS
	.align		4
        /*0020*/ 	.byte	0x02, 0x4c
        /*0022*/ 	.byte	0x10
	.zero		1


	//----- nvinfo : EIATTR_EXTERNS
	.align		4
        /*0024*/ 	.byte	0x04, 0x0f
        /*0026*/ 	.short	(.L_651 - .L_650)


	//   ....[0]....
	.align		4
.L_650:
        /*0028*/ 	.word	index@(__assertfail)


	//----- nvinfo : EIATTR_ANNOTATIONS
	.align		4
.L_651:
        /*002c*/ 	.byte	0x04, 0x55
        /*002e*/ 	.short	(.L_653 - .L_652)


	//   ....[0]....
.L_652:
        /*0030*/ 	.word	0x00000001
        /*0034*/ 	.byte	0x80, 0x83, 0x00, 0x00, 0x01, 0x00, 0x00, 0x00, 0x30, 0x90, 0x00, 0x00


	//----- nvinfo : EIATTR_MERCURY_ISA_VERSION
	.align		4
.L_653:
        /*0040*/ 	.byte	0x03, 0x5f
        /*0042*/ 	.short	0x0101


	//----- nvinfo : EIATTR_INT_WARP_WIDE_INSTR_OFFSETS
	.align		4
        /*0044*/ 	.byte	0x04, 0x31
        /*0046*/ 	.short	(.L_655 - .L_654)


	//   ....[0]....
.L_654:
        /*0048*/ 	.word	0x000001f0


	//   ....[1]....
        /*004c*/ 	.word	0x00000220


	//   ....[2]....
        /*0050*/ 	.word	0x00006880


	//   ....[3]....
        /*0054*/ 	.word	0x00006ef0


	//   ....[4]....
        /*0058*/ 	.word	0x00007410


	//----- nvinfo : EIATTR_COOP_GROUP_MASK_REGIDS
	.align		4
.L_655:
        /*005c*/ 	.byte	0x04, 0x29
        /*005e*/ 	.short	(.L_657 - .L_656)


	//   ....[0]....
.L_656:
        /*0060*/ 	.word	0xffffffff


	//   ....[1]....
        /*0064*/ 	.word	0xffffffff


	//   ....[2]....
        /*0068*/ 	.word	0xffffffff


	//   ....[3]....
        /*006c*/ 	.word	0xffffffff


	//   ....[4]....
        /*0070*/ 	.word	0xffffffff


	//   ....[5]....
        /*0074*/ 	.word	0xffffffff


	//   ....[6]....
        /*0078*/ 	.word	0xffffffff


	//   ....[7]....
        /*007c*/ 	.word	0xffffffff


	//   ....[8]....
        /*0080*/ 	.word	0xffffffff


	//   ....[9]....
        /*0084*/ 	.word	0xffffffff


	//   ....[10]....
        /*0088*/ 	.word	0xffffffff


	//   ....[11]....
        /*008c*/ 	.word	0xffffffff


	//   ....[12]....
        /*0090*/ 	.word	0xffffffff


	//   ....[13]....
        /*0094*/ 	.word	0xffffffff


	//   ....[14]....
        /*0098*/ 	.word	0x0500000f


	//   ....[15]....
        /*009c*/ 	.word	0x0500000f


	//   ....[16]....
        /*00a0*/ 	.word	0x0500000f


	//   ....[17]....
        /*00a4*/ 	.word	0x0500000f


	//----- nvinfo : EIATTR_COOP_GROUP_INSTR_OFFSETS
	.align		4
.L_657:
        /*00a8*/ 	.byte	0x04, 0x28
        /*00aa*/ 	.short	(.L_659 - .L_658)


	//   ....[0]....
.L_658:
        /*00ac*/ 	.word	0x00000070


	//   ....[1]....
        /*00b0*/ 	.word	0x00000200


	//   ....[2]....
        /*00b4*/ 	.word	0x00000250


	//   ....[3]....
        /*00b8*/ 	.word	0x00000440


	//   ....[4]....
        /*00bc*/ 	.word	0x00000680


	//   ....[5]....
        /*00c0*/ 	.word	0x00001270


	//   ....[6]....
        /*00c4*/ 	.word	0x00004f40


	//   ....[7]....
        /*00c8*/ 	.word	0x00005cb0


	//   ....[8]....
        /*00cc*/ 	.word	0x00006480


	//   ....[9]....
        /*00d0*/ 	.word	0x000067b0


	//   ....[10]....
        /*00d4*/ 	.word	0x00006b70


	//   ....[11]....
        /*00d8*/ 	.word	0x00006e20


	//   ....[12]....
        /*00dc*/ 	.word	0x000070d0


	//   ....[13]....
        /*00e0*/ 	.word	0x00007340


	//   ....[14]....
        /*00e4*/ 	.word	0x00009d50


	//   ....[15]....
        /*00e8*/ 	.word	0x00009ec0


	//   ....[16]....
        /*00ec*/ 	.word	0x00009f30


	//   ....[17]....
        /*00f0*/ 	.word	0x00009fa0


	//----- nvinfo : EIATTR_REG_RECONFIG
	.align		4
.L_659:
        /*00f4*/ 	.byte	0x01, 0x54
	.zero		2


	//----- nvinfo : EIATTR_SYSCALL_OFFSETS
	.align		4
        /*00f8*/ 	.byte	0x04, 0x46
        /*00fa*/ 	.short	(.L_661 - .L_660)


	//   ....[0]....
.L_660:
        /*00fc*/ 	.word	0x00000ed0


	//   ....[1]....
        /*0100*/ 	.word	0x00000fc0


	//   ....[2]....
        /*0104*/ 	.word	0x00001120


	//   ....[3]....
        /*0108*/ 	.word	0x00001210


	//   ....[4]....
        /*010c*/ 	.word	0x00001490


	//   ....[5]....
        /*0110*/ 	.word	0x00004770


	//   ....[6]....
        /*0114*/ 	.word	0x000048b0


	//   ....[7]....
        /*0118*/ 	.word	0x000049d0


	//   ....[8]....
        /*011c*/ 	.word	0x00004af0


	//----- nvinfo : EIATTR_MBARRIER_INSTR_OFFSETS
	.align		4
.L_661:
        /*0120*/ 	.byte	0x04, 0x39
        /*0122*/ 	.short	(.L_663 - .L_662)


	//   ....[0]....
.L_662:
        /*0124*/ 	.word	0x000002f0
        /*0128*/ 	.word	0x000000ff
        /*012c*/ 	.word	0x00026800
        /*0130*/ 	.short	0x0100
        /*0132*/ 	.byte	0x06
	.zero		1


	//   ....[1]....
        /*0134*/ 	.word	0x000003f0
        /*0138*/ 	.word	0x000000ff
        /*013c*/ 	.word	0x00026810
        /*0140*/ 	.short	0x0100
        /*0142*/ 	.byte	0x08
	.zero		1


	//   ....[2]....
        /*0144*/ 	.word	0x00000400
        /*0148*/ 	.word	0x000000ff
        /*014c*/ 	.word	0x00026820
        /*0150*/ 	.short	0x0100
        /*0152*/ 	.byte	0x08
	.zero		1


	//   ....[3]....
        /*0154*/ 	.word	0x00000410
        /*0158*/ 	.word	0x000000ff
        /*015c*/ 	.word	0x00026818
        /*0160*/ 	.short	0x0100
        /*0162*/ 	.byte	0x08
	.zero		1


	//   ....[4]....
        /*0164*/ 	.word	0x00000420
        /*0168*/ 	.word	0x000000ff
        /*016c*/ 	.word	0x00026828
        /*0170*/ 	.short	0x0100
        /*0172*/ 	.byte	0x08
	.zero		1


	//   ....[5]....
        /*0174*/ 	.word	0x00000550
        /*0178*/ 	.word	0x000000ff
        /*017c*/ 	.word	0x00026830
        /*0180*/ 	.short	0x0100
        /*0182*/ 	.byte	0x08
	.zero		1


	//   ....[6]....
        /*0184*/ 	.word	0x00000560
        /*0188*/ 	.word	0x000000ff
        /*018c*/ 	.word	0x00026840
        /*0190*/ 	.short	0x0100
        /*0192*/ 	.byte	0x08
	.zero		1


	//   ....[7]....
        /*0194*/ 	.word	0x00000570
        /*0198*/ 	.word	0x000000ff
        /*019c*/ 	.word	0x00026838
        /*01a0*/ 	.short	0x0100
        /*01a2*/ 	.byte	0x08
	.zero		1


	//   ....[8]....
        /*01a4*/ 	.word	0x00000580
        /*01a8*/ 	.word	0x000000ff
        /*01ac*/ 	.word	0x00026848
        /*01b0*/ 	.short	0x0100
        /*01b2*/ 	.byte	0x08
	.zero		1


	//   ....[9]....
        /*01b4*/ 	.word	0x000012b0
        /*01b8*/ 	.word	0x00000002
        /*01bc*/ 	.word	0x00026800
        /*01c0*/ 	.short	0x010a
        /*01c2*/ 	.byte	0x3f
	.zero		1


	//   ....[10]....
        /*01c4*/ 	.word	0x00001350
        /*01c8*/ 	.word	0x00000002
        /*01cc*/ 	.word	0x00026800
        /*01d0*/ 	.short	0x010a
        /*01d2*/ 	.byte	0x3f
	.zero		1


	//   ....[11]....
        /*01d4*/ 	.word	0x00001cd0
        /*01d8*/ 	.word	0x000000ff
        /*01dc*/ 	.word	0x00026810
        /*01e0*/ 	.short	0x010a
        /*01e2*/ 	.byte	0x08
	.zero		1


	//   ....[12]....
        /*01e4*/ 	.word	0x00001d10
        /*01e8*/ 	.word	0x000000ff
        /*01ec*/ 	.word	0x00026810
        /*01f0*/ 	.short	0x010a
        /*01f2*/ 	.byte	0x08
	.zero		1


	//   ....[13]....
        /*01f4*/ 	.word	0x00002150
        /*01f8*/ 	.word	0x000000ff
        /*01fc*/ 	.word	0x00026830
        /*0200*/ 	.short	0x010a
        /*0202*/ 	.byte	0x08
	.zero		1


	//   ....[14]....
        /*0204*/ 	.word	0x00002190
        /*0208*/ 	.word	0x000000ff
        /*020c*/ 	.word	0x00026830
        /*0210*/ 	.short	0x010a
        /*0212*/ 	.byte	0x08
	.zero		1


	//   ....[15]....
        /*0214*/ 	.word	0x00003fb0
        /*0218*/ 	.word	0x000000ff
        /*021c*/ 	.word	0x00000000
        /*0220*/ 	.short	0x0101
        /*0222*/ 	.byte	0x0b
	.zero		1


	//   ....[16]....
        /*0224*/ 	.word	0x000042a0
        /*0228*/ 	.word	0x000000ff
        /*022c*/ 	.word	0x00000000
        /*0230*/ 	.short	0x0101
        /*0232*/ 	.byte	0x08
	.zero		1


	//   ....[17]....
        /*0234*/ 	.word	0x00007b00
        /*0238*/ 	.word	0x00000010
        /*023c*/ 	.word	0x00026820
        /*0240*/ 	.short	0x010a
        /*0242*/ 	.byte	0x3f
	.zero		1


	//   ....[18]....
        /*0244*/ 	.word	0x00008410
        /*0248*/ 	.word	0x00000010
        /*024c*/ 	.word	0x00026840
        /*0250*/ 	.short	0x010a
        /*0252*/ 	.byte	0x3f
	.zero		1


	//   ....[19]....
        /*0254*/ 	.word	0x00008720
        /*0258*/ 	.word	0x00000010
        /*025c*/ 	.word	0x00026828
        /*0260*/ 	.short	0x010a
        /*0262*/ 	.byte	0x3f
	.zero		1


	//   ....[20]....
        /*0264*/ 	.word	0x00008a30
        /*0268*/ 	.word	0x00000010
        /*026c*/ 	.word	0x00026848
        /*0270*/ 	.short	0x010a
        /*0272*/ 	.byte	0x3f
	.zero		1


	//   ....[21]....
        /*0274*/ 	.word	0x00008cf0
        /*0278*/ 	.word	0x00000010
        /*027c*/ 	.word	0x00026820
        /*0280*/ 	.short	0x010a
        /*0282*/ 	.byte	0x3f
	.zero		1


	//   ....[22]....
        /*0284*/ 	.word	0x00009090
        /*0288*/ 	.word	0x00000010
        /*028c*/ 	.word	0x00026840
        /*0290*/ 	.short	0x010a
        /*0292*/ 	.byte	0x3f
	.zero		1


	//   ....[23]....
        /*0294*/ 	.word	0x00009370
        /*0298*/ 	.word	0x00000010
        /*029c*/ 	.word	0x00026828
        /*02a0*/ 	.short	0x010a
        /*02a2*/ 	.byte	0x3f
	.zero		1


	//   ....[24]....
        /*02a4*/ 	.word	0x00009700
        /*02a8*/ 	.word	0x00000003
        /*02ac*/ 	.word	0x00026840
        /*02b0*/ 	.short	0x010a
        /*02b2*/ 	.byte	0x3f
	.zero		1


	//   ....[25]....
        /*02b4*/ 	.word	0x00009bb0
        /*02b8*/ 	.word	0x00000006
        /*02bc*/ 	.word	0x00000000
        /*02c0*/ 	.short	0x010a
        /*02c2*/ 	.byte	0x3f
	.zero		1


	//   ....[26]....
        /*02c4*/ 	.word	0x00009c10
        /*02c8*/ 	.word	0x00000003
        /*02cc*/ 	.word	0x00000000
        /*02d0*/ 	.short	0x010a
        /*02d2*/ 	.byte	0x3f
	.zero		1


	//   ....[27]....
        /*02d4*/ 	.word	0x00009c70
        /*02d8*/ 	.word	0x00000000
        /*02dc*/ 	.word	0x00000000
        /*02e0*/ 	.short	0x010a
        /*02e2*/ 	.byte	0x3f
	.zero		1


	//   ....[28]....
        /*02e4*/ 	.word	0x00009ca0
        /*02e8*/ 	.word	0x00000003
        /*02ec*/ 	.word	0x00000000
        /*02f0*/ 	.short	0x010a
        /*02f2*/ 	.byte	0x3f
	.zero		1


	//   ....[29]....
        /*02f4*/ 	.word	0x00009d80
        /*02f8*/ 	.word	0x00000002
        /*02fc*/ 	.word	0x00026800
        /*0300*/ 	.short	0x010a
        /*0302*/ 	.byte	0x3f
	.zero		1


	//   ....[30]....
        /*0304*/ 	.word	0x00009de0
        /*0308*/ 	.word	0x00000005
        /*030c*/ 	.word	0x00026810
        /*0310*/ 	.short	0x010a
        /*0312*/ 	.byte	0x3f
	.zero		1


	//   ....[31]....
        /*0314*/ 	.word	0x00009e40
        /*0318*/ 	.word	0x00000005
        /*031c*/ 	.word	0x00026830
        /*0320*/ 	.short	0x010a
        /*0322*/ 	.byte	0x3f
	.zero		1


	//   ....[32]....
        /*0324*/ 	.word	0x00009fe0
        /*0328*/ 	.word	0x00000010
        /*032c*/ 	.word	0x00026820
        /*0330*/ 	.short	0x010a
        /*0332*/ 	.byte	0x3f
	.zero		1


	//   ....[33]....
        /*0334*/ 	.word	0x0000a030
        /*0338*/ 	.word	0x00000010
        /*033c*/ 	.word	0x00026840
        /*0340*/ 	.short	0x010a
        /*0342*/ 	.byte	0x3f
	.zero		1


	//   ....[34]....
        /*0344*/ 	.word	0x0000a080
        /*0348*/ 	.word	0x00000010
        /*034c*/ 	.word	0x00026828
        /*0350*/ 	.short	0x010a
        /*0352*/ 	.byte	0x3f
	.zero		1


	//   ....[35]....
        /*0354*/ 	.word	0x0000a0d0
        /*0358*/ 	.word	0x00000010
        /*035c*/ 	.word	0x00026848
        /*0360*/ 	.short	0x010a
        /*0362*/ 	.byte	0x3f
	.zero		1


	//   ....[36]....
        /*0364*/ 	.word	0x0000a130
        /*0368*/ 	.word	0x00000010
        /*036c*/ 	.word	0x00026820
        /*0370*/ 	.short	0x010a
        /*0372*/ 	.byte	0x3f
	.zero		1


	//   ....[37]....
        /*0374*/ 	.word	0x0000a180
        /*0378*/ 	.word	0x00000010
        /*037c*/ 	.word	0x00026840
        /*0380*/ 	.short	0x010a
        /*0382*/ 	.byte	0x3f
	.zero		1


	//   ....[38]....
        /*0384*/ 	.word	0x0000a1d0
        /*0388*/ 	.word	0x00000010
        /*038c*/ 	.word	0x00026828
        /*0390*/ 	.short	0x010a
        /*0392*/ 	.byte	0x3f
	.zero		1


	//   ....[39]....
        /*0394*/ 	.word	0x0000a220
        /*0398*/ 	.word	0x00000003
        /*039c*/ 	.word	0x00026840
        /*03a0*/ 	.short	0x010a
        /*03a2*/ 	.byte	0x3f
	.zero		1


	//   ....[40]....
        /*03a4*/ 	.word	0x0000a2f0
        /*03a8*/ 	.word	0x00000006
        /*03ac*/ 	.word	0x00000000
        /*03b0*/ 	.short	0x010a
        /*03b2*/ 	.byte	0x3f
	.zero		1


	//   ....[41]....
        /*03b4*/ 	.word	0x0000a340
        /*03b8*/ 	.word	0x00000003
        /*03bc*/ 	.word	0x00000000
        /*03c0*/ 	.short	0x010a
        /*03c2*/ 	.byte	0x3f
	.zero		1


	//   ....[42]....
        /*03c4*/ 	.word	0x0000a390
        /*03c8*/ 	.word	0x00000000
        /*03cc*/ 	.word	0x00000000
        /*03d0*/ 	.short	0x010a
        /*03d2*/ 	.byte	0x3f
	.zero		1


	//----- nvinfo : EIATTR_NUM_MBARRIERS
	.align		4
.L_663:
        /*03d4*/ 	.byte	0x03, 0x38
        /*03d6*/ 	.short	0x0009


	//----- nvinfo : EIATTR_EXIT_INSTR_OFFSETS
	.align		4
        /*03d8*/ 	.byte	0x04, 0x1c
        /*03da*/ 	.short	(.L_665 - .L_664)


	//   ....[0]....
.L_664:
        /*03dc*/ 	.word	0x00000960


	//   ....[1]....
        /*03e0*/ 	.word	0x00005470


	//   ....[2]....
        /*03e4*/ 	.word	0x00005c60


	//   ....[3]....
        /*03e8*/ 	.word	0x00009cf0


	//----- nvinfo : EIATTR_MAX_THREADS
	.align		4
.L_665:
        /*03ec*/ 	.byte	0x04, 0x05
        /*03ee*/ 	.short	(.L_667 - .L_666)
.L_666:
        /*03f0*/ 	.word	0x00000180
        /*03f4*/ 	.word	0x00000001
        /*03f8*/ 	.word	0x00000001


	//----- nvinfo : EIATTR_CRS_STACK_SIZE
	.align		4
.L_667:
        /*03fc*/ 	.byte	0x04, 0x1e
        /*03fe*/ 	.short	(.L_669 - .L_668)
.L_668:
        /*0400*/ 	.word	0x00000000


	//----- nvinfo : EIATTR_CBANK_PARAM_SIZE
	.align		4
.L_669:
        /*0404*/ 	.byte	0x03, 0x19
        /*0406*/ 	.short	0x0970


	//----- nvinfo : EIATTR_PARAM_CBANK
	.align		4
        /*0408*/ 	.byte	0x04, 0x0a
        /*040a*/ 	.short	(.L_671 - .L_670)
	.align		4
.L_670:
        /*040c*/ 	.word	index@(.nv.constant0._ZN7cutlass13device_kernelIN5flash11enable_sm90INS1_16FlashAttnBwdSm90INS1_25CollectiveMainloopBwdSm90ILi2ELi2ELi2EN4cute5tupleIJNS5_1CILi1EEES8_S8_EEENS6_IJNS7_ILi64EEENS7_ILi128EEENS7_ILi96EEEEEENS_6half_tEfNS_4arch4Sm90ELb1ELb0ELb0ELb0ELb1ELb1ELb0ELb0ELi2ELi1ELi2ELi1ELb1EEENS1_21CollectiveEpilogueBwdISD_SE_SG_Li256ELb0ELb0ELi1EEENS1_25SingleTileBwdLPTSchedulerILb0ELi128ELb1EEEEEEEEEvNT_6ParamsE)
        /*0410*/ 	.short	0x0210
        /*0412*/ 	.short	0x0970


	//----- nvinfo : EIATTR_SW_WAR
	.align		4
.L_671:
        /*0414*/ 	.byte	0x04, 0x36
        /*0416*/ 	.short	(.L_673 - .L_672)
.L_672:
        /*0418*/ 	.word	0x00000008
.L_673:


//--------------------- .nv.info._ZN7cutlass13device_kernelIN5flash11enable_sm90INS1_16FlashAttnBwdSm90INS1_25CollectiveMainloopBwdSm90ILi2ELi2ELi2EN4cute5tupleIJNS5_1CILi1EEES8_S8_EEENS6_IJNS7_ILi64EEENS7_ILi128EEENS7_ILi96EEEEEENS_6half_tEfNS_4arch4Sm90ELb1ELb0ELb0ELb0ELb0ELb1ELb0ELb0ELi2ELi1ELi2ELi1ELb1EEENS1_24CollectiveEpilogueBwdGQAISD_fSG_Li256ELb0ELb0EEENS1_25SingleTileBwdLPTSchedulerILb0ELi128ELb0EEEEEEEEEvNT_6ParamsE --------------------------
	.section	.nv.info._ZN7cutlass13device_kernelIN5flash11enable_sm90INS1_16FlashAttnBwdSm90INS1_25CollectiveMainloopBwdSm90ILi2ELi2ELi2EN4cute5tupleIJNS5_1CILi1EEES8_S8_EEENS6_IJNS7_ILi64EEENS7_ILi128EEENS7_ILi96EEEEEENS_6half_tEfNS_4arch4Sm90ELb1ELb0ELb0ELb0ELb0ELb1ELb0ELb0ELi2ELi1ELi2ELi1ELb1EEENS1_24CollectiveEpilogueBwdGQAISD_fSG_Li256ELb0ELb0EEENS1_25SingleTileBwdLPTSchedulerILb0ELi128ELb0EEEEEEEEEvNT_6ParamsE,"",@"SHT_CUDA_INFO"
	.sectionflags	@""
	.align	4


	//----- nvinfo : EIATTR_CUDA_API_VERSION
	.align		4
        /*0000*/ 	.byte	0x04, 0x37
        /*0002*/ 	.short	(.L_675 - .L_674)
.L_674:
        /*0004*/ 	.word	0x00000082


	//----- nvinfo : EIATTR_KPARAM_INFO
	.align		4
.L_675:
        /*0008*/ 	.byte	0x04, 0x17
        /*000a*/ 	.short	(.L_677 - .L_676)
.L_676:
        /*000c*/ 	.word	0x00000000
        /*0010*/ 	.short	0x0000
        /*0012*/ 	.short	0x0070
        /*0014*/ 	.byte	0x00, 0xf0, 0x01, 0x1c


	//----- nvinfo : EIATTR_SPARSE_MMA_MASK
	.align		4
.L_677:
        /*0018*/ 	.byte	0x03, 0x50
        /*001a*/ 	.short	0x0000


	//----- nvinfo : EIATTR_MAXREG_COUNT
	.align		4
        /*001c*/ 	.byte	0x03, 0x1b
        /*001e*/ 	.short	0x00a8


	//----- nvinfo : EIATTR_NUM_BARRIERS
	.align		4
        /*0020*/ 	.byte	0x02, 0x4c
        /*0022*/ 	.byte	0x10
	.zero		1


	//----- nvinfo : EIATTR_EXTERNS
	.align		4
        /*0024*/ 	.byte	0x04, 0x0f
        /*0026*/ 	.short	(.L_679 - .L_678)


	//   ....[0]....
	.align		4
.L_678:
        /*0028*/ 	.word	index@(__assertfail)


	//----- nvinfo : EIATTR_ANNOTATIONS
	.align		4
.L_679:
        /*002c*/ 	.byte	0x04, 0x55
        /*002e*/ 	.short	(.L_681 - .L_680)


	//   ....[0]....
.L_680:
        /*0030*/ 	.word	0x00000001
        /*0034*/ 	.byte	0x40, 0x6a, 0x00, 0x00, 0x01, 0x00, 0x00, 0x00, 0xf0, 0x76, 0x00, 0x00


	//----- nvinfo : EIATTR_MERCURY_ISA_VERSION
	.align		4
.L_681:
        /*0040*/ 	.byte	0x03, 0x5f
        /*0042*/ 	.short	0x0101


	//----- nvinfo : EIATTR_INT_WARP_WIDE_INSTR_OFFSETS
	.align		4
        /*0044*/ 	.byte	0x04, 0x31
        /*0046*/ 	.short	(.L_683 - .L_682)


	//   ....[0]....
.L_682:
        /*0048*/ 	.word	0x00000190


	//   ....[1]....
        /*004c*/ 	.word	0x000001c0


	//----- nvinfo : EIATTR_COOP_GROUP_MASK_REGIDS
	.align		4
.L_683:
        /*0050*/ 	.byte	0x04, 0x29
        /*0052*/ 	.short	(.L_685 - .L_684)


	//   ....[0]....
.L_684:
        /*0054*/ 	.word	0xffffffff


	//   ....[1]....
        /*0058*/ 	.word	0xffffffff


	//   ....[2]....
        /*005c*/ 	.word	0xffffffff


	//   ....[3]....
        /*0060*/ 	.word	0xffffffff


	//   ....[4]....
        /*0064*/ 	.word	0xffffffff


	//   ....[5]....
        /*0068*/ 	.word	0xffffffff


	//   ....[6]....
        /*006c*/ 	.word	0xffffffff


	//   ....[7]....
        /*0070*/ 	.word	0x0500000f


	//----- nvinfo : EIATTR_COOP_GROUP_INSTR_OFFSETS
	.align		4
.L_685:
        /*0074*/ 	.byte	0x04, 0x28
        /*0076*/ 	.short	(.L_687 - .L_686)


	//   ....[0]....
.L_686:
        /*0078*/ 	.word	0x00000070


	//   ....[1]....
        /*007c*/ 	.word	0x000001a0


	//   ....[2]....
        /*0080*/ 	.word	0x000001f0


	//   ....[3]....
        /*0084*/ 	.word	0x000003e0


	//   ....[4]....
        /*0088*/ 	.word	0x00000620


	//   ....[5]....
        /*008c*/ 	.word	0x000011e0


	//   ....[6]....
        /*0090*/ 	.word	0x00004d80


	//   ....[7]....
        /*0094*/ 	.word	0x00008410


	//----- nvinfo : EIATTR_REG_RECONFIG
	.align		4
.L_687:
        /*0098*/ 	.byte	0x01, 0x54
	.zero		2


	//----- nvinfo : EIATTR_SYSCALL_OFFSETS
	.align		4
        /*009c*/ 	.byte	0x04, 0x46
        /*009e*/ 	.short	(.L_689 - .L_688)


	//   ....[0]....
.L_688:
        /*00a0*/ 	.word	0x00000e40


	//   ....[1]....
        /*00a4*/ 	.word	0x00000f30


	//   ....[2]....
        /*00a8*/ 	.word	0x00001090


	//   ....[3]....
        /*00ac*/ 	.word	0x00001180


	//   ....[4]....
        /*00b0*/ 	.word	0x00001400


	//----- nvinfo : EIATTR_MBARRIER_INSTR_OFFSETS
	.align		4
.L_689:
        /*00b4*/ 	.byte	0x04, 0x39
        /*00b6*/ 	.short	(.L_691 - .L_690)


	//   ....[0]....
.L_690:
        /*00b8*/ 	.word	0x00000290
        /*00bc*/ 	.word	0x000000ff
        /*00c0*/ 	.word	0x00026800
        /*00c4*/ 	.short	0x0100
        /*00c6*/ 	.byte	0x06
	.zero		1


	//   ....[1]....
        /*00c8*/ 	.word	0x00000390
        /*00cc*/ 	.word	0x000000ff
        /*00d0*/ 	.word	0x00026810
        /*00d4*/ 	.short	0x0100
        /*00d6*/ 	.byte	0x08
	.zero		1


	//   ....[2]....
        /*00d8*/ 	.word	0x000003a0
        /*00dc*/ 	.word	0x000000ff
        /*00e0*/ 	.word	0x00026820
        /*00e4*/ 	.short	0x0100
        /*00e6*/ 	.byte	0x08
	.zero		1


	//   ....[3]....
        /*00e8*/ 	.word	0x000003b0
        /*00ec*/ 	.word	0x000000ff
        /*00f0*/ 	.word	0x00026818
        /*00f4*/ 	.short	0x0100
        /*00f6*/ 	.byte	0x08
	.zero		1


	//   ....[4]....
        /*00f8*/ 	.word	0x000003c0
        /*00fc*/ 	.word	0x000000ff
        /*0100*/ 	.word	0x00026828
        /*0104*/ 	.short	0x0100
        /*0106*/ 	.byte	0x08
	.zero		1


	//   ....[5]....
        /*0108*/ 	.word	0x000004f0
        /*010c*/ 	.word	0x000000ff
        /*0110*/ 	.word	0x00026830
        /*0114*/ 	.short	0x0100
        /*0116*/ 	.byte	0x08
	.zero		1


	//   ....[6]....
        /*0118*/ 	.word	0x00000500
        /*011c*/ 	.word	0x000000ff
        /*0120*/ 	.word	0x00026840
        /*0124*/ 	.short	0x0100
        /*0126*/ 	.byte	0x08
	.zero		1


	//   ....[7]....
        /*0128*/ 	.word	0x00000510
        /*012c*/ 	.word	0x000000ff
        /*0130*/ 	.word	0x00026838
        /*0134*/ 	.short	0x0100
        /*0136*/ 	.byte	0x08
	.zero		1


	//   ....[8]....
        /*0138*/ 	.word	0x00000520
        /*013c*/ 	.word	0x000000ff
        /*0140*/ 	.word	0x00026848
        /*0144*/ 	.short	0x0100
        /*0146*/ 	.byte	0x08
	.zero		1


	//   ....[9]....
        /*0148*/ 	.word	0x00001220
        /*014c*/ 	.word	0x00000002
        /*0150*/ 	.word	0x00026800
        /*0154*/ 	.short	0x010a
        /*0156*/ 	.byte	0x3f
	.zero		1


	//   ....[10]....
        /*0158*/ 	.word	0x000012c0
        /*015c*/ 	.word	0x00000002
        /*0160*/ 	.word	0x00026800
        /*0164*/ 	.short	0x010a
        /*0166*/ 	.byte	0x3f
	.zero		1


	//   ....[11]....
        /*0168*/ 	.word	0x00001c40
        /*016c*/ 	.word	0x000000ff
        /*0170*/ 	.word	0x00026810
        /*0174*/ 	.short	0x010a
        /*0176*/ 	.byte	0x07
	.zero		1


	//   ....[12]....
        /*0178*/ 	.word	0x00001c80
        /*017c*/ 	.word	0x000000ff
        /*0180*/ 	.word	0x00026810
        /*0184*/ 	.short	0x010a
        /*0186*/ 	.byte	0x07
	.zero		1


	//   ....[13]....
        /*0188*/ 	.word	0x000020c0
        /*018c*/ 	.word	0x000000ff
        /*0190*/ 	.word	0x00026830
        /*0194*/ 	.short	0x010a
        /*0196*/ 	.byte	0x07
	.zero		1


	//   ....[14]....
        /*0198*/ 	.word	0x00002100
        /*019c*/ 	.word	0x000000ff
        /*01a0*/ 	.word	0x00026830
        /*01a4*/ 	.short	0x010a
        /*01a6*/ 	.byte	0x07
	.zero		1


	//   ....[15]....
        /*01a8*/ 	.word	0x00003f30
        /*01ac*/ 	.word	0x000000ff
        /*01b0*/ 	.word	0x00000000
        /*01b4*/ 	.short	0x0101
        /*01b6*/ 	.byte	0x0a
	.zero		1


	//   ....[16]....
        /*01b8*/ 	.word	0x00004240
        /*01bc*/ 	.word	0x000000ff
        /*01c0*/ 	.word	0x00000000
        /*01c4*/ 	.short	0x0101
        /*01c6*/ 	.byte	0x07
	.zero		1


	//   ....[17]....
        /*01c8*/ 	.word	0x000061d0
        /*01cc*/ 	.word	0x00000010
        /*01d0*/ 	.word	0x00026820
        /*01d4*/ 	.short	0x010a
        /*01d6*/ 	.byte	0x3f
	.zero		1


	//   ....[18]....
        /*01d8*/ 	.word	0x00006ad0
        /*01dc*/ 	.word	0x00000010
        /*01e0*/ 	.word	0x00026840
        /*01e4*/ 	.short	0x010a
        /*01e6*/ 	.byte	0x3f
	.zero		1


	//   ....[19]....
        /*01e8*/ 	.word	0x00006de0
        /*01ec*/ 	.word	0x00000010
        /*01f0*/ 	.word	0x00026828
        /*01f4*/ 	.short	0x010a
        /*01f6*/ 	.byte	0x3f
	.zero		1


	//   ....[20]....
        /*01f8*/ 	.word	0x000070f0
        /*01fc*/ 	.word	0x00000010
        /*0200*/ 	.word	0x00026848
        /*0204*/ 	.short	0x010a
        /*0206*/ 	.byte	0x3f
	.zero		1


	//   ....[21]....
        /*0208*/ 	.word	0x000073b0
        /*020c*/ 	.word	0x00000010
        /*0210*/ 	.word	0x00026820
        /*0214*/ 	.short	0x010a
        /*0216*/ 	.byte	0x3f
	.zero		1


	//   ....[22]....
        /*0218*/ 	.word	0x00007750
        /*021c*/ 	.word	0x00000010
        /*0220*/ 	.word	0x00026840
        /*0224*/ 	.short	0x010a
        /*0226*/ 	.byte	0x3f
	.zero		1


	//   ....[23]....
        /*0228*/ 	.word	0x00007a30
        /*022c*/ 	.word	0x00000010
        /*0230*/ 	.word	0x00026828
        /*0234*/ 	.short	0x010a
        /*0236*/ 	.byte	0x3f
	.zero		1


	//   ....[24]....
        /*0238*/ 	.word	0x00007dc0
        /*023c*/ 	.word	0x00000003
        /*0240*/ 	.word	0x00026840
        /*0244*/ 	.short	0x010a
        /*0246*/ 	.byte	0x3f
	.zero		1


	//   ....[25]....
        /*0248*/ 	.word	0x00008270
        /*024c*/ 	.word	0x00000006
        /*0250*/ 	.word	0x00000000
        /*0254*/ 	.short	0x010a
        /*0256*/ 	.byte	0x3f
	.zero		1


	//   ....[26]....
        /*0258*/ 	.word	0x000082d0
        /*025c*/ 	.word	0x00000003
        /*0260*/ 	.word	0x00000000
        /*0264*/ 	.short	0x010a
        /*0266*/ 	.byte	0x3f
	.zero		1


	//   ....[27]....
        /*0268*/ 	.word	0x00008330
        /*026c*/ 	.word	0x00000000
        /*0270*/ 	.word	0x00000000
        /*0274*/ 	.short	0x010a
        /*0276*/ 	.byte	0x3f
	.zero		1


	//   ....[28]....
        /*0278*/ 	.word	0x00008360
        /*027c*/ 	.word	0x00000003
        /*0280*/ 	.word	0x00000000
        /*0284*/ 	.short	0x010a
        /*0286*/ 	.byte	0x3f
	.zero		1


	//   ....[29]....
        /*0288*/ 	.word	0x00008440
        /*028c*/ 	.word	0x00000002
        /*0290*/ 	.word	0x00026800
        /*0294*/ 	.short	0x010a
        /*0296*/ 	.byte	0x3f
	.zero		1


	//   ....[30]....
        /*0298*/ 	.word	0x000084a0
        /*029c*/ 	.word	0x00000005
        /*02a0*/ 	.word	0x00026810
        /*02a4*/ 	.short	0x010a
        /*02a6*/ 	.byte	0x3f
	.zero		1


	//   ....[31]....
        /*02a8*/ 	.word	0x00008500
        /*02ac*/ 	.word	0x00000005
        /*02b0*/ 	.word	0x00026830
        /*02b4*/ 	.short	0x010a
        /*02b6*/ 	.byte	0x3f
	.zero		1


	//   ....[32]....
        /*02b8*/ 	.word	0x00008550
        /*02bc*/ 	.word	0x00000010
        /*02c0*/ 	.word	0x00026820
        /*02c4*/ 	.short	0x010a
        /*02c6*/ 	.byte	0x3f
	.zero		1


	//   ....[33]....
        /*02c8*/ 	.word	0x000085a0
        /*02cc*/ 	.word	0x00000010
        /*02d0*/ 	.word	0x00026840
        /*02d4*/ 	.short	0x010a
        /*02d6*/ 	.byte	0x3f
	.zero		1


	//   ....[34]....
        /*02d8*/ 	.word	0x000085f0
        /*02dc*/ 	.word	0x00000010
        /*02e0*/ 	.word	0x00026828
        /*02e4*/ 	.short	0x010a
        /*02e6*/ 	.byte	0x3f
	.zero		1


	//   ....[35]....
        /*02e8*/ 	.word	0x00008640
        /*02ec*/ 	.word	0x00000010
        /*02f0*/ 	.word	0x00026848
        /*02f4*/ 	.short	0x010a
        /*02f6*/ 	.byte	0x3f
	.zero		1


	//   ....[36]....
        /*02f8*/ 	.word	0x000086a0
        /*02fc*/ 	.word	0x00000010
        /*0300*/ 	.word	0x00026820
        /*0304*/ 	.short	0x010a
        /*0306*/ 	.byte	0x3f
	.zero		1


	//   ....[37]....
        /*0308*/ 	.word	0x000086f0
        /*030c*/ 	.word	0x00000010
        /*0310*/ 	.word	0x00026840
        /*0314*/ 	.short	0x010a
        /*0316*/ 	.byte	0x3f
	.zero		1


	//   ....[38]....
        /*0318*/ 	.word	0x00008740
        /*031c*/ 	.word	0x00000010
        /*0320*/ 	.word	0x00026828
        /*0324*/ 	.short	0x010a
        /*0326*/ 	.byte	0x3f
	.zero		1


	//   ....[39]....
        /*0328*/ 	.word	0x00008790
        /*032c*/ 	.word	0x00000003
        /*0330*/ 	.word	0x00026840
        /*0334*/ 	.short	0x010a
        /*0336*/ 	.byte	0x3f
	.zero		1


	//   ....[40]....
        /*0338*/ 	.word	0x00008860
        /*033c*/ 	.word	0x00000006
        /*0340*/ 	.word	0x00000000
        /*0344*/ 	.short	0x010a
        /*0346*/ 	.byte	0x3f
	.zero		1


	//   ....[41]....
        /*0348*/ 	.word	0x000088b0
        /*034c*/ 	.word	0x00000003
        /*0350*/ 	.word	0x00000000
        /*0354*/ 	.short	0x010a
        /*0356*/ 	.byte	0x3f
	.zero		1


	//   ....[42]....
        /*0358*/ 	.word	0x00008900
        /*035c*/ 	.word	0x00000000
        /*0360*/ 	.word	0x00000000
        /*0364*/ 	.short	0x010a
        /*0366*/ 	.byte	0x3f
	.zero		1


	//----- nvinfo : EIATTR_NUM_MBARRIERS
	.align		4
.L_691:
        /*0368*/ 	.byte	0x03, 0x38
        /*036a*/ 	.short	0x0009


	//----- nvinfo : EIATTR_EXIT_INSTR_OFFSETS
	.align		4
        /*036c*/ 	.byte	0x04, 0x1c
        /*036e*/ 	.short	(.L_693 - .L_692)


	//   ....[0]....
.L_692:
        /*0370*/ 	.word	0x000083b0


	//----- nvinfo : EIATTR_MAX_THREADS
	.align		4
.L_693:
        /*0374*/ 	.byte	0x04, 0x05
        /*0376*/ 	.short	(.L_695 - .L_694)
.L_694:
        /*0378*/ 	.word	0x00000180
        /*037c*/ 	.word	0x00000001
        /*0380*/ 	.word	0x00000001


	//----- nvinfo : EIATTR_CRS_STACK_SIZE
	.align		4
.L_695:
        /*0384*/ 	.byte	0x04, 0x1e
        /*0386*/ 	.short	(.L_697 - .L_696)
.L_696:
        /*0388*/ 	.word	0x00000000


	//----- nvinfo : EIATTR_CBANK_PARAM_SIZE
	.align		4
.L_697:
        /*038c*/ 	.byte	0x03, 0x19
        /*038e*/ 	.short	0x0770


	//----- nvinfo : EIATTR_PARAM_CBANK
	.align		4
        /*0390*/ 	.byte	0x04, 0x0a
        /*0392*/ 	.short	(.L_699 - .L_698)
	.align		4
.L_698:
        /*0394*/ 	.word	index@(.nv.constant0._ZN7cutlass13device_kernelIN5flash11enable_sm90INS1_16FlashAttnBwdSm90INS1_25CollectiveMainloopBwdSm90ILi2ELi2ELi2EN4cute5tupleIJNS5_1CILi1EEES8_S8_EEENS6_IJNS7_ILi64EEENS7_ILi128EEENS7_ILi96EEEEEENS_6half_tEfNS_4arch4Sm90ELb1ELb0ELb0ELb0ELb0ELb1ELb0ELb0ELi2ELi1ELi2ELi1ELb1EEENS1_24CollectiveEpilogueBwdGQAISD_fSG_Li256ELb0ELb0EEENS1_25SingleTileBwdLPTSchedulerILb0ELi128ELb0EEEEEEEEEvNT_6ParamsE)
        /*0398*/ 	.short	0x0210
        /*039a*/ 	.short	0x0770


	//----- nvinfo : EIATTR_SW_WAR
	.align		4
.L_699:
        /*039c*/ 	.byte	0x04, 0x36
        /*039e*/ 	.short	(.L_701 - .L_700)
.L_700:
        /*03a0*/ 	.word	0x00000008
.L_701:


//--------------------- .nv.info._ZN7cutlass13device_kernelIN5flash11enable_sm90INS1_16FlashAttnBwdSm90INS1_25CollectiveMainloopBwdSm90ILi2ELi2ELi2EN4cute5tupleIJNS5_1CILi1EEES8_S8_EEENS6_IJNS7_ILi64EEENS7_ILi128EEENS7_ILi96EEEEEENS_6half_tEfNS_4arch4Sm90ELb1ELb0ELb0ELb0ELb1ELb1ELb0ELb0ELi2ELi1ELi2ELi1ELb1EEENS1_24CollectiveEpilogueBwdGQAISD_fSG_Li256ELb0ELb1EEENS1_25SingleTileBwdLPTSchedulerILb0ELi128ELb1EEEEEEEEEvNT_6ParamsE --------------------------
	.section	.nv.info._ZN7cutlass13device_kernelIN5flash11enable_sm90INS1_16FlashAttnBwdSm90INS1_25CollectiveMainloopBwdSm90ILi2ELi2ELi2EN4cute5tupleIJNS5_1CILi1EEES8_S8_EEENS6_IJNS7_ILi64EEENS7_ILi128EEENS7_ILi96EEEEEENS_6half_tEfNS_4arch4Sm90ELb1ELb0ELb0ELb0ELb1ELb1ELb0ELb0ELi2ELi1ELi2ELi1ELb1EEENS1_24CollectiveEpilogueBwdGQAISD_fSG_Li256ELb0ELb1EEENS1_25SingleTileBwdLPTSchedulerILb0ELi128ELb1EEEEEEEEEvNT_6ParamsE,"",@"SHT_CUDA_INFO"
	.sectionflags	@""
	.align	4


	//----- nvinfo : EIATTR_CUDA_API_VERSION
	.align		4
        /*0000*/ 	.byte	0x04, 0x37
        /*0002*/ 	.short	(.L_703 - .L_702)
.L_702:
        /*0004*/ 	.word	0x00000082


	//----- nvinfo : EIATTR_KPARAM_INFO
	.align		4
.L_703:
        /*0008*/ 	.byte	0x04, 0x17
        /*000a*/ 	.short	(.L_705 - .L_704)
.L_704:
        /*000c*/ 	.word	0x00000000
        /*0010*/ 	.short	0x0000
        /*0012*/ 	.short	0x0070
        /*0014*/ 	.byte	0x00, 0xf0, 0x01, 0x1c


	//----- nvinfo : EIATTR_SPARSE_MMA_MASK
	.align		4
.L_705:
        /*0018*/ 	.byte	0x03, 0x50
        /*001a*/ 	.short	0x0000


	//----- nvinfo : EIATTR_MAXREG_COUNT
	.align		4
        /*001c*/ 	.byte	0x03, 0x1b
        /*001e*/ 	.short	0x00a8


	//----- nvinfo : EIATTR_NUM_BARRIERS
	.align		4
        /*0020*/ 	.byte	0x02, 0x4c
        /*0022*/ 	.byte	0x10
	.zero		1


	//----- nvinfo : EIATTR_EXTERNS
	.align		4
        /*0024*/ 	.byte	0x04, 0x0f
        /*0026*/ 	.short	(.L_707 - .L_706)


	//   ....[0]....
	.align		4
.L_706:
        /*0028*/ 	.word	index@(__assertfail)


	//----- nvinfo : EIATTR_ANNOTATIONS
	.align		4
.L_707:
        /*002c*/ 	.byte	0x04, 0x55
        /*002e*/ 	.short	(.L_709 - .L_708)


	//   ....[0]....
.L_708:
        /*0030*/ 	.word	0x00000001
        /*0034*/ 	.byte	0x50, 0x79, 0x00, 0x00, 0x01, 0x00, 0x00, 0x00, 0x00, 0x86, 0x00, 0x00


	//----- nvinfo : EIATTR_MERCURY_ISA_VERSION
	.align		4
.L_709:
        /*0040*/ 	.byte	0x03, 0x5f
        /*0042*/ 	.short	0x0101


	//----- nvinfo : EIATTR_INT_WARP_WIDE_INSTR_OFFSETS
	.align		4
        /*0044*/ 	.byte	0x04, 0x31
        /*0046*/ 	.short	(.L_711 - .L_710)


	//   ....[0]....
.L_710:
        /*0048*/ 	.word	0x00000190


	//   ....[1]....
        /*004c*/ 	.word	0x000001c0


	//   ....[2]....
        /*0050*/ 	.word	0x00005e60


	//   ....[3]....
        /*0054*/ 	.word	0x000064d0


	//   ....[4]....
        /*0058*/ 	.word	0x000069f0


	//----- nvinfo : EIATTR_COOP_GROUP_MASK_REGIDS
	.align		4
.L_711:
        /*005c*/ 	.byte	0x04, 0x29
        /*005e*/ 	.short	(.L_713 - .L_712)


	//   ....[0]....
.L_712:
        /*0060*/ 	.word	0xffffffff


	//   ....[1]....
        /*0064*/ 	.word	0xffffffff


	//   ....[2]....
        /*0068*/ 	.word	0xffffffff


	//   ....[3]....
        /*006c*/ 	.word	0xffffffff


	//   ....[4]....
        /*0070*/ 	.word	0xffffffff


	//   ....[5]....
        /*0074*/ 	.word	0xffffffff


	//   ....[6]....
        /*0078*/ 	.word	0xffffffff


	//   ....[7]....
        /*007c*/ 	.word	0xffffffff


	//   ....[8]....
        /*0080*/ 	.word	0xffffffff


	//   ....[9]....
        /*0084*/ 	.word	0xffffffff


	//   ....[10]....
        /*0088*/ 	.word	0xffffffff


	//   ....[11]....
        /*008c*/ 	.word	0xffffffff


	//   ....[12]....
        /*0090*/ 	.word	0xffffffff


	//   ....[13]....
        /*0094*/ 	.word	0xffffffff


	//   ....[14]....
        /*0098*/ 	.word	0xffffffff


	//   ....[15]....
        /*009c*/ 	.word	0xffffffff


	//   ....[16]....
        /*00a0*/ 	.word	0xffffffff


	//   ....[17]....
        /*00a4*/ 	.word	0x0500000f


	//   ....[18]....
        /*00a8*/ 	.word	0x0500000f


	//   ....[19]....
        /*00ac*/ 	.word	0x0500000f


	//   ....[20]....
        /*00b0*/ 	.word	0x0500000f


	//   ....[21]....
        /*00b4*/ 	.word	0x0500000f


	//   ....[22]....
        /*00b8*/ 	.word	0x0500000f


	//----- nvinfo : EIATTR_COOP_GROUP_INSTR_OFFSETS
	.align		4
.L_713:
        /*00bc*/ 	.byte	0x04, 0x28
        /*00be*/ 	.short	(.L_715 - .L_714)


	//   ....[0]....
.L_714:
        /*00c0*/ 	.word	0x00000070


	//   ....[1]....
        /*00c4*/ 	.word	0x000001a0


	//   ....[2]....
        /*00c8*/ 	.word	0x000001f0


	//   ....[3]....
        /*00cc*/ 	.word	0x000003e0


	//   ....[4]....
        /*00d0*/ 	.word	0x00000630


	//   ....[5]....
        /*00d4*/ 	.word	0x00001220


	//   ....[6]....
        /*00d8*/ 	.word	0x00004bc0


	//   ....[7]....
        /*00dc*/ 	.word	0x00004d40


	//   ....[8]....
        /*00e0*/ 	.word	0x00004ff0


	//   ....[9]....
        /*00e4*/ 	.word	0x00005180


	//   ....[10]....
        /*00e8*/ 	.word	0x00005290


	//   ....[11]....
        /*00ec*/ 	.word	0x00005a60


	//   ....[12]....
        /*00f0*/ 	.word	0x00005d90


	//   ....[13]....
        /*00f4*/ 	.word	0x00006150


	//   ....[14]....
        /*00f8*/ 	.word	0x00006400


	//   ....[15]....
        /*00fc*/ 	.word	0x000066b0


	//   ....[16]....
        /*0100*/ 	.word	0x00006920


	//   ....[17]....
        /*0104*/ 	.word	0x00009320


	//   ....[18]....
        /*0108*/ 	.word	0x00009490


	//   ....[19]....
        /*010c*/ 	.word	0x00009500


	//   ....[20]....
        /*0110*/ 	.word	0x00009570


	//   ....[21]....
        /*0114*/ 	.word	0x000095e0


	//   ....[22]....
        /*0118*/ 	.word	0x00009650


	//----- nvinfo : EIATTR_REG_RECONFIG
	.align		4
.L_715:
        /*011c*/ 	.byte	0x01, 0x54
	.zero		2


	//----- nvinfo : EIATTR_SYSCALL_OFFSETS
	.align		4
        /*0120*/ 	.byte	0x04, 0x46
        /*0122*/ 	.short	(.L_717 - .L_716)


	//   ....[0]....
.L_716:
        /*0124*/ 	.word	0x00000e80


	//   ....[1]....
        /*0128*/ 	.word	0x00000f70


	//   ....[2]....
        /*012c*/ 	.word	0x000010d0


	//   ....[3]....
        /*0130*/ 	.word	0x000011c0


	//   ....[4]....
        /*0134*/ 	.word	0x00001440


	//----- nvinfo : EIATTR_MBARRIER_INSTR_OFFSETS
	.align		4
.L_717:
        /*0138*/ 	.byte	0x04, 0x39
        /*013a*/ 	.short	(.L_719 - .L_718)


	//   ....[0]....
.L_718:
        /*013c*/ 	.word	0x00000290
        /*0140*/ 	.word	0x000000ff
        /*0144*/ 	.word	0x00026800
        /*0148*/ 	.short	0x0100
        /*014a*/ 	.byte	0x06
	.zero		1


	//   ....[1]....
        /*014c*/ 	.word	0x00000390
        /*0150*/ 	.word	0x000000ff
        /*0154*/ 	.word	0x00026810
        /*0158*/ 	.short	0x0100
        /*015a*/ 	.byte	0x08
	.zero		1


	//   ....[2]....
        /*015c*/ 	.word	0x000003a0
        /*0160*/ 	.word	0x000000ff
        /*0164*/ 	.word	0x00026820
        /*0168*/ 	.short	0x0100
        /*016a*/ 	.byte	0x08
	.zero		1


	//   ....[3]....
        /*016c*/ 	.word	0x000003b0
        /*0170*/ 	.word	0x000000ff
        /*0174*/ 	.word	0x00026818
        /*0178*/ 	.short	0x0100
        /*017a*/ 	.byte	0x08
	.zero		1


	//   ....[4]....
        /*017c*/ 	.word	0x000003c0
        /*0180*/ 	.word	0x000000ff
        /*0184*/ 	.word	0x00026828
        /*0188*/ 	.short	0x0100
        /*018a*/ 	.byte	0x08
	.zero		1


	//   ....[5]....
        /*018c*/ 	.word	0x000004f0
        /*0190*/ 	.word	0x000000ff
        /*0194*/ 	.word	0x00026830
        /*0198*/ 	.short	0x0100
        /*019a*/ 	.byte	0x08
	.zero		1


	//   ....[6]....
        /*019c*/ 	.word	0x00000500
        /*01a0*/ 	.word	0x000000ff
        /*01a4*/ 	.word	0x00026840
        /*01a8*/ 	.short	0x0100
        /*01aa*/ 	.byte	0x08
	.zero		1


	//   ....[7]....
        /*01ac*/ 	.word	0x00000510
        /*01b0*/ 	.word	0x000000ff
        /*01b4*/ 	.word	0x00026838
        /*01b8*/ 	.short	0x0100
        /*01ba*/ 	.byte	0x08
	.zero		1


	//   ....[8]....
        /*01bc*/ 	.word	0x00000520
        /*01c0*/ 	.word	0x000000ff
        /*01c4*/ 	.word	0x00026848
        /*01c8*/ 	.short	0x0100
        /*01ca*/ 	.byte	0x08
	.zero		1


	//   ....[9]....
        /*01cc*/ 	.word	0x00001260
        /*01d0*/ 	.word	0x00000002
        /*01d4*/ 	.word	0x00026800
        /*01d8*/ 	.short	0x010a
        /*01da*/ 	.byte	0x3f
	.zero		1


	//   ....[10]....
        /*01dc*/ 	.word	0x00001300
        /*01e0*/ 	.word	0x00000002
        /*01e4*/ 	.word	0x00026800
        /*01e8*/ 	.short	0x010a
        /*01ea*/ 	.byte	0x3f
	.zero		1


	//   ....[11]....
        /*01ec*/ 	.word	0x00001c80
        /*01f0*/ 	.word	0x000000ff
        /*01f4*/ 	.word	0x00026810
        /*01f8*/ 	.short	0x010a
        /*01fa*/ 	.byte	0x08
	.zero		1


	//   ....[12]....
        /*01fc*/ 	.word	0x00001cc0
        /*0200*/ 	.word	0x000000ff
        /*0204*/ 	.word	0x00026810
        /*0208*/ 	.short	0x010a
        /*020a*/ 	.byte	0x08
	.zero		1


	//   ....[13]....
        /*020c*/ 	.word	0x00002100
        /*0210*/ 	.word	0x000000ff
        /*0214*/ 	.word	0x00026830
        /*0218*/ 	.short	0x010a
        /*021a*/ 	.byte	0x08
	.zero		1


	//   ....[14]....
        /*021c*/ 	.word	0x00002140
        /*0220*/ 	.word	0x000000ff
        /*0224*/ 	.word	0x00026830
        /*0228*/ 	.short	0x010a
        /*022a*/ 	.byte	0x08
	.zero		1


	//   ....[15]....
        /*022c*/ 	.word	0x00003f60
        /*0230*/ 	.word	0x000000ff
        /*0234*/ 	.word	0x00000000
        /*0238*/ 	.short	0x0101
        /*023a*/ 	.byte	0x0a
	.zero		1


	//   ....[16]....
        /*023c*/ 	.word	0x00004240
        /*0240*/ 	.word	0x000000ff
        /*0244*/ 	.word	0x00000000
        /*0248*/ 	.short	0x0101
        /*024a*/ 	.byte	0x08
	.zero		1


	//   ....[17]....
        /*024c*/ 	.word	0x000070e0
        /*0250*/ 	.word	0x00000010
        /*0254*/ 	.word	0x00026820
        /*0258*/ 	.short	0x010a
        /*025a*/ 	.byte	0x3f
	.zero		1


	//   ....[18]....
        /*025c*/ 	.word	0x000079e0
        /*0260*/ 	.word	0x00000010
        /*0264*/ 	.word	0x00026840
        /*0268*/ 	.short	0x010a
        /*026a*/ 	.byte	0x3f
	.zero		1


	//   ....[19]....
        /*026c*/ 	.word	0x00007cf0
        /*0270*/ 	.word	0x00000010
        /*0274*/ 	.word	0x00026828
        /*0278*/ 	.short	0x010a
        /*027a*/ 	.byte	0x3f
	.zero		1


	//   ....[20]....
        /*027c*/ 	.word	0x00008000
        /*0280*/ 	.word	0x00000010
        /*0284*/ 	.word	0x00026848
        /*0288*/ 	.short	0x010a
        /*028a*/ 	.byte	0x3f
	.zero		1


	//   ....[21]....
        /*028c*/ 	.word	0x000082c0
        /*0290*/ 	.word	0x00000010
        /*0294*/ 	.word	0x00026820
        /*0298*/ 	.short	0x010a
        /*029a*/ 	.byte	0x3f
	.zero		1


	//   ....[22]....
        /*029c*/ 	.word	0x00008660
        /*02a0*/ 	.word	0x00000010
        /*02a4*/ 	.word	0x00026840
        /*02a8*/ 	.short	0x010a
        /*02aa*/ 	.byte	0x3f
	.zero		1


	//   ....[23]....
        /*02ac*/ 	.word	0x00008940
        /*02b0*/ 	.word	0x00000010
        /*02b4*/ 	.word	0x00026828
        /*02b8*/ 	.short	0x010a
        /*02ba*/ 	.byte	0x3f
	.zero		1


	//   ....[24]....
        /*02bc*/ 	.word	0x00008cd0
        /*02c0*/ 	.word	0x00000003
        /*02c4*/ 	.word	0x00026840
        /*02c8*/ 	.short	0x010a
        /*02ca*/ 	.byte	0x3f
	.zero		1


	//   ....[25]....
        /*02cc*/ 	.word	0x00009180
        /*02d0*/ 	.word	0x00000006
        /*02d4*/ 	.word	0x00000000
        /*02d8*/ 	.short	0x010a
        /*02da*/ 	.byte	0x3f
	.zero		1


	//   ....[26]....
        /*02dc*/ 	.word	0x000091e0
        /*02e0*/ 	.word	0x00000003
        /*02e4*/ 	.word	0x00000000
        /*02e8*/ 	.short	0x010a
        /*02ea*/ 	.byte	0x3f
	.zero		1


	//   ....[27]....
        /*02ec*/ 	.word	0x00009240
        /*02f0*/ 	.word	0x00000000
        /*02f4*/ 	.word	0x00000000
        /*02f8*/ 	.short	0x010a
        /*02fa*/ 	.byte	0x3f
	.zero		1


	//   ....[28]....
        /*02fc*/ 	.word	0x00009270
        /*0300*/ 	.word	0x00000003
        /*0304*/ 	.word	0x00000000
        /*0308*/ 	.short	0x010a
        /*030a*/ 	.byte	0x3f
	.zero		1


	//   ....[29]....
        /*030c*/ 	.word	0x00009350
        /*0310*/ 	.word	0x00000002
        /*0314*/ 	.word	0x00026800
        /*0318*/ 	.short	0x010a
        /*031a*/ 	.byte	0x3f
	.zero		1


	//   ....[30]....
        /*031c*/ 	.word	0x000093b0
        /*0320*/ 	.word	0x00000005
        /*0324*/ 	.word	0x00026810
        /*0328*/ 	.short	0x010a
        /*032a*/ 	.byte	0x3f
	.zero		1


	//   ....[31]....
        /*032c*/ 	.word	0x00009410
        /*0330*/ 	.word	0x00000005
        /*0334*/ 	.word	0x00026830
        /*0338*/ 	.short	0x010a
        /*033a*/ 	.byte	0x3f
	.zero		1


	//   ....[32]....
        /*033c*/ 	.word	0x00009690
        /*0340*/ 	.word	0x00000010
        /*0344*/ 	.word	0x00026820
        /*0348*/ 	.short	0x010a
        /*034a*/ 	.byte	0x3f
	.zero		1


	//   ....[33]....
        /*034c*/ 	.word	0x000096e0
        /*0350*/ 	.word	0x00000010
        /*0354*/ 	.word	0x00026840
        /*0358*/ 	.short	0x010a
        /*035a*/ 	.byte	0x3f
	.zero		1


	//   ....[34]....
        /*035c*/ 	.word	0x00009730
        /*0360*/ 	.word	0x00000010
        /*0364*/ 	.word	0x00026828
        /*0368*/ 	.short	0x010a
        /*036a*/ 	.byte	0x3f
	.zero		1


	//   ....[35]....
        /*036c*/ 	.word	0x00009780
        /*0370*/ 	.word	0x00000010
        /*0374*/ 	.word	0x00026848
        /*0378*/ 	.short	0x010a
        /*037a*/ 	.byte	0x3f
	.zero		1


	//   ....[36]....
        /*037c*/ 	.word	0x000097e0
        /*0380*/ 	.word	0x00000010
        /*0384*/ 	.word	0x00026820
        /*0388*/ 	.short	0x010a
        /*038a*/ 	.byte	0x3f
	.zero		1


	//   ....[37]....
        /*038c*/ 	.word	0x00009830
        /*0390*/ 	.word	0x00000010
        /*0394*/ 	.word	0x00026840
        /*0398*/ 	.short	0x010a
        /*039a*/ 	.byte	0x3f
	.zero		1


	//   ....[38]....
        /*039c*/ 	.word	0x00009880
        /*03a0*/ 	.word	0x00000010
        /*03a4*/ 	.word	0x00026828
        /*03a8*/ 	.short	0x010a
        /*03aa*/ 	.byte	0x3f
	.zero		1


	//   ....[39]....
        /*03ac*/ 	.word	0x000098d0
        /*03b0*/ 	.word	0x00000003
        /*03b4*/ 	.word	0x00026840
        /*03b8*/ 	.short	0x010a
        /*03ba*/ 	.byte	0x3f
	.zero		1


	//   ....[40]....
        /*03bc*/ 	.word	0x000099a0
        /*03c0*/ 	.word	0x00000006
        /*03c4*/ 	.word	0x00000000
        /*03c8*/ 	.short	0x010a
        /*03ca*/ 	.byte	0x3f
	.zero		1


	//   ....[41]....
        /*03cc*/ 	.word	0x000099f0
        /*03d0*/ 	.word	0x00000003
        /*03d4*/ 	.word	0x00000000
        /*03d8*/ 	.short	0x010a
        /*03da*/ 	.byte	0x3f
	.zero		1


	//   ....[42]....
        /*03dc*/ 	.word	0x00009a40
        /*03e0*/ 	.word	0x00000000
        /*03e4*/ 	.word	0x00000000
        /*03e8*/ 	.short	0x010a
        /*03ea*/ 	.byte	0x3f
	.zero		1


	//----- nvinfo : EIATTR_NUM_MBARRIERS
	.align		4
.L_719:
        /*03ec*/ 	.byte	0x03, 0x38
        /*03ee*/ 	.short	0x0009


	//----- nvinfo : EIATTR_EXIT_INSTR_OFFSETS
	.align		4
        /*03f0*/ 	.byte	0x04, 0x1c
        /*03f2*/ 	.short	(.L_721 - .L_720)


	//   ....[0]....
.L_720:
        /*03f4*/ 	.word	0x000092c0


	//----- nvinfo : EIATTR_MAX_THREADS
	.align		4
.L_721:
        /*03f8*/ 	.byte	0x04, 0x05
        /*03fa*/ 	.short	(.L_723 - .L_722)
.L_722:
        /*03fc*/ 	.word	0x00000180
        /*0400*/ 	.word	0x00000001
        /*0404*/ 	.word	0x00000001


	//----- nvinfo : EIATTR_CRS_STACK_SIZE
	.align		4
.L_723:
        /*0408*/ 	.byte	0x04, 0x1e
        /*040a*/ 	.short	(.L_725 - .L_724)
.L_724:
        /*040c*/ 	.word	0x00000000


	//----- nvinfo : EIATTR_CBANK_PARAM_SIZE
	.align		4
.L_725:
        /*0410*/ 	.byte	0x03, 0x19
        /*0412*/ 	.short	0x0770


	//----- nvinfo : EIATTR_PARAM_CBANK
	.align		4
        /*0414*/ 	.byte	0x04, 0x0a
        /*0416*/ 	.short	(.L_727 - .L_726)
	.align		4
.L_726:
        /*0418*/ 	.word	index@(.nv.constant0._ZN7cutlass13device_kernelIN5flash11enable_sm90INS1_16FlashAttnBwdSm90INS1_25CollectiveMainloopBwdSm90ILi2ELi2ELi2EN4cute5tupleIJNS5_1CILi1EEES8_S8_EEENS6_IJNS7_ILi64EEENS7_ILi128EEENS7_ILi96EEEEEENS_6half_tEfNS_4arch4Sm90ELb1ELb0ELb0ELb0ELb1ELb1ELb0ELb0ELi2ELi1ELi2ELi1ELb1EEENS1_24CollectiveEpilogueBwdGQAISD_fSG_Li256ELb0ELb1EEENS1_25SingleTileBwdLPTSchedulerILb0ELi128ELb1EEEEEEEEEvNT_6ParamsE)
        /*041c*/ 	.short	0x0210
        /*041e*/ 	.short	0x0770


	//----- nvinfo : EIATTR_SW_WAR
	.align		4
.L_727:
        /*0420*/ 	.byte	0x04, 0x36
        /*0422*/ 	.short	(.L_729 - .L_728)
.L_728:
        /*0424*/ 	.word	0x00000008
.L_729:


//--------------------- .nv.info._ZN7cutlass13device_kernelIN5flash22FlashAttnBwdPreprocessIN4cute5tupleIJNS3_1CILi64EEENS5_ILi96EEEEEENS_6half_tEfNS_4arch4Sm90ELb1ELb0EEEEEvNT_6ParamsE --------------------------
	.section	.nv.info._ZN7cutlass13device_kernelIN5flash22FlashAttnBwdPreprocessIN4cute5tupleIJNS3_1CILi64EEENS5_ILi96EEEEEENS_6half_tEfNS_4arch4Sm90ELb1ELb0EEEEEvNT_6ParamsE,"",@"SHT_CUDA_INFO"
	.sectionflags	@""
	.align	4


	//----- nvinfo : EIATTR_CUDA_API_VERSION
	.align		4
        /*0000*/ 	.byte	0x04, 0x37
        /*0002*/ 	.short	(.L_731 - .L_730)
.L_730:
        /*0004*/ 	.word	0x00000082


	//----- nvinfo : EIATTR_KPARAM_INFO
	.align		4
.L_731:
        /*0008*/ 	.byte	0x04, 0x17
        /*000a*/ 	.short	(.L_733 - .L_732)
.L_732:
        /*000c*/ 	.word	0x00000000
        /*0010*/ 	.short	0x0000
        /*0012*/ 	.short	0x0000
        /*0014*/ 	.byte	0x00, 0xf0, 0xc1, 0x03


	//----- nvinfo : EIATTR_SPARSE_MMA_MASK
	.align		4
.L_733:
        /*0018*/ 	.byte	0x03, 0x50
        /*001a*/ 	.short	0x0000


	//----- nvinfo : EIATTR_MAXREG_COUNT
	.align		4
        /*001c*/ 	.byte	0x03, 0x1b
        /*001e*/ 	.short	0x0080


	//----- nvinfo : EIATTR_MERCURY_ISA_VERSION
	.align		4
        /*0020*/ 	.byte	0x03, 0x5f
        /*0022*/ 	.short	0x0101


	//----- nvinfo : EIATTR_COOP_GROUP_MASK_REGIDS
	.align		4
        /*0024*/ 	.byte	0x04, 0x29
        /*0026*/ 	.short	(.L_735 - .L_734)


	//   ....[0]....
.L_734:
        /*0028*/ 	.word	0xffffffff


	//   ....[1]....
        /*002c*/ 	.word	0xffffffff


	//----- nvinfo : EIATTR_COOP_GROUP_INSTR_OFFSETS
	.align		4
.L_735:
        /*0030*/ 	.byte	0x04, 0x28
        /*0032*/ 	.short	(.L_737 - .L_736)


	//   ....[0]....
.L_736:
        /*0034*/ 	.word	0x00000cf0


	//   ....[1]....
        /*0038*/ 	.word	0x00000d10


	//----- nvinfo : EIATTR_EXIT_INSTR_OFFSETS
	.align		4
.L_737:
        /*003c*/ 	.byte	0x04, 0x1c
        /*003e*/ 	.short	(.L_739 - .L_738)


	//   ....[0]....
.L_738:
        /*0040*/ 	.word	0x00001260


	//   ....[1]....
        /*0044*/ 	.word	0x000012e0


	//----- nvinfo : EIATTR_MAX_THREADS
	.align		4
.L_739:
        /*0048*/ 	.byte	0x04, 0x05
        /*004a*/ 	.short	(.L_741 - .L_740)
.L_740:
        /*004c*/ 	.word	0x00000100
        /*0050*/ 	.word	0x00000001
        /*0054*/ 	.word	0x00000001


	//----- nvinfo : EIATTR_CRS_STACK_SIZE
	.align		4
.L_741:
        /*0058*/ 	.byte	0x04, 0x1e
        /*005a*/ 	.short	(.L_743 - .L_742)
.L_742:
        /*005c*/ 	.word	0x00000000


	//----- nvinfo : EIATTR_CBANK_PARAM_SIZE
	.align		4
.L_743:
        /*0060*/ 	.byte	0x03, 0x19
        /*0062*/ 	.short	0x00f0


	//----- nvinfo : EIATTR_PARAM_CBANK
	.align		4
        /*0064*/ 	.byte	0x04, 0x0a
        /*0066*/ 	.short	(.L_745 - .L_744)
	.align		4
.L_744:
        /*0068*/ 	.word	index@(.nv.constant0._ZN7cutlass13device_kernelIN5flash22FlashAttnBwdPreprocessIN4cute5tupleIJNS3_1CILi64EEENS5_ILi96EEEEEENS_6half_tEfNS_4arch4Sm90ELb1ELb0EEEEEvNT_6ParamsE)
        /*006c*/ 	.short	0x0210
        /*006e*/ 	.short	0x00f0


	//----- nvinfo : EIATTR_SW_WAR
	.align		4
.L_745:
        /*0070*/ 	.byte	0x04, 0x36
        /*0072*/ 	.short	(.L_747 - .L_746)
.L_746:
        /*0074*/ 	.word	0x00000008
.L_747:


//--------------------- .nv.info._ZN7cutlass13device_kernelIN5flash11enable_sm90INS1_16FlashAttnBwdSm90INS1_25CollectiveMainloopBwdSm90ILi2ELi2ELi2EN4cute5tupleIJNS5_1CILi1EEES8_S8_EEENS6_IJNS7_ILi64EEENS7_ILi128EEENS7_ILi96EEEEEENS_6half_tEfNS_4arch4Sm90ELb1ELb0ELb0ELb1ELb0ELb1ELb0ELb0ELi2ELi1ELi2ELi1ELb1EEENS1_21CollectiveEpilogueBwdISD_SE_SG_Li256ELb1ELb0ELi1EEENS1_25SingleTileBwdLPTSchedulerILb1ELi128ELb0EEEEEEEEEvNT_6ParamsE --------------------------
	.section	.nv.info._ZN7cutlass13device_kernelIN5flash11enable_sm90INS1_16FlashAttnBwdSm90INS1_25CollectiveMainloopBwdSm90ILi2ELi2ELi2EN4cute5tupleIJNS5_1CILi1EEES8_S8_EEENS6_IJNS7_ILi64EEENS7_ILi128EEENS7_ILi96EEEEEENS_6half_tEfNS_4arch4Sm90ELb1ELb0ELb0ELb1ELb0ELb1ELb0ELb0ELi2ELi1ELi2ELi1ELb1EEENS1_21CollectiveEpilogueBwdISD_SE_SG_Li256ELb1ELb0ELi1EEENS1_25SingleTileBwdLPTSchedulerILb1ELi128ELb0EEEEEEEEEvNT_6ParamsE,"",@"SHT_CUDA_INFO"
	.sectionflags	@""
	.align	4


	//----- nvinfo : EIATTR_CUDA_API_VERSION
	.align		4
        /*0000*/ 	.byte	0x04, 0x37
        /*0002*/ 	.short	(.L_749 - .L_748)
.L_748:
        /*0004*/ 	.word	0x00000082


	//----- nvinfo : EIATTR_KPARAM_INFO
	.align		4
.L_749:
        /*0008*/ 	.byte	0x04, 0x17
        /*000a*/ 	.short	(.L_751 - .L_750)
.L_750:
        /*000c*/ 	.word	0x00000000
        /*0010*/ 	.short	0x0000
        /*0012*/ 	.short	0x0070
        /*0014*/ 	.byte	0x00, 0xf0, 0x01, 0x1a


	//----- nvinfo : EIATTR_SPARSE_MMA_MASK
	.align		4
.L_751:
        /*0018*/ 	.byte	0x03, 0x50
        /*001a*/ 	.short	0x0000


	//----- nvinfo : EIATTR_MAXREG_COUNT
	.align		4
        /*001c*/ 	.byte	0x03, 0x1b
        /*001e*/ 	.short	0x00a8


	//----- nvinfo : EIATTR_NUM_BARRIERS
	.align		4
        /*0020*/ 	.byte	0x02, 0x4c
        /*0022*/ 	.byte	0x10
	.zero		1


	//----- nvinfo : EIATTR_EXTERNS
	.align		4
        /*0024*/ 	.byte	0x04, 0x0f
        /*0026*/ 	.short	(.L_753 - .L_752)


	//   ....[0]....
	.align		4
.L_752:
        /*0028*/ 	.word	index@(__assertfail)


	//----- nvinfo : EIATTR_ANNOTATIONS
	.align		4
.L_753:
        /*002c*/ 	.byte	0x04, 0x55
        /*002e*/ 	.short	(.L_755 - .L_754)


	//   ....[0]....
.L_754:
        /*0030*/ 	.word	0x00000001
        /*0034*/ 	.byte	0x40, 0x8c, 0x00, 0x00, 0x01, 0x00, 0x00, 0x00, 0x70, 0x90, 0x00, 0x00, 0x01, 0x00, 0x00, 0x00
        /*0044*/ 	.byte	0x90, 0x9d, 0x00, 0x00, 0x01, 0x00, 0x00, 0x00, 0xb0, 0x9d, 0x00, 0x00, 0x01, 0x00, 0x00, 0x00
        /*0054*/ 	.byte	0x90, 0xa1, 0x00, 0x00


	//----- nvinfo : EIATTR_MERCURY_ISA_VERSION
	.align		4
.L_755:
        /*0058*/ 	.byte	0x03, 0x5f
        /*005a*/ 	.short	0x0101


	//----- nvinfo : EIATTR_INT_WARP_WIDE_INSTR_OFFSETS
	.align		4
        /*005c*/ 	.byte	0x04, 0x31
        /*005e*/ 	.short	(.L_757 - .L_756)


	//   ....[0]....
.L_756:
        /*0060*/ 	.word	0x00000190


	//   ....[1]....
        /*0064*/ 	.word	0x000001c0


	//----- nvinfo : EIATTR_COOP_GROUP_MASK_REGIDS
	.align		4
.L_757:
        /*0068*/ 	.byte	0x04, 0x29
        /*006a*/ 	.short	(.L_759 - .L_758)


	//   ....[0]....
.L_758:
        /*006c*/ 	.word	0xffffffff


	//   ....[1]....
        /*0070*/ 	.word	0xffffffff


	//   ....[2]....
        /*0074*/ 	.word	0xffffffff


	//   ....[3]....
        /*0078*/ 	.word	0xffffffff


	//   ....[4]....
        /*007c*/ 	.word	0xffffffff


	//   ....[5]....
        /*0080*/ 	.word	0xffffffff


	//   ....[6]....
        /*0084*/ 	.word	0xffffffff


	//   ....[7]....
        /*0088*/ 	.word	0x0500000f


	//----- nvinfo : EIATTR_COOP_GROUP_INSTR_OFFSETS
	.align		4
.L_759:
        /*008c*/ 	.byte	0x04, 0x28
        /*008e*/ 	.short	(.L_761 - .L_760)


	//   ....[0]....
.L_760:
        /*0090*/ 	.word	0x00000070


	//   ....[1]....
        /*0094*/ 	.word	0x000001a0


	//   ....[2]....
        /*0098*/ 	.word	0x000001f0


	//   ....[3]....
        /*009c*/ 	.word	0x000003e0


	//   ....[4]....
        /*00a0*/ 	.word	0x00000630


	//   ....[5]....
        /*00a4*/ 	.word	0x00001710


	//   ....[6]....
        /*00a8*/ 	.word	0x000066c0


	//   ....[7]....
        /*00ac*/ 	.word	0x0000aad0


	//----- nvinfo : EIATTR_REG_RECONFIG
	.align		4
.L_761:
        /*00b0*/ 	.byte	0x01, 0x54
	.zero		2


	//----- nvinfo : EIATTR_SYSCALL_OFFSETS
	.align		4
        /*00b4*/ 	.byte	0x04, 0x46
        /*00b6*/ 	.short	(.L_763 - .L_762)


	//   ....[0]....
.L_762:
        /*00b8*/ 	.word	0x00001370


	//   ....[1]....
        /*00bc*/ 	.word	0x00001460


	//   ....[2]....
        /*00c0*/ 	.word	0x000015c0


	//   ....[3]....
        /*00c4*/ 	.word	0x000016b0


	//   ....[4]....
        /*00c8*/ 	.word	0x00001930


	//----- nvinfo : EIATTR_MBARRIER_INSTR_OFFSETS
	.align		4
.L_763:
        /*00cc*/ 	.byte	0x04, 0x39
        /*00ce*/ 	.short	(.L_765 - .L_764)


	//   ....[0]....
.L_764:
        /*00d0*/ 	.word	0x00000290
        /*00d4*/ 	.word	0x000000ff
        /*00d8*/ 	.word	0x00026800
        /*00dc*/ 	.short	0x0100
        /*00de*/ 	.byte	0x06
	.zero		1


	//   ....[1]....
        /*00e0*/ 	.word	0x00000390
        /*00e4*/ 	.word	0x000000ff
        /*00e8*/ 	.word	0x00026810
        /*00ec*/ 	.short	0x0100
        /*00ee*/ 	.byte	0x08
	.zero		1


	//   ....[2]....
        /*00f0*/ 	.word	0x000003a0
        /*00f4*/ 	.word	0x000000ff
        /*00f8*/ 	.word	0x00026820
        /*00fc*/ 	.short	0x0100
        /*00fe*/ 	.byte	0x08
	.zero		1


	//   ....[3]....
        /*0100*/ 	.word	0x000003b0
        /*0104*/ 	.word	0x000000ff
        /*0108*/ 	.word	0x00026818
        /*010c*/ 	.short	0x0100
        /*010e*/ 	.byte	0x08
	.zero		1


	//   ....[4]....
        /*0110*/ 	.word	0x000003c0
        /*0114*/ 	.word	0x000000ff
        /*0118*/ 	.word	0x00026828
        /*011c*/ 	.short	0x0100
        /*011e*/ 	.byte	0x08
	.zero		1


	//   ....[5]....
        /*0120*/ 	.word	0x000004f0
        /*0124*/ 	.word	0x000000ff
        /*0128*/ 	.word	0x00026830
        /*012c*/ 	.short	0x0100
        /*012e*/ 	.byte	0x08
	.zero		1


	//   ....[6]....
        /*0130*/ 	.word	0x00000500
        /*0134*/ 	.word	0x000000ff
        /*0138*/ 	.word	0x00026840
        /*013c*/ 	.short	0x0100
        /*013e*/ 	.byte	0x08
	.zero		1


	//   ....[7]....
        /*0140*/ 	.word	0x00000510
        /*0144*/ 	.word	0x000000ff
        /*0148*/ 	.word	0x00026838
        /*014c*/ 	.short	0x0100
        /*014e*/ 	.byte	0x08
	.zero		1


	//   ....[8]....
        /*0150*/ 	.word	0x00000520
        /*0154*/ 	.word	0x000000ff
        /*0158*/ 	.word	0x00026848
        /*015c*/ 	.short	0x0100
        /*015e*/ 	.byte	0x08
	.zero		1


	//   ....[9]....
        /*0160*/ 	.word	0x00001750
        /*0164*/ 	.word	0x00000002
        /*0168*/ 	.word	0x00026800
        /*016c*/ 	.short	0x010a
        /*016e*/ 	.byte	0x3f
	.zero		1


	//   ....[10]....
        /*0170*/ 	.word	0x000017f0
        /*0174*/ 	.word	0x00000002
        /*0178*/ 	.word	0x00026800
        /*017c*/ 	.short	0x010a
        /*017e*/ 	.byte	0x3f
	.zero		1


	//   ....[11]....
        /*0180*/ 	.word	0x00002150
        /*0184*/ 	.word	0x000000ff
        /*0188*/ 	.word	0x00026810
        /*018c*/ 	.short	0x010a
        /*018e*/ 	.byte	0x07
	.zero		1


	//   ....[12]....
        /*0190*/ 	.word	0x00002190
        /*0194*/ 	.word	0x000000ff
        /*0198*/ 	.word	0x00026810
        /*019c*/ 	.short	0x010a
        /*019e*/ 	.byte	0x07
	.zero		1


	//   ....[13]....
        /*01a0*/ 	.word	0x000025d0
        /*01a4*/ 	.word	0x000000ff
        /*01a8*/ 	.word	0x00026830
        /*01ac*/ 	.short	0x010a
        /*01ae*/ 	.byte	0x07
	.zero		1


	//   ....[14]....
        /*01b0*/ 	.word	0x00002610
        /*01b4*/ 	.word	0x000000ff
        /*01b8*/ 	.word	0x00026830
        /*01bc*/ 	.short	0x010a
        /*01be*/ 	.byte	0x07
	.zero		1


	//   ....[15]....
        /*01c0*/ 	.word	0x00004430
        /*01c4*/ 	.word	0x000000ff
        /*01c8*/ 	.word	0x00000000
        /*01cc*/ 	.short	0x0101
        /*01ce*/ 	.byte	0x08
	.zero		1


	//   ....[16]....
        /*01d0*/ 	.word	0x00004710
        /*01d4*/ 	.word	0x000000ff
        /*01d8*/ 	.word	0x00000000
        /*01dc*/ 	.short	0x0101
        /*01de*/ 	.byte	0x07
	.zero		1


	//   ....[17]....
        /*01e0*/ 	.word	0x00008810
        /*01e4*/ 	.word	0x0000000f
        /*01e8*/ 	.word	0x00026820
        /*01ec*/ 	.short	0x010a
        /*01ee*/ 	.byte	0x3f
	.zero		1


	//   ....[18]....
        /*01f0*/ 	.word	0x000090d0
        /*01f4*/ 	.word	0x0000000f
        /*01f8*/ 	.word	0x00026840
        /*01fc*/ 	.short	0x010a
        /*01fe*/ 	.byte	0x3f
	.zero		1


	//   ....[19]....
        /*0200*/ 	.word	0x00009410
        /*0204*/ 	.word	0x0000000f
        /*0208*/ 	.word	0x00026828
        /*020c*/ 	.short	0x010a
        /*020e*/ 	.byte	0x3f
	.zero		1


	//   ....[20]....
        /*0210*/ 	.word	0x00009750
        /*0214*/ 	.word	0x0000000f
        /*0218*/ 	.word	0x00026848
        /*021c*/ 	.short	0x010a
        /*021e*/ 	.byte	0x3f
	.zero		1


	//   ....[21]....
        /*0220*/ 	.word	0x00009a30
        /*0224*/ 	.word	0x0000000f
        /*0228*/ 	.word	0x00026820
        /*022c*/ 	.short	0x010a
        /*022e*/ 	.byte	0x3f
	.zero		1


	//   ....[22]....
        /*0230*/ 	.word	0x00009de0
        /*0234*/ 	.word	0x0000000f
        /*0238*/ 	.word	0x00026840
        /*023c*/ 	.short	0x010a
        /*023e*/ 	.byte	0x3f
	.zero		1


	//   ....[23]....
        /*0240*/ 	.word	0x0000a0f0
        /*0244*/ 	.word	0x0000000f
        /*0248*/ 	.word	0x00026828
        /*024c*/ 	.short	0x010a
        /*024e*/ 	.byte	0x3f
	.zero		1


	//   ....[24]....
        /*0250*/ 	.word	0x0000a470
        /*0254*/ 	.word	0x00000003
        /*0258*/ 	.word	0x00026840
        /*025c*/ 	.short	0x010a
        /*025e*/ 	.byte	0x3f
	.zero		1


	//   ....[25]....
        /*0260*/ 	.word	0x0000a940
        /*0264*/ 	.word	0x00000007
        /*0268*/ 	.word	0x00000000
        /*026c*/ 	.short	0x010a
        /*026e*/ 	.byte	0x3f
	.zero		1


	//   ....[26]....
        /*0270*/ 	.word	0x0000a990
        /*0274*/ 	.word	0x00000003
        /*0278*/ 	.word	0x00000000
        /*027c*/ 	.short	0x010a
        /*027e*/ 	.byte	0x3f
	.zero		1


	//   ....[27]....
        /*0280*/ 	.word	0x0000a9f0
        /*0284*/ 	.word	0x00000005
        /*0288*/ 	.word	0x00000000
        /*028c*/ 	.short	0x010a
        /*028e*/ 	.byte	0x3f
	.zero		1


	//   ....[28]....
        /*0290*/ 	.word	0x0000aa20
        /*0294*/ 	.word	0x00000003
        /*0298*/ 	.word	0x00000000
        /*029c*/ 	.short	0x010a
        /*029e*/ 	.byte	0x3f
	.zero		1


	//   ....[29]....
        /*02a0*/ 	.word	0x0000ab00
        /*02a4*/ 	.word	0x00000002
        /*02a8*/ 	.word	0x00026800
        /*02ac*/ 	.short	0x010a
        /*02ae*/ 	.byte	0x3f
	.zero		1


	//   ....[30]....
        /*02b0*/ 	.word	0x0000ab60
        /*02b4*/ 	.word	0x00000005
        /*02b8*/ 	.word	0x00026810
        /*02bc*/ 	.short	0x010a
        /*02be*/ 	.byte	0x3f
	.zero		1


	//   ....[31]....
        /*02c0*/ 	.word	0x0000abc0
        /*02c4*/ 	.word	0x00000005
        /*02c8*/ 	.word	0x00026830
        /*02cc*/ 	.short	0x010a
        /*02ce*/ 	.byte	0x3f
	.zero		1


	//   ....[32]....
        /*02d0*/ 	.word	0x0000ac10
        /*02d4*/ 	.word	0x0000000f
        /*02d8*/ 	.word	0x00026820
        /*02dc*/ 	.short	0x010a
        /*02de*/ 	.byte	0x3f
	.zero		1


	//   ....[33]....
        /*02e0*/ 	.word	0x0000ac60
        /*02e4*/ 	.word	0x0000000f
        /*02e8*/ 	.word	0x00026840
        /*02ec*/ 	.short	0x010a
        /*02ee*/ 	.byte	0x3f
	.zero		1


	//   ....[34]....
        /*02f0*/ 	.word	0x0000acb0
        /*02f4*/ 	.word	0x0000000f
        /*02f8*/ 	.word	0x00026828
        /*02fc*/ 	.short	0x010a
        /*02fe*/ 	.byte	0x3f
	.zero		1


	//   ....[35]....
        /*0300*/ 	.word	0x0000ad00
        /*0304*/ 	.word	0x0000000f
        /*0308*/ 	.word	0x00026848
        /*030c*/ 	.short	0x010a
        /*030e*/ 	.byte	0x3f
	.zero		1


	//   ....[36]....
        /*0310*/ 	.word	0x0000ad60
        /*0314*/ 	.word	0x0000000f
        /*0318*/ 	.word	0x00026820
        /*031c*/ 	.short	0x010a
        /*031e*/ 	.byte	0x3f
	.zero		1


	//   ....[37]....
        /*0320*/ 	.word	0x0000adb0
        /*0324*/ 	.word	0x0000000f
        /*0328*/ 	.word	0x00026840
        /*032c*/ 	.short	0x010a
        /*032e*/ 	.byte	0x3f
	.zero		1


	//   ....[38]....
        /*0330*/ 	.word	0x0000ae00
        /*0334*/ 	.word	0x0000000f
        /*0338*/ 	.word	0x00026828
        /*033c*/ 	.short	0x010a
        /*033e*/ 	.byte	0x3f
	.zero		1


	//   ....[39]....
        /*0340*/ 	.word	0x0000ae50
        /*0344*/ 	.word	0x00000003
        /*0348*/ 	.word	0x00026840
        /*034c*/ 	.short	0x010a
        /*034e*/ 	.byte	0x3f
	.zero		1


	//   ....[40]....
        /*0350*/ 	.word	0x0000af20
        /*0354*/ 	.word	0x00000007
        /*0358*/ 	.word	0x00000000
        /*035c*/ 	.short	0x010a
        /*035e*/ 	.byte	0x3f
	.zero		1


	//   ....[41]....
        /*0360*/ 	.word	0x0000af70
        /*0364*/ 	.word	0x00000003
        /*0368*/ 	.word	0x00000000
        /*036c*/ 	.short	0x010a
        /*036e*/ 	.byte	0x3f
	.zero		1


	//   ....[42]....
        /*0370*/ 	.word	0x0000afc0
        /*0374*/ 	.word	0x00000005
        /*0378*/ 	.word	0x00000000
        /*037c*/ 	.short	0x010a
        /*037e*/ 	.byte	0x3f
	.zero		1


	//----- nvinfo : EIATTR_NUM_MBARRIERS
	.align		4
.L_765:
        /*0380*/ 	.byte	0x03, 0x38
        /*0382*/ 	.short	0x0009


	//----- nvinfo : EIATTR_EXIT_INSTR_OFFSETS
	.align		4
        /*0384*/ 	.byte	0x04, 0x1c
        /*0386*/ 	.short	(.L_767 - .L_766)


	//   ....[0]....
.L_766:
        /*0388*/ 	.word	0x0000aa70


	//----- nvinfo : EIATTR_MAX_THREADS
	.align		4
.L_767:
        /*038c*/ 	.byte	0x04, 0x05
        /*038e*/ 	.short	(.L_769 - .L_768)
.L_768:
        /*0390*/ 	.word	0x00000180
        /*0394*/ 	.word	0x00000001
        /*0398*/ 	.word	0x00000001


	//----- nvinfo : EIATTR_CRS_STACK_SIZE
	.align		4
.L_769:
        /*039c*/ 	.byte	0x04, 0x1e
        /*039e*/ 	.short	(.L_771 - .L_770)
.L_770:
        /*03a0*/ 	.word	0x00000000


	//----- nvinfo : EIATTR_CBANK_PARAM_SIZE
	.align		4
.L_771:
        /*03a4*/ 	.byte	0x03, 0x19
        /*03a6*/ 	.short	0x06f0


	//----- nvinfo : EIATTR_PARAM_CBANK
	.align		4
        /*03a8*/ 	.byte	0x04, 0x0a
        /*03aa*/ 	.short	(.L_773 - .L_772)
	.align		4
.L_772:
        /*03ac*/ 	.word	index@(.nv.constant0._ZN7cutlass13device_kernelIN5flash11enable_sm90INS1_16FlashAttnBwdSm90INS1_25CollectiveMainloopBwdSm90ILi2ELi2ELi2EN4cute5tupleIJNS5_1CILi1EEES8_S8_EEENS6_IJNS7_ILi64EEENS7_ILi128EEENS7_ILi96EEEEEENS_6half_tEfNS_4arch4Sm90ELb1ELb0ELb0ELb1ELb0ELb1ELb0ELb0ELi2ELi1ELi2ELi1ELb1EEENS1_21CollectiveEpilogueBwdISD_SE_SG_Li256ELb1ELb0ELi1EEENS1_25SingleTileBwdLPTSchedulerILb1ELi128ELb0EEEEEEEEEvNT_6ParamsE)
        /*03b0*/ 	.short	0x0210
        /*03b2*/ 	.short	0x06f0


	//----- nvinfo : EIATTR_SW_WAR
	.align		4
.L_773:
        /*03b4*/ 	.byte	0x04, 0x36
        /*03b6*/ 	.short	(.L_775 - .L_774)
.L_774:
        /*03b8*/ 	.word	0x00000008
.L_775:


//--------------------- .nv.info._ZN7cutlass13device_kernelIN5flash11enable_sm90INS1_16FlashAttnBwdSm90INS1_25CollectiveMainloopBwdSm90ILi2ELi2ELi2EN4cute5tupleIJNS5_1CILi1EEES8_S8_EEENS6_IJNS7_ILi64EEENS7_ILi128EEENS7_ILi96EEEEEENS_6half_tEfNS_4arch4Sm90ELb1ELb0ELb0ELb1ELb1ELb1ELb0ELb0ELi2ELi1ELi2ELi1ELb1EEENS1_21CollectiveEpilogueBwdISD_SE_SG_Li256ELb1ELb0ELi1EEENS1_25SingleTileBwdLPTSchedulerILb1ELi128ELb1EEEEEEEEEvNT_6ParamsE --------------------------
	.section	.nv.info._ZN7cutlass13device_kernelIN5flash11enable_sm90INS1_16FlashAttnBwdSm90INS1_25CollectiveMainloopBwdSm90ILi2ELi2ELi2EN4cute5tupleIJNS5_1CILi1EEES8_S8_EEENS6_IJNS7_ILi64EEENS7_ILi128EEENS7_ILi96EEEEEENS_6half_tEfNS_4arch4Sm90ELb1ELb0ELb0ELb1ELb1ELb1ELb0ELb0ELi2ELi1ELi2ELi1ELb1EEENS1_21CollectiveEpilogueBwdISD_SE_SG_Li256ELb1ELb0ELi1EEENS1_25SingleTileBwdLPTSchedulerILb1ELi128ELb1EEEEEEEEEvNT_6ParamsE,"",@"SHT_CUDA_INFO"
	.sectionflags	@""
	.align	4


	//----- nvinfo : EIATTR_CUDA_API_VERSION
	.align		4
        /*0000*/ 	.byte	0x04, 0x37
        /*0002*/ 	.short	(.L_777 - .L_776)
.L_776:
        /*0004*/ 	.word	0x00000082


	//----- nvinfo : EIATTR_KPARAM_INFO
	.align		4
.L_777:
        /*0008*/ 	.byte	0x04, 0x17
        /*000a*/ 	.short	(.L_779 - .L_778)
.L_778:
        /*000c*/ 	.word	0x00000000
        /*0010*/ 	.short	0x0000
        /*0012*/ 	.short	0x0070
        /*0014*/ 	.byte	0x00, 0xf0, 0x01, 0x1a


	//----- nvinfo : EIATTR_SPARSE_MMA_MASK
	.align		4
.L_779:
        /*0018*/ 	.byte	0x03, 0x50
        /*001a*/ 	.short	0x0000


	//----- nvinfo : EIATTR_MAXREG_COUNT
	.align		4
        /*001c*/ 	.byte	0x03, 0x1b
        /*001e*/ 	.short	0x00a8


	//----- nvinfo : EIATTR_NUM_BARRIERS
	.align		4
        /*0020*/ 	.byte	0x02, 0x4c
        /*0022*/ 	.byte	0x10
	.zero		1


	//----- nvinfo : EIATTR_EXTERNS
	.align		4
        /*0024*/ 	.byte	0x04, 0x0f
        /*0026*/ 	.short	(.L_781 - .L_780)


	//   ....[0]....
	.align		4
.L_780:
        /*0028*/ 	.word	index@(__assertfail)


	//----- nvinfo : EIATTR_ANNOTATIONS
	.align		4
.L_781:
        /*002c*/ 	.byte	0x04, 0x55
        /*002e*/ 	.short	(.L_783 - .L_782)


	//   ....[0]....
.L_782:
        /*0030*/ 	.word	0x00000001
        /*0034*/ 	.byte	0x50, 0x95, 0x00, 0x00, 0x01, 0x00, 0x00, 0x00, 0x80, 0x99, 0x00, 0x00, 0x01, 0x00, 0x00, 0x00
        /*0044*/ 	.byte	0xa0, 0xa6, 0x00, 0x00, 0x01, 0x00, 0x00, 0x00, 0xc0, 0xa6, 0x00, 0x00, 0x01, 0x00, 0x00, 0x00
        /*0054*/ 	.byte	0xa0, 0xaa, 0x00, 0x00


	//----- nvinfo : EIATTR_MERCURY_ISA_VERSION
	.align		4
.L_783:
        /*0058*/ 	.byte	0x03, 0x5f
        /*005a*/ 	.short	0x0101


	//----- nvinfo : EIATTR_INT_WARP_WIDE_INSTR_OFFSETS
	.align		4
        /*005c*/ 	.byte	0x04, 0x31
        /*005e*/ 	.short	(.L_785 - .L_784)


	//   ....[0]....
.L_784:
        /*0060*/ 	.word	0x00000190


	//   ....[1]....
        /*0064*/ 	.word	0x000001c0


	//   ....[2]....
        /*0068*/ 	.word	0x00007890


	//   ....[3]....
        /*006c*/ 	.word	0x00007f40


	//   ....[4]....
        /*0070*/ 	.word	0x00008460


	//----- nvinfo : EIATTR_COOP_GROUP_MASK_REGIDS
	.align		4
.L_785:
        /*0074*/ 	.byte	0x04, 0x29
        /*0076*/ 	.short	(.L_787 - .L_786)


	//   ....[0]....
.L_786:
        /*0078*/ 	.word	0xffffffff


	//   ....[1]....
        /*007c*/ 	.word	0xffffffff


	//   ....[2]....
        /*0080*/ 	.word	0xffffffff


	//   ....[3]....
        /*0084*/ 	.word	0xffffffff


	//   ....[4]....
        /*0088*/ 	.word	0xffffffff


	//   ....[5]....
        /*008c*/ 	.word	0xffffffff


	//   ....[6]....
        /*0090*/ 	.word	0xffffffff


	//   ....[7]....
        /*0094*/ 	.word	0xffffffff


	//   ....[8]....
        /*0098*/ 	.word	0xffffffff


	//   ....[9]....
        /*009c*/ 	.word	0xffffffff


	//   ....[10]....
        /*00a0*/ 	.word	0xffffffff


	//   ....[11]....
        /*00a4*/ 	.word	0xffffffff


	//   ....[12]....
        /*00a8*/ 	.word	0xffffffff


	//   ....[13]....
        /*00ac*/ 	.word	0x0500000f


	//   ....[14]....
        /*00b0*/ 	.word	0x0500000f


	//   ....[15]....
        /*00b4*/ 	.word	0x0500000f


	//   ....[16]....
        /*00b8*/ 	.word	0x0500000f


	//----- nvinfo : EIATTR_COOP_GROUP_INSTR_OFFSETS
	.align		4
.L_787:
        /*00bc*/ 	.byte	0x04, 0x28
        /*00be*/ 	.short	(.L_789 - .L_788)


	//   ....[0]....
.L_788:
        /*00c0*/ 	.word	0x00000070


	//   ....[1]....
        /*00c4*/ 	.word	0x000001a0


	//   ....[2]....
        /*00c8*/ 	.word	0x000001f0


	//   ....[3]....
        /*00cc*/ 	.word	0x000003e0


	//   ....[4]....
        /*00d0*/ 	.word	0x00000630


	//   ....[5]....
        /*00d4*/ 	.word	0x00001730


	//   ....[6]....
        /*00d8*/ 	.word	0x000066e0


	//   ....[7]....
        /*00dc*/ 	.word	0x00007490


	//   ....[8]....
        /*00e0*/ 	.word	0x000077c0


	//   ....[9]....
        /*00e4*/ 	.word	0x00007bc0


	//   ....[10]....
        /*00e8*/ 	.word	0x00007e70


	//   ....[11]....
        /*00ec*/ 	.word	0x00008120


	//   ....[12]....
        /*00f0*/ 	.word	0x00008390


	//   ....[13]....
        /*00f4*/ 	.word	0x0000b3e0


	//   ....[14]....
        /*00f8*/ 	.word	0x0000b550


	//   ....[15]....
        /*00fc*/ 	.word	0x0000b5c0


	//   ....[16]....
        /*0100*/ 	.word	0x0000b630


	//----- nvinfo : EIATTR_REG_RECONFIG
	.align		4
.L_789:
        /*0104*/ 	.byte	0x01, 0x54
	.zero		2


	//----- nvinfo : EIATTR_SYSCALL_OFFSETS
	.align		4
        /*0108*/ 	.byte	0x04, 0x46
        /*010a*/ 	.short	(.L_791 - .L_790)


	//   ....[0]....
.L_790:
        /*010c*/ 	.word	0x00001390


	//   ....[1]....
        /*0110*/ 	.word	0x00001480


	//   ....[2]....
        /*0114*/ 	.word	0x000015e0


	//   ....[3]....
        /*0118*/ 	.word	0x000016d0


	//   ....[4]....
        /*011c*/ 	.word	0x00001950


	//----- nvinfo : EIATTR_MBARRIER_INSTR_OFFSETS
	.align		4
.L_791:
        /*0120*/ 	.byte	0x04, 0x39
        /*0122*/ 	.short	(.L_793 - .L_792)


	//   ....[0]....
.L_792:
        /*0124*/ 	.word	0x00000290
        /*0128*/ 	.word	0x000000ff
        /*012c*/ 	.word	0x00026800
        /*0130*/ 	.short	0x0100
        /*0132*/ 	.byte	0x06
	.zero		1


	//   ....[1]....
        /*0134*/ 	.word	0x00000390
        /*0138*/ 	.word	0x000000ff
        /*013c*/ 	.word	0x00026810
        /*0140*/ 	.short	0x0100
        /*0142*/ 	.byte	0x08
	.zero		1


	//   ....[2]....
        /*0144*/ 	.word	0x000003a0
        /*0148*/ 	.word	0x000000ff
        /*014c*/ 	.word	0x00026820
        /*0150*/ 	.short	0x0100
        /*0152*/ 	.byte	0x08
	.zero		1


	//   ....[3]....
        /*0154*/ 	.word	0x000003b0
        /*0158*/ 	.word	0x000000ff
        /*015c*/ 	.word	0x00026818
        /*0160*/ 	.short	0x0100
        /*0162*/ 	.byte	0x08
	.zero		1


	//   ....[4]....
        /*0164*/ 	.word	0x000003c0
        /*0168*/ 	.word	0x000000ff
        /*016c*/ 	.word	0x00026828
        /*0170*/ 	.short	0x0100
        /*0172*/ 	.byte	0x08
	.zero		1


	//   ....[5]....
        /*0174*/ 	.word	0x000004f0
        /*0178*/ 	.word	0x000000ff
        /*017c*/ 	.word	0x00026830
        /*0180*/ 	.short	0x0100
        /*0182*/ 	.byte	0x08
	.zero		1


	//   ....[6]....
        /*0184*/ 	.word	0x00000500
        /*0188*/ 	.word	0x000000ff
        /*018c*/ 	.word	0x00026840
        /*0190*/ 	.short	0x0100
        /*0192*/ 	.byte	0x08
	.zero		1


	//   ....[7]....
        /*0194*/ 	.word	0x00000510
        /*0198*/ 	.word	0x000000ff
        /*019c*/ 	.word	0x00026838
        /*01a0*/ 	.short	0x0100
        /*01a2*/ 	.byte	0x08
	.zero		1


	//   ....[8]....
        /*01a4*/ 	.word	0x00000520
        /*01a8*/ 	.word	0x000000ff
        /*01ac*/ 	.word	0x00026848
        /*01b0*/ 	.short	0x0100
        /*01b2*/ 	.byte	0x08
	.zero		1


	//   ....[9]....
        /*01b4*/ 	.word	0x00001770
        /*01b8*/ 	.word	0x00000002
        /*01bc*/ 	.word	0x00026800
        /*01c0*/ 	.short	0x010a
        /*01c2*/ 	.byte	0x3f
	.zero		1


	//   ....[10]....
        /*01c4*/ 	.word	0x00001810
        /*01c8*/ 	.word	0x00000002
        /*01cc*/ 	.word	0x00026800
        /*01d0*/ 	.short	0x010a
        /*01d2*/ 	.byte	0x3f
	.zero		1


	//   ....[11]....
        /*01d4*/ 	.word	0x00002170
        /*01d8*/ 	.word	0x000000ff
        /*01dc*/ 	.word	0x00026810
        /*01e0*/ 	.short	0x010a
        /*01e2*/ 	.byte	0x07
	.zero		1


	//   ....[12]....
        /*01e4*/ 	.word	0x000021b0
        /*01e8*/ 	.word	0x000000ff
        /*01ec*/ 	.word	0x00026810
        /*01f0*/ 	.short	0x010a
        /*01f2*/ 	.byte	0x07
	.zero		1


	//   ....[13]....
        /*01f4*/ 	.word	0x000025f0
        /*01f8*/ 	.word	0x000000ff
        /*01fc*/ 	.word	0x00026830
        /*0200*/ 	.short	0x010a
        /*0202*/ 	.byte	0x07
	.zero		1


	//   ....[14]....
        /*0204*/ 	.word	0x00002630
        /*0208*/ 	.word	0x000000ff
        /*020c*/ 	.word	0x00026830
        /*0210*/ 	.short	0x010a
        /*0212*/ 	.byte	0x07
	.zero		1


	//   ....[15]....
        /*0214*/ 	.word	0x00004450
        /*0218*/ 	.word	0x000000ff
        /*021c*/ 	.word	0x00000000
        /*0220*/ 	.short	0x0101
        /*0222*/ 	.byte	0x08
	.zero		1


	//   ....[16]....
        /*0224*/ 	.word	0x00004730
        /*0228*/ 	.word	0x000000ff
        /*022c*/ 	.word	0x00000000
        /*0230*/ 	.short	0x0101
        /*0232*/ 	.byte	0x07
	.zero		1


	//   ....[17]....
        /*0234*/ 	.word	0x00009120
        /*0238*/ 	.word	0x0000000f
        /*023c*/ 	.word	0x00026820
        /*0240*/ 	.short	0x010a
        /*0242*/ 	.byte	0x3f
	.zero		1


	//   ....[18]....
        /*0244*/ 	.word	0x000099e0
        /*0248*/ 	.word	0x0000000f
        /*024c*/ 	.word	0x00026840
        /*0250*/ 	.short	0x010a
        /*0252*/ 	.byte	0x3f
	.zero		1


	//   ....[19]....
        /*0254*/ 	.word	0x00009d20
        /*0258*/ 	.word	0x0000000f
        /*025c*/ 	.word	0x00026828
        /*0260*/ 	.short	0x010a
        /*0262*/ 	.byte	0x3f
	.zero		1


	//   ....[20]....
        /*0264*/ 	.word	0x0000a060
        /*0268*/ 	.word	0x0000000f
        /*026c*/ 	.word	0x00026848
        /*0270*/ 	.short	0x010a
        /*0272*/ 	.byte	0x3f
	.zero		1


	//   ....[21]....
        /*0274*/ 	.word	0x0000a340
        /*0278*/ 	.word	0x0000000f
        /*027c*/ 	.word	0x00026820
        /*0280*/ 	.short	0x010a
        /*0282*/ 	.byte	0x3f
	.zero		1


	//   ....[22]....
        /*0284*/ 	.word	0x0000a6f0
        /*0288*/ 	.word	0x0000000f
        /*028c*/ 	.word	0x00026840
        /*0290*/ 	.short	0x010a
        /*0292*/ 	.byte	0x3f
	.zero		1


	//   ....[23]....
        /*0294*/ 	.word	0x0000aa00
        /*0298*/ 	.word	0x0000000f
        /*029c*/ 	.word	0x00026828
        /*02a0*/ 	.short	0x010a
        /*02a2*/ 	.byte	0x3f
	.zero		1


	//   ....[24]....
        /*02a4*/ 	.word	0x0000ad80
        /*02a8*/ 	.word	0x00000003
        /*02ac*/ 	.word	0x00026840
        /*02b0*/ 	.short	0x010a
        /*02b2*/ 	.byte	0x3f
	.zero		1


	//   ....[25]....
        /*02b4*/ 	.word	0x0000b250
        /*02b8*/ 	.word	0x00000007
        /*02bc*/ 	.word	0x00000000
        /*02c0*/ 	.short	0x010a
        /*02c2*/ 	.byte	0x3f
	.zero		1


	//   ....[26]....
        /*02c4*/ 	.word	0x0000b2a0
        /*02c8*/ 	.word	0x00000003
        /*02cc*/ 	.word	0x00000000
        /*02d0*/ 	.short	0x010a
        /*02d2*/ 	.byte	0x3f
	.zero		1


	//   ....[27]....
        /*02d4*/ 	.word	0x0000b300
        /*02d8*/ 	.word	0x00000005
        /*02dc*/ 	.word	0x00000000
        /*02e0*/ 	.short	0x010a
        /*02e2*/ 	.byte	0x3f
	.zero		1


	//   ....[28]....
        /*02e4*/ 	.word	0x0000b330
        /*02e8*/ 	.word	0x00000003
        /*02ec*/ 	.word	0x00000000
        /*02f0*/ 	.short	0x010a
        /*02f2*/ 	.byte	0x3f
	.zero		1


	//   ....[29]....
        /*02f4*/ 	.word	0x0000b410
        /*02f8*/ 	.word	0x00000002
        /*02fc*/ 	.word	0x00026800
        /*0300*/ 	.short	0x010a
        /*0302*/ 	.byte	0x3f
	.zero		1


	//   ....[30]....
        /*0304*/ 	.word	0x0000b470
        /*0308*/ 	.word	0x00000005
        /*030c*/ 	.word	0x00026810
        /*0310*/ 	.short	0x010a
        /*0312*/ 	.byte	0x3f
	.zero		1


	//   ....[31]....
        /*0314*/ 	.word	0x0000b4d0
        /*0318*/ 	.word	0x00000005
        /*031c*/ 	.word	0x00026830
        /*0320*/ 	.short	0x010a
        /*0322*/ 	.byte	0x3f
	.zero		1


	//   ....[32]....
        /*0324*/ 	.word	0x0000b670
        /*0328*/ 	.word	0x0000000f
        /*032c*/ 	.word	0x00026820
        /*0330*/ 	.short	0x010a
        /*0332*/ 	.byte	0x3f
	.zero		1


	//   ....[33]....
        /*0334*/ 	.word	0x0000b6c0
        /*0338*/ 	.word	0x0000000f
        /*033c*/ 	.word	0x00026840
        /*0340*/ 	.short	0x010a
        /*0342*/ 	.byte	0x3f
	.zero		1


	//   ....[34]....
        /*0344*/ 	.word	0x0000b710
        /*0348*/ 	.word	0x0000000f
        /*034c*/ 	.word	0x00026828
        /*0350*/ 	.short	0x010a
        /*0352*/ 	.byte	0x3f
	.zero		1


	//   ....[35]....
        /*0354*/ 	.word	0x0000b760
        /*0358*/ 	.word	0x0000000f
        /*035c*/ 	.word	0x00026848
        /*0360*/ 	.short	0x010a
        /*0362*/ 	.byte	0x3f
	.zero		1


	//   ....[36]....
        /*0364*/ 	.word	0x0000b7c0
        /*0368*/ 	.word	0x0000000f
        /*036c*/ 	.word	0x00026820
        /*0370*/ 	.short	0x010a
        /*0372*/ 	.byte	0x3f
	.zero		1


	//   ....[37]....
        /*0374*/ 	.word	0x0000b810
        /*0378*/ 	.word	0x0000000f
        /*037c*/ 	.word	0x00026840
        /*0380*/ 	.short	0x010a
        /*0382*/ 	.byte	0x3f
	.zero		1


	//   ....[38]....
        /*0384*/ 	.word	0x0000b860
        /*0388*/ 	.word	0x0000000f
        /*038c*/ 	.word	0x00026828
        /*0390*/ 	.short	0x010a
        /*0392*/ 	.byte	0x3f
	.zero		1


	//   ....[39]....
        /*0394*/ 	.word	0x0000b8b0
        /*0398*/ 	.word	0x00000003
        /*039c*/ 	.word	0x00026840
        /*03a0*/ 	.short	0x010a
        /*03a2*/ 	.byte	0x3f
	.zero		1


	//   ....[40]....
        /*03a4*/ 	.word	0x0000b980
        /*03a8*/ 	.word	0x00000007
        /*03ac*/ 	.word	0x00000000
        /*03b0*/ 	.short	0x010a
        /*03b2*/ 	.byte	0x3f
	.zero		1


	//   ....[41]....
        /*03b4*/ 	.word	0x0000b9d0
        /*03b8*/ 	.word	0x00000003
        /*03bc*/ 	.word	0x00000000
        /*03c0*/ 	.short	0x010a
        /*03c2*/ 	.byte	0x3f
	.zero		1


	//   ....[42]....
        /*03c4*/ 	.word	0x0000ba20
        /*03c8*/ 	.word	0x00000005
        /*03cc*/ 	.word	0x00000000
        /*03d0*/ 	.short	0x010a
        /*03d2*/ 	.byte	0x3f
	.zero		1


	//----- nvinfo : EIATTR_NUM_MBARRIERS
	.align		4
.L_793:
        /*03d4*/ 	.byte	0x03, 0x38
        /*03d6*/ 	.short	0x0009


	//----- nvinfo : EIATTR_EXIT_INSTR_OFFSETS
	.align		4
        /*03d8*/ 	.byte	0x04, 0x1c
        /*03da*/ 	.short	(.L_795 - .L_794)


	//   ....[0]....
.L_794:
        /*03dc*/ 	.word	0x0000b380


	//----- nvinfo : EIATTR_MAX_THREADS
	.align		4
.L_795:
        /*03e0*/ 	.byte	0x04, 0x05
        /*03e2*/ 	.short	(.L_797 - .L_796)
.L_796:
        /*03e4*/ 	.word	0x00000180
        /*03e8*/ 	.word	0x00000001
        /*03ec*/ 	.word	0x00000001


	//----- nvinfo : EIATTR_CRS_STACK_SIZE
	.align		4
.L_797:
        /*03f0*/ 	.byte	0x04, 0x1e
        /*03f2*/ 	.short	(.L_799 - .L_798)
.L_798:
        /*03f4*/ 	.word	0x00000000


	//----- nvinfo : EIATTR_CBANK_PARAM_SIZE
	.align		4
.L_799:
        /*03f8*/ 	.byte	0x03, 0x19
        /*03fa*/ 	.short	0x06f0


	//----- nvinfo : EIATTR_PARAM_CBANK
	.align		4
        /*03fc*/ 	.byte	0x04, 0x0a
        /*03fe*/ 	.short	(.L_801 - .L_800)
	.align		4
.L_800:
        /*0400*/ 	.word	index@(.nv.constant0._ZN7cutlass13device_kernelIN5flash11enable_sm90INS1_16FlashAttnBwdSm90INS1_25CollectiveMainloopBwdSm90ILi2ELi2ELi2EN4cute5tupleIJNS5_1CILi1EEES8_S8_EEENS6_IJNS7_ILi64EEENS7_ILi128EEENS7_ILi96EEEEEENS_6half_tEfNS_4arch4Sm90ELb1ELb0ELb0ELb1ELb1ELb1ELb0ELb0ELi2ELi1ELi2ELi1ELb1EEENS1_21CollectiveEpilogueBwdISD_SE_SG_Li256ELb1ELb0ELi1EEENS1_25SingleTileBwdLPTSchedulerILb1ELi128ELb1EEEEEEEEEvNT_6ParamsE)
        /*0404*/ 	.short	0x0210
        /*0406*/ 	.short	0x06f0


	//----- nvinfo : EIATTR_SW_WAR
	.align		4
.L_801:
        /*0408*/ 	.byte	0x04, 0x36
        /*040a*/ 	.short	(.L_803 - .L_802)
.L_802:
        /*040c*/ 	.word	0x00000008
.L_803:


//--------------------- .nv.info._ZN7cutlass13device_kernelIN5flash11enable_sm90INS1_16FlashAttnBwdSm90INS1_25CollectiveMainloopBwdSm90ILi2ELi2ELi2EN4cute5tupleIJNS5_1CILi1EEES8_S8_EEENS6_IJNS7_ILi64EEENS7_ILi128EEENS7_ILi96EEEEEENS_6half_tEfNS_4arch4Sm90ELb1ELb0ELb0ELb1ELb0ELb1ELb0ELb0ELi2ELi1ELi2ELi1ELb1EEENS1_24CollectiveEpilogueBwdGQAISD_fSG_Li256ELb1ELb0EEENS1_25SingleTileBwdLPTSchedulerILb1ELi128ELb0EEEEEEEEEvNT_6ParamsE --------------------------
	.section	.nv.info._ZN7cutlass13device_kernelIN5flash11enable_sm90INS1_16FlashAttnBwdSm90INS1_25CollectiveMainloopBwdSm90ILi2ELi2ELi2EN4cute5tupleIJNS5_1CILi1EEES8_S8_EEENS6_IJNS7_ILi64EEENS7_ILi128EEENS7_ILi96EEEEEENS_6half_tEfNS_4arch4Sm90ELb1ELb0ELb0ELb1ELb0ELb1ELb0ELb0ELi2ELi1ELi2ELi1ELb1EEENS1_24CollectiveEpilogueBwdGQAISD_fSG_Li256ELb1ELb0EEENS1_25SingleTileBwdLPTSchedulerILb1ELi128ELb0EEEEEEEEEvNT_6ParamsE,"",@"SHT_CUDA_INFO"
	.sectionflags	@""
	.align	4


	//----- nvinfo : EIATTR_CUDA_API_VERSION
	.align		4
        /*0000*/ 	.byte	0x04, 0x37
        /*0002*/ 	.short	(.L_805 - .L_804)
.L_804:
        /*0004*/ 	.word	0x00000082


	//----- nvinfo : EIATTR_KPARAM_INFO
	.align		4
.L_805:
        /*0008*/ 	.byte	0x04, 0x17
        /*000a*/ 	.short	(.L_807 - .L_806)
.L_806:
        /*000c*/ 	.word	0x00000000
        /*0010*/ 	.short	0x0000
        /*0012*/ 	.short	0x0070
        /*0014*/ 	.byte	0x00, 0xf0, 0x01, 0x1c


	//----- nvinfo : EIATTR_SPARSE_MMA_MASK
	.align		4
.L_807:
        /*0018*/ 	.byte	0x03, 0x50
        /*001a*/ 	.short	0x0000


	//----- nvinfo : EIATTR_MAXREG_COUNT
	.align		4
        /*001c*/ 	.byte	0x03, 0x1b
        /*001e*/ 	.short	0x00a8


	//----- nvinfo : EIATTR_NUM_BARRIERS
	.align		4
        /*0020*/ 	.byte	0x02, 0x4c
        /*0022*/ 	.byte	0x10
	.zero		1


	//----- nvinfo : EIATTR_EXTERNS
	.align		4
        /*0024*/ 	.byte	0x04, 0x0f
        /*0026*/ 	.short	(.L_809 - .L_808)


	//   ....[0]....
	.align		4
.L_808:
        /*0028*/ 	.word	index@(__assertfail)


	//----- nvinfo : EIATTR_ANNOTATIONS
	.align		4
.L_809:
        /*002c*/ 	.byte	0x04, 0x55
        /*002e*/ 	.short	(.L_811 - .L_810)


	//   ....[0]....
.L_810:
        /*0030*/ 	.word	0x00000001
        /*0034*/ 	.byte	0x20, 0x79, 0x00, 0x00, 0x01, 0x00, 0x00, 0x00, 0x50, 0x7d, 0x00, 0x00, 0x01, 0x00, 0x00, 0x00
        /*0044*/ 	.byte	0x70, 0x8a, 0x00, 0x00, 0x01, 0x00, 0x00, 0x00, 0x90, 0x8a, 0x00, 0x00, 0x01, 0x00, 0x00, 0x00
        /*0054*/ 	.byte	0x70, 0x8e, 0x00, 0x00


	//----- nvinfo : EIATTR_MERCURY_ISA_VERSION
	.align		4
.L_811:
        /*0058*/ 	.byte	0x03, 0x5f
        /*005a*/ 	.short	0x0101


	//----- nvinfo : EIATTR_INT_WARP_WIDE_INSTR_OFFSETS
	.align		4
        /*005c*/ 	.byte	0x04, 0x31
        /*005e*/ 	.short	(.L_813 - .L_812)


	//   ....[0]....
.L_812:
        /*0060*/ 	.word	0x00000190


	//   ....[1]....
        /*0064*/ 	.word	0x000001c0


	//----- nvinfo : EIATTR_COOP_GROUP_MASK_REGIDS
	.align		4
.L_813:
        /*0068*/ 	.byte	0x04, 0x29
        /*006a*/ 	.short	(.L_815 - .L_814)


	//   ....[0]....
.L_814:
        /*006c*/ 	.word	0xffffffff


	//   ....[1]....
        /*0070*/ 	.word	0xffffffff


	//   ....[2]....
        /*0074*/ 	.word	0xffffffff


	//   ....[3]....
        /*0078*/ 	.word	0xffffffff


	//   ....[4]....
        /*007c*/ 	.word	0xffffffff


	//   ....[5]....
        /*0080*/ 	.word	0xffffffff


	//   ....[6]....
        /*0084*/ 	.word	0xffffffff


	//   ....[7]....
        /*0088*/ 	.word	0x0500000f


	//----- nvinfo : EIATTR_COOP_GROUP_INSTR_OFFSETS
	.align		4
.L_815:
        /*008c*/ 	.byte	0x04, 0x28
        /*008e*/ 	.short	(.L_817 - .L_816)


	//   ....[0]....
.L_816:
        /*0090*/ 	.word	0x00000070


	//   ....[1]....
        /*0094*/ 	.word	0x000001a0


	//   ....[2]....
        /*0098*/ 	.word	0x000001f0


	//   ....[3]....
        /*009c*/ 	.word	0x000003e0


	//   ....[4]....
        /*00a0*/ 	.word	0x00000630


	//   ....[5]....
        /*00a4*/ 	.word	0x00001700


	//   ....[6]....
        /*00a8*/ 	.word	0x000053a0


	//   ....[7]....
        /*00ac*/ 	.word	0x000097b0


	//----- nvinfo : EIATTR_REG_RECONFIG
	.align		4
.L_817:
        /*00b0*/ 	.byte	0x01, 0x54
	.zero		2


	//----- nvinfo : EIATTR_SYSCALL_OFFSETS
	.align		4
        /*00b4*/ 	.byte	0x04, 0x46
        /*00b6*/ 	.short	(.L_819 - .L_818)


	//   ....[0]....
.L_818:
        /*00b8*/ 	.word	0x00001360


	//   ....[1]....
        /*00bc*/ 	.word	0x00001450


	//   ....[2]....
        /*00c0*/ 	.word	0x000015b0


	//   ....[3]....
        /*00c4*/ 	.word	0x000016a0


	//   ....[4]....
        /*00c8*/ 	.word	0x00001920


	//----- nvinfo : EIATTR_MBARRIER_INSTR_OFFSETS
	.align		4
.L_819:
        /*00cc*/ 	.byte	0x04, 0x39
        /*00ce*/ 	.short	(.L_821 - .L_820)


	//   ....[0]....
.L_820:
        /*00d0*/ 	.word	0x00000290
        /*00d4*/ 	.word	0x000000ff
        /*00d8*/ 	.word	0x00026800
        /*00dc*/ 	.short	0x0100
        /*00de*/ 	.byte	0x06
	.zero		1


	//   ....[1]....
        /*00e0*/ 	.word	0x00000390
        /*00e4*/ 	.word	0x000000ff
        /*00e8*/ 	.word	0x00026810
        /*00ec*/ 	.short	0x0100
        /*00ee*/ 	.byte	0x08
	.zero		1


	//   ....[2]....
        /*00f0*/ 	.word	0x000003a0
        /*00f4*/ 	.word	0x000000ff
        /*00f8*/ 	.word	0x00026820
        /*00fc*/ 	.short	0x0100
        /*00fe*/ 	.byte	0x08
	.zero		1


	//   ....[3]....
        /*0100*/ 	.word	0x000003b0
        /*0104*/ 	.word	0x000000ff
        /*0108*/ 	.word	0x00026818
        /*010c*/ 	.short	0x0100
        /*010e*/ 	.byte	0x08
	.zero		1


	//   ....[4]....
        /*0110*/ 	.word	0x000003c0
        /*0114*/ 	.word	0x000000ff
        /*0118*/ 	.word	0x00026828
        /*011c*/ 	.short	0x0100
        /*011e*/ 	.byte	0x08
	.zero		1


	//   ....[5]....
        /*0120*/ 	.word	0x000004f0
        /*0124*/ 	.word	0x000000ff
        /*0128*/ 	.word	0x00026830
        /*012c*/ 	.short	0x0100
        /*012e*/ 	.byte	0x08
	.zero		1


	//   ....[6]....
        /*0130*/ 	.word	0x00000500
        /*0134*/ 	.word	0x000000ff
        /*0138*/ 	.word	0x00026840
        /*013c*/ 	.short	0x0100
        /*013e*/ 	.byte	0x08
	.zero		1


	//   ....[7]....
        /*0140*/ 	.word	0x00000510
        /*0144*/ 	.word	0x000000ff
        /*0148*/ 	.word	0x00026838
        /*014c*/ 	.short	0x0100
        /*014e*/ 	.byte	0x08
	.zero		1


	//   ....[8]....
        /*0150*/ 	.word	0x00000520
        /*0154*/ 	.word	0x000000ff
        /*0158*/ 	.word	0x00026848
        /*015c*/ 	.short	0x0100
        /*015e*/ 	.byte	0x08
	.zero		1


	//   ....[9]....
        /*0160*/ 	.word	0x00001740
        /*0164*/ 	.word	0x00000002
        /*0168*/ 	.word	0x00026800
        /*016c*/ 	.short	0x010a
        /*016e*/ 	.byte	0x3f
	.zero		1


	//   ....[10]....
        /*0170*/ 	.word	0x000017e0
        /*0174*/ 	.word	0x00000002
        /*0178*/ 	.word	0x00026800
        /*017c*/ 	.short	0x010a
        /*017e*/ 	.byte	0x3f
	.zero		1


	//   ....[11]....
        /*0180*/ 	.word	0x00002140
        /*0184*/ 	.word	0x000000ff
        /*0188*/ 	.word	0x00026810
        /*018c*/ 	.short	0x010a
        /*018e*/ 	.byte	0x07
	.zero		1


	//   ....[12]....
        /*0190*/ 	.word	0x00002180
        /*0194*/ 	.word	0x000000ff
        /*0198*/ 	.word	0x00026810
        /*019c*/ 	.short	0x010a
        /*019e*/ 	.byte	0x07
	.zero		1


	//   ....[13]....
        /*01a0*/ 	.word	0x000025c0
        /*01a4*/ 	.word	0x000000ff
        /*01a8*/ 	.word	0x00026830
        /*01ac*/ 	.short	0x010a
        /*01ae*/ 	.byte	0x07
	.zero		1


	//   ....[14]....
        /*01b0*/ 	.word	0x00002600
        /*01b4*/ 	.word	0x000000ff
        /*01b8*/ 	.word	0x00026830
        /*01bc*/ 	.short	0x010a
        /*01be*/ 	.byte	0x07
	.zero		1


	//   ....[15]....
        /*01c0*/ 	.word	0x00004420
        /*01c4*/ 	.word	0x000000ff
        /*01c8*/ 	.word	0x00000000
        /*01cc*/ 	.short	0x0101
        /*01ce*/ 	.byte	0x0a
	.zero		1


	//   ....[16]....
        /*01d0*/ 	.word	0x00004710
        /*01d4*/ 	.word	0x000000ff
        /*01d8*/ 	.word	0x00000000
        /*01dc*/ 	.short	0x0101
        /*01de*/ 	.byte	0x07
	.zero		1


	//   ....[17]....
        /*01e0*/ 	.word	0x000074f0
        /*01e4*/ 	.word	0x0000000f
        /*01e8*/ 	.word	0x00026820
        /*01ec*/ 	.short	0x010a
        /*01ee*/ 	.byte	0x3f
	.zero		1


	//   ....[18]....
        /*01f0*/ 	.word	0x00007db0
        /*01f4*/ 	.word	0x0000000f
        /*01f8*/ 	.word	0x00026840
        /*01fc*/ 	.short	0x010a
        /*01fe*/ 	.byte	0x3f
	.zero		1


	//   ....[19]....
        /*0200*/ 	.word	0x000080f0
        /*0204*/ 	.word	0x0000000f
        /*0208*/ 	.word	0x00026828
        /*020c*/ 	.short	0x010a
        /*020e*/ 	.byte	0x3f
	.zero		1


	//   ....[20]....
        /*0210*/ 	.word	0x00008430
        /*0214*/ 	.word	0x0000000f
        /*0218*/ 	.word	0x00026848
        /*021c*/ 	.short	0x010a
        /*021e*/ 	.byte	0x3f
	.zero		1


	//   ....[21]....
        /*0220*/ 	.word	0x00008710
        /*0224*/ 	.word	0x0000000f
        /*0228*/ 	.word	0x00026820
        /*022c*/ 	.short	0x010a
        /*022e*/ 	.byte	0x3f
	.zero		1


	//   ....[22]....
        /*0230*/ 	.word	0x00008ac0
        /*0234*/ 	.word	0x0000000f
        /*0238*/ 	.word	0x00026840
        /*023c*/ 	.short	0x010a
        /*023e*/ 	.byte	0x3f
	.zero		1


	//   ....[23]....
        /*0240*/ 	.word	0x00008dd0
        /*0244*/ 	.word	0x0000000f
        /*0248*/ 	.word	0x00026828
        /*024c*/ 	.short	0x010a
        /*024e*/ 	.byte	0x3f
	.zero		1


	//   ....[24]....
        /*0250*/ 	.word	0x00009150
        /*0254*/ 	.word	0x00000003
        /*0258*/ 	.word	0x00026840
        /*025c*/ 	.short	0x010a
        /*025e*/ 	.byte	0x3f
	.zero		1


	//   ....[25]....
        /*0260*/ 	.word	0x00009620
        /*0264*/ 	.word	0x00000007
        /*0268*/ 	.word	0x00000000
        /*026c*/ 	.short	0x010a
        /*026e*/ 	.byte	0x3f
	.zero		1


	//   ....[26]....
        /*0270*/ 	.word	0x00009670
        /*0274*/ 	.word	0x00000003
        /*0278*/ 	.word	0x00000000
        /*027c*/ 	.short	0x010a
        /*027e*/ 	.byte	0x3f
	.zero		1


	//   ....[27]....
        /*0280*/ 	.word	0x000096d0
        /*0284*/ 	.word	0x00000005
        /*0288*/ 	.word	0x00000000
        /*028c*/ 	.short	0x010a
        /*028e*/ 	.byte	0x3f
	.zero		1


	//   ....[28]....
        /*0290*/ 	.word	0x00009700
        /*0294*/ 	.word	0x00000003
        /*0298*/ 	.word	0x00000000
        /*029c*/ 	.short	0x010a
        /*029e*/ 	.byte	0x3f
	.zero		1


	//   ....[29]....
        /*02a0*/ 	.word	0x000097e0
        /*02a4*/ 	.word	0x00000002
        /*02a8*/ 	.word	0x00026800
        /*02ac*/ 	.short	0x010a
        /*02ae*/ 	.byte	0x3f
	.zero		1


	//   ....[30]....
        /*02b0*/ 	.word	0x00009840
        /*02b4*/ 	.word	0x00000005
        /*02b8*/ 	.word	0x00026810
        /*02bc*/ 	.short	0x010a
        /*02be*/ 	.byte	0x3f
	.zero		1


	//   ....[31]....
        /*02c0*/ 	.word	0x000098a0
        /*02c4*/ 	.word	0x00000005
        /*02c8*/ 	.word	0x00026830
        /*02cc*/ 	.short	0x010a
        /*02ce*/ 	.byte	0x3f
	.zero		1


	//   ....[32]....
        /*02d0*/ 	.word	0x000098f0
        /*02d4*/ 	.word	0x0000000f
        /*02d8*/ 	.word	0x00026820
        /*02dc*/ 	.short	0x010a
        /*02de*/ 	.byte	0x3f
	.zero		1


	//   ....[33]....
        /*02e0*/ 	.word	0x00009940
        /*02e4*/ 	.word	0x0000000f
        /*02e8*/ 	.word	0x00026840
        /*02ec*/ 	.short	0x010a
        /*02ee*/ 	.byte	0x3f
	.zero		1


	//   ....[34]....
        /*02f0*/ 	.word	0x00009990
        /*02f4*/ 	.word	0x0000000f
        /*02f8*/ 	.word	0x00026828
        /*02fc*/ 	.short	0x010a
        /*02fe*/ 	.byte	0x3f
	.zero		1


	//   ....[35]....
        /*0300*/ 	.word	0x000099e0
        /*0304*/ 	.word	0x0000000f
        /*0308*/ 	.word	0x00026848
        /*030c*/ 	.short	0x010a
        /*030e*/ 	.byte	0x3f
	.zero		1


	//   ....[36]....
        /*0310*/ 	.word	0x00009a40
        /*0314*/ 	.word	0x0000000f
        /*0318*/ 	.word	0x00026820
        /*031c*/ 	.short	0x010a
        /*031e*/ 	.byte	0x3f
	.zero		1


	//   ....[37]....
        /*0320*/ 	.word	0x00009a90
        /*0324*/ 	.word	0x0000000f
        /*0328*/ 	.word	0x00026840
        /*032c*/ 	.short	0x010a
        /*032e*/ 	.byte	0x3f
	.zero		1


	//   ....[38]....
        /*0330*/ 	.word	0x00009ae0
        /*0334*/ 	.word	0x0000000f
        /*0338*/ 	.word	0x00026828
        /*033c*/ 	.short	0x010a
        /*033e*/ 	.byte	0x3f
	.zero		1


	//   ....[39]....
        /*0340*/ 	.word	0x00009b30
        /*0344*/ 	.word	0x00000003
        /*0348*/ 	.word	0x00026840
        /*034c*/ 	.short	0x010a
        /*034e*/ 	.byte	0x3f
	.zero		1


	//   ....[40]....
        /*0350*/ 	.word	0x00009c00
        /*0354*/ 	.word	0x00000007
        /*0358*/ 	.word	0x00000000
        /*035c*/ 	.short	0x010a
        /*035e*/ 	.byte	0x3f
	.zero		1


	//   ....[41]....
        /*0360*/ 	.word	0x00009c50
        /*0364*/ 	.word	0x00000003
        /*0368*/ 	.word	0x00000000
        /*036c*/ 	.short	0x010a
        /*036e*/ 	.byte	0x3f
	.zero		1


	//   ....[42]....
        /*0370*/ 	.word	0x00009ca0
        /*0374*/ 	.word	0x00000005
        /*0378*/ 	.word	0x00000000
        /*037c*/ 	.short	0x010a
        /*037e*/ 	.byte	0x3f
	.zero		1


	//----- nvinfo : EIATTR_NUM_MBARRIERS
	.align		4
.L_821:
        /*0380*/ 	.byte	0x03, 0x38
        /*0382*/ 	.short	0x0009


	//----- nvinfo : EIATTR_EXIT_INSTR_OFFSETS
	.align		4
        /*0384*/ 	.byte	0x04, 0x1c
        /*0386*/ 	.short	(.L_823 - .L_822)


	//   ....[0]....
.L_822:
        /*0388*/ 	.word	0x00009750


	//----- nvinfo : EIATTR_MAX_THREADS
	.align		4
.L_823:
        /*038c*/ 	.byte	0x04, 0x05
        /*038e*/ 	.short	(.L_825 - .L_824)
.L_824:
        /*0390*/ 	.word	0x00000180
        /*0394*/ 	.word	0x00000001
        /*0398*/ 	.word	0x00000001


	//----- nvinfo : EIATTR_CRS_STACK_SIZE
	.align		4
.L_825:
        /*039c*/ 	.byte	0x04, 0x1e
        /*039e*/ 	.short	(.L_827 - .L_826)
.L_826:
        /*03a0*/ 	.word	0x00000000


	//----- nvinfo : EIATTR_CBANK_PARAM_SIZE
	.align		4
.L_827:
        /*03a4*/ 	.byte	0x03, 0x19
        /*03a6*/ 	.short	0x0770


	//----- nvinfo : EIATTR_PARAM_CBANK
	.align		4
        /*03a8*/ 	.byte	0x04, 0x0a
        /*03aa*/ 	.short	(.L_829 - .L_828)
	.align		4
.L_828:
        /*03ac*/ 	.word	index@(.nv.constant0._ZN7cutlass13device_kernelIN5flash11enable_sm90INS1_16FlashAttnBwdSm90INS1_25CollectiveMainloopBwdSm90ILi2ELi2ELi2EN4cute5tupleIJNS5_1CILi1EEES8_S8_EEENS6_IJNS7_ILi64EEENS7_ILi128EEENS7_ILi96EEEEEENS_6half_tEfNS_4arch4Sm90ELb1ELb0ELb0ELb1ELb0ELb1ELb0ELb0ELi2ELi1ELi2ELi1ELb1EEENS1_24CollectiveEpilogueBwdGQAISD_fSG_Li256ELb1ELb0EEENS1_25SingleTileBwdLPTSchedulerILb1ELi128ELb0EEEEEEEEEvNT_6ParamsE)
        /*03b0*/ 	.short	0x0210
        /*03b2*/ 	.short	0x0770


	//----- nvinfo : EIATTR_SW_WAR
	.align		4
.L_829:
        /*03b4*/ 	.byte	0x04, 0x36
        /*03b6*/ 	.short	(.L_831 - .L_830)
.L_830:
        /*03b8*/ 	.word	0x00000008
.L_831:


//--------------------- .nv.info._ZN7cutlass13device_kernelIN5flash32FlashAttnBwdPostprocessConvertdQIN4cute5tupleIJNS3_1CILi128EEENS5_ILi96EEEEEENS_6half_tEfNS_4arch4Sm90ELi256ENS3_8TiledMMAINS3_8MMA_AtomIJNS3_4SM904GMMA25MMA_64x96x16_F32F16F16_RSILNSF_5MajorE0ELSH_1ELNSF_7ScaleInE1ELSI_1EEEEEENS3_6LayoutINS4_IJNS5_ILi2EEENS5_ILi1EEESN_EEENS4_IJSN_NS5_ILi0EEESP_EEEEENS4_IJNS3_10UnderscoreESS_SS_EEEEELb0EEEEEvNT_6ParamsE --------------------------
	.section	.nv.info._ZN7cutlass13device_kernelIN5flash32FlashAttnBwdPostprocessConvertdQIN4cute5tupleIJNS3_1CILi128EEENS5_ILi96EEEEEENS_6half_tEfNS_4arch4Sm90ELi256ENS3_8TiledMMAINS3_8MMA_AtomIJNS3_4SM904GMMA25MMA_64x96x16_F32F16F16_RSILNSF_5MajorE0ELSH_1ELNSF_7ScaleInE1ELSI_1EEEEEENS3_6LayoutINS4_IJNS5_ILi2EEENS5_ILi1EEESN_EEENS4_IJSN_NS5_ILi0EEESP_EEEEENS4_IJNS3_10UnderscoreESS_SS_EEEEELb0EEEEEvNT_6ParamsE,"",@"SHT_CUDA_INFO"
	.sectionflags	@""
	.align	4


	//----- nvinfo : EIATTR_CUDA_API_VERSION
	.align		4
        /*0000*/ 	.byte	0x04, 0x37
        /*0002*/ 	.short	(.L_833 - .L_832)
.L_832:
        /*0004*/ 	.word	0x00000082


	//----- nvinfo : EIATTR_KPARAM_INFO
	.align		4
.L_833:
        /*0008*/ 	.byte	0x04, 0x17
        /*000a*/ 	.short	(.L_835 - .L_834)
.L_834:
        /*000c*/ 	.word	0x00000000
        /*0010*/ 	.short	0x0000
        /*0012*/ 	.short	0x0000
        /*0014*/ 	.byte	0x00, 0xf0, 0xc1, 0x01


	//----- nvinfo : EIATTR_SPARSE_MMA_MASK
	.align		4
.L_835:
        /*0018*/ 	.byte	0x03, 0x50
        /*001a*/ 	.short	0x0000


	//----- nvinfo : EIATTR_MAXREG_COUNT
	.align		4
        /*001c*/ 	.byte	0x03, 0x1b
        /*001e*/ 	.short	0x0080


	//----- nvinfo : EIATTR_NUM_BARRIERS
	.align		4
        /*0020*/ 	.byte	0x02, 0x4c
        /*0022*/ 	.byte	0x01
	.zero		1


	//----- nvinfo : EIATTR_MERCURY_ISA_VERSION
	.align		4
        /*0024*/ 	.byte	0x03, 0x5f
        /*0026*/ 	.short	0x0101


	//----- nvinfo : EIATTR_MBARRIER_INSTR_OFFSETS
	.align		4
        /*0028*/ 	.byte	0x04, 0x39
        /*002a*/ 	.short	(.L_837 - .L_836)


	//   ....[0]....
.L_836:
        /*002c*/ 	.word	0x000004a0
        /*0030*/ 	.word	0x000000ff
        /*0034*/ 	.word	0x00012000
        /*0038*/ 	.short	0x0100
        /*003a*/ 	.byte	0x06
	.zero		1


	//   ....[1]....
        /*003c*/ 	.word	0x000005b0
        /*0040*/ 	.word	0x00000004
        /*0044*/ 	.word	0x00012000
        /*0048*/ 	.short	0x010a
        /*004a*/ 	.byte	0x3f
	.zero		1


	//----- nvinfo : EIATTR_NUM_MBARRIERS
	.align		4
.L_837:
        /*004c*/ 	.byte	0x03, 0x38
        /*004e*/ 	.short	0x0001


	//----- nvinfo : EIATTR_EXIT_INSTR_OFFSETS
	.align		4
        /*0050*/ 	.byte	0x04, 0x1c
        /*0052*/ 	.short	(.L_839 - .L_838)


	//   ....[0]....
.L_838:
        /*0054*/ 	.word	0x000001b0


	//   ....[1]....
        /*0058*/ 	.word	0x000011e0


	//   ....[2]....
        /*005c*/ 	.word	0x000013f0


	//   ....[3]....
        /*0060*/ 	.word	0x00001410


	//----- nvinfo : EIATTR_MAX_THREADS
	.align		4
.L_839:
        /*0064*/ 	.byte	0x04, 0x05
        /*0066*/ 	.short	(.L_841 - .L_840)
.L_840:
        /*0068*/ 	.word	0x00000100
        /*006c*/ 	.word	0x00000001
        /*0070*/ 	.word	0x00000001


	//----- nvinfo : EIATTR_CRS_STACK_SIZE
	.align		4
.L_841:
        /*0074*/ 	.byte	0x04, 0x1e
        /*0076*/ 	.short	(.L_843 - .L_842)
.L_842:
        /*0078*/ 	.word	0x00000000


	//----- nvinfo : EIATTR_CBANK_PARAM_SIZE
	.align		4
.L_843:
        /*007c*/ 	.byte	0x03, 0x19
        /*007e*/ 	.short	0x0070


	//----- nvinfo : EIATTR_PARAM_CBANK
	.align		4
        /*0080*/ 	.byte	0x04, 0x0a
        /*0082*/ 	.short	(.L_845 - .L_844)
	.align		4
.L_844:
        /*0084*/ 	.word	index@(.nv.constant0._ZN7cutlass13device_kernelIN5flash32FlashAttnBwdPostprocessConvertdQIN4cute5tupleIJNS3_1CILi128EEENS5_ILi96EEEEEENS_6half_tEfNS_4arch4Sm90ELi256ENS3_8TiledMMAINS3_8MMA_AtomIJNS3_4SM904GMMA25MMA_64x96x16_F32F16F16_RSILNSF_5MajorE0ELSH_1ELNSF_7ScaleInE1ELSI_1EEEEEENS3_6LayoutINS4_IJNS5_ILi2EEENS5_ILi1EEESN_EEENS4_IJSN_NS5_ILi0EEESP_EEEEENS4_IJNS3_10UnderscoreESS_SS_EEEEELb0EEEEEvNT_6ParamsE)
        /*0088*/ 	.short	0x0210
        /*008a*/ 	.short	0x0070


	//----- nvinfo : EIATTR_SW_WAR
	.align		4
.L_845:
        /*008c*/ 	.byte	0x04, 0x36
        /*008e*/ 	.short	(.L_847 - .L_846)
.L_846:
        /*0090*/ 	.word	0x00000008
.L_847:


//--------------------- .nv.info._ZN7cutlass13device_kernelIN5flash32FlashAttnBwdPostprocessConvertdQIN4cute5tupleIJNS3_1CILi64EEENS5_ILi96EEEEEENS_6half_tEfNS_4arch4Sm90ELi256ENS3_8TiledMMAINS3_8MMA_AtomIJNS3_4SM904GMMA25MMA_64x16x16_F32F16F16_SSILNSF_5MajorE0ELSH_1ELNSF_7ScaleInE1ELSI_1EEEEEENS3_6LayoutINS4_IJNS5_ILi1EEENS5_ILi2EEESM_EEENS4_IJNS5_ILi0EEESM_SP_EEEEENS4_IJNS3_10UnderscoreESS_SS_EEEEELb0EEEEEvNT_6ParamsE --------------------------
	.section	.nv.info._ZN7cutlass13device_kernelIN5flash32FlashAttnBwdPostprocessConvertdQIN4cute5tupleIJNS3_1CILi64EEENS5_ILi96EEEEEENS_6half_tEfNS_4arch4Sm90ELi256ENS3_8TiledMMAINS3_8MMA_AtomIJNS3_4SM904GMMA25MMA_64x16x16_F32F16F16_SSILNSF_5MajorE0ELSH_1ELNSF_7ScaleInE1ELSI_1EEEEEENS3_6LayoutINS4_IJNS5_ILi1EEENS5_ILi2EEESM_EEENS4_IJNS5_ILi0EEESM_SP_EEEEENS4_IJNS3_10UnderscoreESS_SS_EEEEELb0EEEEEvNT_6ParamsE,"",@"SHT_CUDA_INFO"
	.sectionflags	@""
	.align	4


	//----- nvinfo : EIATTR_CUDA_API_VERSION
	.align		4
        /*0000*/ 	.byte	0x04, 0x37
        /*0002*/ 	.short	(.L_849 - .L_848)
.L_848:
        /*0004*/ 	.word	0x00000082


	//----- nvinfo : EIATTR_KPARAM_INFO
	.align		4
.L_849:
        /*0008*/ 	.byte	0x04, 0x17
        /*000a*/ 	.short	(.L_851 - .L_850)
.L_850:
        /*000c*/ 	.word	0x00000000
        /*0010*/ 	.short	0x0000
        /*0012*/ 	.short	0x0000
        /*0014*/ 	.byte	0x00, 0xf0, 0xc1, 0x01


	//----- nvinfo : EIATTR_SPARSE_MMA_MASK
	.align		4
.L_851:
        /*0018*/ 	.byte	0x03, 0x50
        /*001a*/ 	.short	0x0000


	//----- nvinfo : EIATTR_MAXREG_COUNT
	.align		4
        /*001c*/ 	.byte	0x03, 0x1b
        /*001e*/ 	.short	0x0080


	//----- nvinfo : EIATTR_NUM_BARRIERS
	.align		4
        /*0020*/ 	.byte	0x02, 0x4c
        /*0022*/ 	.byte	0x01
	.zero		1


	//----- nvinfo : EIATTR_MERCURY_ISA_VERSION
	.align		4
        /*0024*/ 	.byte	0x03, 0x5f
        /*0026*/ 	.short	0x0101


	//----- nvinfo : EIATTR_MBARRIER_INSTR_OFFSETS
	.align		4
        /*0028*/ 	.byte	0x04, 0x39
        /*002a*/ 	.short	(.L_853 - .L_852)


	//   ....[0]....
.L_852:
        /*002c*/ 	.word	0x000004a0
        /*0030*/ 	.word	0x000000ff
        /*0034*/ 	.word	0x00009000
        /*0038*/ 	.short	0x0100
        /*003a*/ 	.byte	0x06
	.zero		1


	//   ....[1]....
        /*003c*/ 	.word	0x000005b0
        /*0040*/ 	.word	0x00000006
        /*0044*/ 	.word	0x00009000
        /*0048*/ 	.short	0x010a
        /*004a*/ 	.byte	0x3f
	.zero		1


	//----- nvinfo : EIATTR_NUM_MBARRIERS
	.align		4
.L_853:
        /*004c*/ 	.byte	0x03, 0x38
        /*004e*/ 	.short	0x0001


	//----- nvinfo : EIATTR_EXIT_INSTR_OFFSETS
	.align		4
        /*0050*/ 	.byte	0x04, 0x1c
        /*0052*/ 	.short	(.L_855 - .L_854)


	//   ....[0]....
.L_854:
        /*0054*/ 	.word	0x000001b0


	//   ....[1]....
        /*0058*/ 	.word	0x00000ca0


	//   ....[2]....
        /*005c*/ 	.word	0x00000ed0


	//   ....[3]....
        /*0060*/ 	.word	0x00000f00


	//----- nvinfo : EIATTR_MAX_THREADS
	.align		4
.L_855:
        /*0064*/ 	.byte	0x04, 0x05
        /*0066*/ 	.short	(.L_857 - .L_856)
.L_856:
        /*0068*/ 	.word	0x00000100
        /*006c*/ 	.word	0x00000001
        /*0070*/ 	.word	0x00000001


	//----- nvinfo : EIATTR_CRS_STACK_SIZE
	.align		4
.L_857:
        /*0074*/ 	.byte	0x04, 0x1e
        /*0076*/ 	.short	(.L_859 - .L_858)
.L_858:
        /*0078*/ 	.word	0x00000000


	//----- nvinfo : EIATTR_CBANK_PARAM_SIZE
	.align		4
.L_859:
        /*007c*/ 	.byte	0x03, 0x19
        /*007e*/ 	.short	0x0070


	//----- nvinfo : EIATTR_PARAM_CBANK
	.align		4
        /*0080*/ 	.byte	0x04, 0x0a
        /*0082*/ 	.short	(.L_861 - .L_860)
	.align		4
.L_860:
        /*0084*/ 	.word	index@(.nv.constant0._ZN7cutlass13device_kernelIN5flash32FlashAttnBwdPostprocessConvertdQIN4cute5tupleIJNS3_1CILi64EEENS5_ILi96EEEEEENS_6half_tEfNS_4arch4Sm90ELi256ENS3_8TiledMMAINS3_8MMA_AtomIJNS3_4SM904GMMA25MMA_64x16x16_F32F16F16_SSILNSF_5MajorE0ELSH_1ELNSF_7ScaleInE1ELSI_1EEEEEENS3_6LayoutINS4_IJNS5_ILi1EEENS5_ILi2EEESM_EEENS4_IJNS5_ILi0EEESM_SP_EEEEENS4_IJNS3_10UnderscoreESS_SS_EEEEELb0EEEEEvNT_6ParamsE)
        /*0088*/ 	.short	0x0210
        /*008a*/ 	.short	0x0070


	//----- nvinfo : EIATTR_SW_WAR
	.align		4
.L_861:
        /*008c*/ 	.byte	0x04, 0x36
        /*008e*/ 	.short	(.L_863 - .L_862)
.L_862:
        /*0090*/ 	.word	0x00000008
.L_863:


//--------------------- .nv.info._ZN7cutlass13device_kernelIN5flash11enable_sm90INS1_16FlashAttnBwdSm90INS1_25CollectiveMainloopBwdSm90ILi2ELi2ELi2EN4cute5tupleIJNS5_1CILi1EEES8_S8_EEENS6_IJNS7_ILi64EEENS7_ILi128EEENS7_ILi96EEEEEENS_6half_tEfNS_4arch4Sm90ELb1ELb0ELb0ELb1ELb1ELb1ELb0ELb0ELi2ELi1ELi2ELi1ELb1EEENS1_24CollectiveEpilogueBwdGQAISD_fSG_Li256ELb1ELb1EEENS1_25SingleTileBwdLPTSchedulerILb1ELi128ELb1EEEEEEEEEvNT_6ParamsE --------------------------
	.section	.nv.info._ZN7cutlass13device_kernelIN5flash11enable_sm90INS1_16FlashAttnBwdSm90INS1_25CollectiveMainloopBwdSm90ILi2ELi2ELi2EN4cute5tupleIJNS5_1CILi1EEES8_S8_EEENS6_IJNS7_ILi64EEENS7_ILi128EEENS7_ILi96EEEEEENS_6half_tEfNS_4arch4Sm90ELb1ELb0ELb0ELb1ELb1ELb1ELb0ELb0ELi2ELi1ELi2ELi1ELb1EEENS1_24CollectiveEpilogueBwdGQAISD_fSG_Li256ELb1ELb1EEENS1_25SingleTileBwdLPTSchedulerILb1ELi128ELb1EEEEEEEEEvNT_6ParamsE,"",@"SHT_CUDA_INFO"
	.sectionflags	@""
	.align	4


	//----- nvinfo : EIATTR_CUDA_API_VERSION
	.align		4
        /*0000*/ 	.byte	0x04, 0x37
        /*0002*/ 	.short	(.L_865 - .L_864)
.L_864:
        /*0004*/ 	.word	0x00000082


	//----- nvinfo : EIATTR_KPARAM_INFO
	.align		4
.L_865:
        /*0008*/ 	.byte	0x04, 0x17
        /*000a*/ 	.short	(.L_867 - .L_866)
.L_866:
        /*000c*/ 	.word	0x00000000
        /*0010*/ 	.short	0x0000
        /*0012*/ 	.short	0x0070
        /*0014*/ 	.byte	0x00, 0xf0, 0x01, 0x1c


	//----- nvinfo : EIATTR_SPARSE_MMA_MASK
	.align		4
.L_867:
        /*0018*/ 	.byte	0x03, 0x50
        /*001a*/ 	.short	0x0000


	//----- nvinfo : EIATTR_MAXREG_COUNT
	.align		4
        /*001c*/ 	.byte	0x03, 0x1b
        /*001e*/ 	.short	0x00a8


	//----- nvinfo : EIATTR_NUM_BARRIERS
	.align		4
        /*0020*/ 	.byte	0x02, 0x4c
        /*0022*/ 	.byte	0x10
	.zero		1


	//----- nvinfo : EIATTR_EXTERNS
	.align		4
        /*0024*/ 	.byte	0x04, 0x0f
        /*0026*/ 	.short	(.L_869 - .L_868)


	//   ....[0]....
	.align		4
.L_868:
        /*0028*/ 	.word	index@(__assertfail)


	//----- nvinfo : EIATTR_ANNOTATIONS
	.align		4
.L_869:
        /*002c*/ 	.byte	0x04, 0x55
        /*002e*/ 	.short	(.L_871 - .L_870)


	//   ....[0]....
.L_870:
        /*0030*/ 	.word	0x00000001
        /*0034*/ 	.byte	0x10, 0x87, 0x00, 0x00, 0x01, 0x00, 0x00, 0x00, 0x40, 0x8b, 0x00, 0x00, 0x01, 0x00, 0x00, 0x00
        /*0044*/ 	.byte	0x60, 0x98, 0x00, 0x00, 0x01, 0x00, 0x00, 0x00, 0x80, 0x98, 0x00, 0x00, 0x01, 0x00, 0x00, 0x00
        /*0054*/ 	.byte	0x60, 0x9c, 0x00, 0x00


	//----- nvinfo : EIATTR_MERCURY_ISA_VERSION
	.align		4
.L_871:
        /*0058*/ 	.byte	0x03, 0x5f
        /*005a*/ 	.short	0x0101


	//----- nvinfo : EIATTR_INT_WARP_WIDE_INSTR_OFFSETS
	.align		4
        /*005c*/ 	.byte	0x04, 0x31
        /*005e*/ 	.short	(.L_873 - .L_872)


	//   ....[0]....
.L_872:
        /*0060*/ 	.word	0x00000190


	//   ....[1]....
        /*0064*/ 	.word	0x000001c0


	//   ....[2]....
        /*0068*/ 	.word	0x00006a50


	//   ....[3]....
        /*006c*/ 	.word	0x00007100


	//   ....[4]....
        /*0070*/ 	.word	0x00007620


	//----- nvinfo : EIATTR_COOP_GROUP_MASK_REGIDS
	.align		4
.L_873:
        /*0074*/ 	.byte	0x04, 0x29
        /*0076*/ 	.short	(.L_875 - .L_874)


	//   ....[0]....
.L_874:
        /*0078*/ 	.word	0xffffffff


	//   ....[1]....
        /*007c*/ 	.word	0xffffffff


	//   ....[2]....
        /*0080*/ 	.word	0xffffffff


	//   ....[3]....
        /*0084*/ 	.word	0xffffffff


	//   ....[4]....
        /*0088*/ 	.word	0xffffffff


	//   ....[5]....
        /*008c*/ 	.word	0xffffffff


	//   ....[6]....
        /*0090*/ 	.word	0xffffffff


	//   ....[7]....
        /*0094*/ 	.word	0xffffffff


	//   ....[8]....
        /*0098*/ 	.word	0xffffffff


	//   ....[9]....
        /*009c*/ 	.word	0xffffffff


	//   ....[10]....
        /*00a0*/ 	.word	0xffffffff


	//   ....[11]....
        /*00a4*/ 	.word	0xffffffff


	//   ....[12]....
        /*00a8*/ 	.word	0xffffffff


	//   ....[13]....
        /*00ac*/ 	.word	0xffffffff


	//   ....[14]....
        /*00b0*/ 	.word	0xffffffff


	//   ....[15]....
        /*00b4*/ 	.word	0xffffffff


	//   ....[16]....
        /*00b8*/ 	.word	0xffffffff


	//   ....[17]....
        /*00bc*/ 	.word	0x0500000f


	//   ....[18]....
        /*00c0*/ 	.word	0x0500000f


	//   ....[19]....
        /*00c4*/ 	.word	0x0500000f


	//   ....[20]....
        /*00c8*/ 	.word	0x0500000f


	//   ....[21]....
        /*00cc*/ 	.word	0x0500000f


	//   ....[22]....
        /*00d0*/ 	.word	0x0500000f


	//----- nvinfo : EIATTR_COOP_GROUP_INSTR_OFFSETS
	.align		4
.L_875:
        /*00d4*/ 	.byte	0x04, 0x28
        /*00d6*/ 	.short	(.L_877 - .L_876)


	//   ....[0]....
.L_876:
        /*00d8*/ 	.word	0x00000070


	//   ....[1]....
        /*00dc*/ 	.word	0x000001a0


	//   ....[2]....
        /*00e0*/ 	.word	0x000001f0


	//   ....[3]....
        /*00e4*/ 	.word	0x000003e0


	//   ....[4]....
        /*00e8*/ 	.word	0x00000630


	//   ....[5]....
        /*00ec*/ 	.word	0x00001720


	//   ....[6]....
        /*00f0*/ 	.word	0x000051d0


	//   ....[7]....
        /*00f4*/ 	.word	0x00005350


	//   ....[8]....
        /*00f8*/ 	.word	0x00005600


	//   ....[9]....
        /*00fc*/ 	.word	0x00005790


	//   ....[10]....
        /*0100*/ 	.word	0x000058a0


	//   ....[11]....
        /*0104*/ 	.word	0x00006650


	//   ....[12]....
        /*0108*/ 	.word	0x00006980


	//   ....[13]....
        /*010c*/ 	.word	0x00006d80


	//   ....[14]....
        /*0110*/ 	.word	0x00007030


	//   ....[15]....
        /*0114*/ 	.word	0x000072e0


	//   ....[16]....
        /*0118*/ 	.word	0x00007550


	//   ....[17]....
        /*011c*/ 	.word	0x0000a5a0


	//   ....[18]....
        /*0120*/ 	.word	0x0000a710


	//   ....[19]....
        /*0124*/ 	.word	0x0000a780


	//   ....[20]....
        /*0128*/ 	.word	0x0000a7f0


	//   ....[21]....
        /*012c*/ 	.word	0x0000a860


	//   ....[22]....
        /*0130*/ 	.word	0x0000a8d0


	//----- nvinfo : EIATTR_REG_RECONFIG
	.align		4
.L_877:
        /*0134*/ 	.byte	0x01, 0x54
	.zero		2


	//----- nvinfo : EIATTR_SYSCALL_OFFSETS
	.align		4
        /*0138*/ 	.byte	0x04, 0x46
        /*013a*/ 	.short	(.L_879 - .L_878)


	//   ....[0]....
.L_878:
        /*013c*/ 	.word	0x00001380


	//   ....[1]....
        /*0140*/ 	.word	0x00001470


	//   ....[2]....
        /*0144*/ 	.word	0x000015d0


	//   ....[3]....
        /*0148*/ 	.word	0x000016c0


	//   ....[4]....
        /*014c*/ 	.word	0x00001940


	//----- nvinfo : EIATTR_MBARRIER_INSTR_OFFSETS
	.align		4
.L_879:
        /*0150*/ 	.byte	0x04, 0x39
        /*0152*/ 	.short	(.L_881 - .L_880)


	//   ....[0]....
.L_880:
        /*0154*/ 	.word	0x00000290
        /*0158*/ 	.word	0x000000ff
        /*015c*/ 	.word	0x00026800
        /*0160*/ 	.short	0x0100
        /*0162*/ 	.byte	0x06
	.zero		1


	//   ....[1]....
        /*0164*/ 	.word	0x00000390
        /*0168*/ 	.word	0x000000ff
        /*016c*/ 	.word	0x00026810
        /*0170*/ 	.short	0x0100
        /*0172*/ 	.byte	0x08
	.zero		1


	//   ....[2]....
        /*0174*/ 	.word	0x000003a0
        /*0178*/ 	.word	0x000000ff
        /*017c*/ 	.word	0x00026820
        /*0180*/ 	.short	0x0100
        /*0182*/ 	.byte	0x08
	.zero		1


	//   ....[3]....
        /*0184*/ 	.word	0x000003b0
        /*0188*/ 	.word	0x000000ff
        /*018c*/ 	.word	0x00026818
        /*0190*/ 	.short	0x0100
        /*0192*/ 	.byte	0x08
	.zero		1


	//   ....[4]....
        /*0194*/ 	.word	0x000003c0
        /*0198*/ 	.word	0x000000ff
        /*019c*/ 	.word	0x00026828
        /*01a0*/ 	.short	0x0100
        /*01a2*/ 	.byte	0x08
	.zero		1


	//   ....[5]....
        /*01a4*/ 	.word	0x000004f0
        /*01a8*/ 	.word	0x000000ff
        /*01ac*/ 	.word	0x00026830
        /*01b0*/ 	.short	0x0100
        /*01b2*/ 	.byte	0x08
	.zero		1


	//   ....[6]....
        /*01b4*/ 	.word	0x00000500
        /*01b8*/ 	.word	0x000000ff
        /*01bc*/ 	.word	0x00026840
        /*01c0*/ 	.short	0x0100
        /*01c2*/ 	.byte	0x08
	.zero		1


	//   ....[7]....
        /*01c4*/ 	.word	0x00000510
        /*01c8*/ 	.word	0x000000ff
        /*01cc*/ 	.word	0x00026838
        /*01d0*/ 	.short	0x0100
        /*01d2*/ 	.byte	0x08
	.zero		1


	//   ....[8]....
        /*01d4*/ 	.word	0x00000520
        /*01d8*/ 	.word	0x000000ff
        /*01dc*/ 	.word	0x00026848
        /*01e0*/ 	.short	0x0100
        /*01e2*/ 	.byte	0x08
	.zero		1


	//   ....[9]....
        /*01e4*/ 	.word	0x00001760
        /*01e8*/ 	.word	0x00000002
        /*01ec*/ 	.word	0x00026800
        /*01f0*/ 	.short	0x010a
        /*01f2*/ 	.byte	0x3f
	.zero		1


	//   ....[10]....
        /*01f4*/ 	.word	0x00001800
        /*01f8*/ 	.word	0x00000002
        /*01fc*/ 	.word	0x00026800
        /*0200*/ 	.short	0x010a
        /*0202*/ 	.byte	0x3f
	.zero		1


	//   ....[11]....
        /*0204*/ 	.word	0x00002160
        /*0208*/ 	.word	0x000000ff
        /*020c*/ 	.word	0x00026810
        /*0210*/ 	.short	0x010a
        /*0212*/ 	.byte	0x07
	.zero		1


	//   ....[12]....
        /*0214*/ 	.word	0x000021a0
        /*0218*/ 	.word	0x000000ff
        /*021c*/ 	.word	0x00026810
        /*0220*/ 	.short	0x010a
        /*0222*/ 	.byte	0x07
	.zero		1


	//   ....[13]....
        /*0224*/ 	.word	0x000025e0
        /*0228*/ 	.word	0x000000ff
        /*022c*/ 	.word	0x00026830
        /*0230*/ 	.short	0x010a
        /*0232*/ 	.byte	0x07
	.zero		1


	//   ....[14]....
        /*0234*/ 	.word	0x00002620
        /*0238*/ 	.word	0x000000ff
        /*023c*/ 	.word	0x00026830
        /*0240*/ 	.short	0x010a
        /*0242*/ 	.byte	0x07
	.zero		1


	//   ....[15]....
        /*0244*/ 	.word	0x00004440
        /*0248*/ 	.word	0x000000ff
        /*024c*/ 	.word	0x00000000
        /*0250*/ 	.short	0x0101
        /*0252*/ 	.byte	0x0a
	.zero		1


	//   ....[16]....
        /*0254*/ 	.word	0x00004730
        /*0258*/ 	.word	0x000000ff
        /*025c*/ 	.word	0x00000000
        /*0260*/ 	.short	0x0101
        /*0262*/ 	.byte	0x07
	.zero		1


	//   ....[17]....
        /*0264*/ 	.word	0x000082e0
        /*0268*/ 	.word	0x0000000f
        /*026c*/ 	.word	0x00026820
        /*0270*/ 	.short	0x010a
        /*0272*/ 	.byte	0x3f
	.zero		1


	//   ....[18]....
        /*0274*/ 	.word	0x00008ba0
        /*0278*/ 	.word	0x0000000f
        /*027c*/ 	.word	0x00026840
        /*0280*/ 	.short	0x010a
        /*0282*/ 	.byte	0x3f
	.zero		1


	//   ....[19]....
        /*0284*/ 	.word	0x00008ee0
        /*0288*/ 	.word	0x0000000f
        /*028c*/ 	.word	0x00026828
        /*0290*/ 	.short	0x010a
        /*0292*/ 	.byte	0x3f
	.zero		1


	//   ....[20]....
        /*0294*/ 	.word	0x00009220
        /*0298*/ 	.word	0x0000000f
        /*029c*/ 	.word	0x00026848
        /*02a0*/ 	.short	0x010a
        /*02a2*/ 	.byte	0x3f
	.zero		1


	//   ....[21]....
        /*02a4*/ 	.word	0x00009500
        /*02a8*/ 	.word	0x0000000f
        /*02ac*/ 	.word	0x00026820
        /*02b0*/ 	.short	0x010a
        /*02b2*/ 	.byte	0x3f
	.zero		1


	//   ....[22]....
        /*02b4*/ 	.word	0x000098b0
        /*02b8*/ 	.word	0x0000000f
        /*02bc*/ 	.word	0x00026840
        /*02c0*/ 	.short	0x010a
        /*02c2*/ 	.byte	0x3f
	.zero		1


	//   ....[23]....
        /*02c4*/ 	.word	0x00009bc0
        /*02c8*/ 	.word	0x0000000f
        /*02cc*/ 	.word	0x00026828
        /*02d0*/ 	.short	0x010a
        /*02d2*/ 	.byte	0x3f
	.zero		1


	//   ....[24]....
        /*02d4*/ 	.word	0x00009f40
        /*02d8*/ 	.word	0x00000003
        /*02dc*/ 	.word	0x00026840
        /*02e0*/ 	.short	0x010a
        /*02e2*/ 	.byte	0x3f
	.zero		1


	//   ....[25]....
        /*02e4*/ 	.word	0x0000a410
        /*02e8*/ 	.word	0x00000007
        /*02ec*/ 	.word	0x00000000
        /*02f0*/ 	.short	0x010a
        /*02f2*/ 	.byte	0x3f
	.zero		1


	//   ....[26]....
        /*02f4*/ 	.word	0x0000a460
        /*02f8*/ 	.word	0x00000003
        /*02fc*/ 	.word	0x00000000
        /*0300*/ 	.short	0x010a
        /*0302*/ 	.byte	0x3f
	.zero		1


	//   ....[27]....
        /*0304*/ 	.word	0x0000a4c0
        /*0308*/ 	.word	0x00000005
        /*030c*/ 	.word	0x00000000
        /*0310*/ 	.short	0x010a
        /*0312*/ 	.byte	0x3f
	.zero		1


	//   ....[28]....
        /*0314*/ 	.word	0x0000a4f0
        /*0318*/ 	.word	0x00000003
        /*031c*/ 	.word	0x00000000
        /*0320*/ 	.short	0x010a
        /*0322*/ 	.byte	0x3f
	.zero		1


	//   ....[29]....
        /*0324*/ 	.word	0x0000a5d0
        /*0328*/ 	.word	0x00000002
        /*032c*/ 	.word	0x00026800
        /*0330*/ 	.short	0x010a
        /*0332*/ 	.byte	0x3f
	.zero		1


	//   ....[30]....
        /*0334*/ 	.word	0x0000a630
        /*0338*/ 	.word	0x00000005
        /*033c*/ 	.word	0x00026810
        /*0340*/ 	.short	0x010a
        /*0342*/ 	.byte	0x3f
	.zero		1


	//   ....[31]....
        /*0344*/ 	.word	0x0000a690
        /*0348*/ 	.word	0x00000005
        /*034c*/ 	.word	0x00026830
        /*0350*/ 	.short	0x010a
        /*0352*/ 	.byte	0x3f
	.zero		1


	//   ....[32]....
        /*0354*/ 	.word	0x0000a910
        /*0358*/ 	.word	0x0000000f
        /*035c*/ 	.word	0x00026820
        /*0360*/ 	.short	0x010a
        /*0362*/ 	.byte	0x3f
	.zero		1


	//   ....[33]....
        /*0364*/ 	.word	0x0000a960
        /*0368*/ 	.word	0x0000000f
        /*036c*/ 	.word	0x00026840
        /*0370*/ 	.short	0x010a
        /*0372*/ 	.byte	0x3f
	.zero		1


	//   ....[34]....
        /*0374*/ 	.word	0x0000a9b0
        /*0378*/ 	.word	0x0000000f
        /*037c*/ 	.word	0x00026828
        /*0380*/ 	.short	0x010a
        /*0382*/ 	.byte	0x3f
	.zero		1


	//   ....[35]....
        /*0384*/ 	.word	0x0000aa00
        /*0388*/ 	.word	0x0000000f
        /*038c*/ 	.word	0x00026848
        /*0390*/ 	.short	0x010a
        /*0392*/ 	.byte	0x3f
	.zero		1


	//   ....[36]....
        /*0394*/ 	.word	0x0000aa60
        /*0398*/ 	.word	0x0000000f
        /*039c*/ 	.word	0x00026820
        /*03a0*/ 	.short	0x010a
        /*03a2*/ 	.byte	0x3f
	.zero		1


	//   ....[37]....
        /*03a4*/ 	.word	0x0000aab0
        /*03a8*/ 	.word	0x0000000f
        /*03ac*/ 	.word	0x00026840
        /*03b0*/ 	.short	0x010a
        /*03b2*/ 	.byte	0x3f
	.zero		1


	//   ....[38]....
        /*03b4*/ 	.word	0x0000ab00
        /*03b8*/ 	.word	0x0000000f
        /*03bc*/ 	.word	0x00026828
        /*03c0*/ 	.short	0x010a
        /*03c2*/ 	.byte	0x3f
	.zero		1


	//   ....[39]....
        /*03c4*/ 	.word	0x0000ab50
        /*03c8*/ 	.word	0x00000003
        /*03cc*/ 	.word	0x00026840
        /*03d0*/ 	.short	0x010a
        /*03d2*/ 	.byte	0x3f
	.zero		1


	//   ....[40]....
        /*03d4*/ 	.word	0x0000ac20
        /*03d8*/ 	.word	0x00000007
        /*03dc*/ 	.word	0x00000000
        /*03e0*/ 	.short	0x010a
        /*03e2*/ 	.byte	0x3f
	.zero		1


	//   ....[41]....
        /*03e4*/ 	.word	0x0000ac70
        /*03e8*/ 	.word	0x00000003
        /*03ec*/ 	.word	0x00000000
        /*03f0*/ 	.short	0x010a
        /*03f2*/ 	.byte	0x3f
	.zero		1


	//   ....[42]....
        /*03f4*/ 	.word	0x0000acc0
        /*03f8*/ 	.word	0x00000005
        /*03fc*/ 	.word	0x00000000
        /*0400*/ 	.short	0x010a
        /*0402*/ 	.byte	0x3f
	.zero		1


	//----- nvinfo : EIATTR_NUM_MBARRIERS
	.align		4
.L_881:
        /*0404*/ 	.byte	0x03, 0x38
        /*0406*/ 	.short	0x0009


	//----- nvinfo : EIATTR_EXIT_INSTR_OFFSETS
	.align		4
        /*0408*/ 	.byte	0x04, 0x1c
        /*040a*/ 	.short	(.L_883 - .L_882)


	//   ....[0]....
.L_882:
        /*040c*/ 	.word	0x0000a540


	//----- nvinfo : EIATTR_MAX_THREADS
	.align		4
.L_883:
        /*0410*/ 	.byte	0x04, 0x05
        /*0412*/ 	.short	(.L_885 - .L_884)
.L_884:
        /*0414*/ 	.word	0x00000180
        /*0418*/ 	.word	0x00000001
        /*041c*/ 	.word	0x00000001


	//----- nvinfo : EIATTR_CRS_STACK_SIZE
	.align		4
.L_885:
        /*0420*/ 	.byte	0x04, 0x1e
        /*0422*/ 	.short	(.L_887 - .L_886)
.L_886:
        /*0424*/ 	.word	0x00000000


	//----- nvinfo : EIATTR_CBANK_PARAM_SIZE
	.align		4
.L_887:
        /*0428*/ 	.byte	0x03, 0x19
        /*042a*/ 	.short	0x0770


	//----- nvinfo : EIATTR_PARAM_CBANK
	.align		4
        /*042c*/ 	.byte	0x04, 0x0a
        /*042e*/ 	.short	(.L_889 - .L_888)
	.align		4
.L_888:
        /*0430*/ 	.word	index@(.nv.constant0._ZN7cutlass13device_kernelIN5flash11enable_sm90INS1_16FlashAttnBwdSm90INS1_25CollectiveMainloopBwdSm90ILi2ELi2ELi2EN4cute5tupleIJNS5_1CILi1EEES8_S8_EEENS6_IJNS7_ILi64EEENS7_ILi128EEENS7_ILi96EEEEEENS_6half_tEfNS_4arch4Sm90ELb1ELb0ELb0ELb1ELb1ELb1ELb0ELb0ELi2ELi1ELi2ELi1ELb1EEENS1_24CollectiveEpilogueBwdGQAISD_fSG_Li256ELb1ELb1EEENS1_25SingleTileBwdLPTSchedulerILb1ELi128ELb1EEEEEEEEEvNT_6ParamsE)
        /*0434*/ 	.short	0x0210
        /*0436*/ 	.short	0x0770


	//----- nvinfo : EIATTR_SW_WAR
	.align		4
.L_889:
        /*0438*/ 	.byte	0x04, 0x36
        /*043a*/ 	.short	(.L_891 - .L_890)
.L_890:
        /*043c*/ 	.word	0x00000008
.L_891:


//--------------------- .nv.info._ZN7cutlass13device_kernelIN5flash22FlashAttnBwdPreprocessIN4cute5tupleIJNS3_1CILi64EEENS5_ILi96EEEEEENS_6half_tEfNS_4arch4Sm90ELb1ELb1EEEEEvNT_6ParamsE --------------------------
	.section	.nv.info._ZN7cutlass13device_kernelIN5flash22FlashAttnBwdPreprocessIN4cute5tupleIJNS3_1CILi64EEENS5_ILi96EEEEEENS_6half_tEfNS_4arch4Sm90ELb1ELb1EEEEEvNT_6ParamsE,"",@"SHT_CUDA_INFO"
	.sectionflags	@""
	.align	4


	//----- nvinfo : EIATTR_CUDA_API_VERSION
	.align		4
        /*0000*/ 	.byte	0x04, 0x37
        /*0002*/ 	.short	(.L_893 - .L_892)
.L_892:
        /*0004*/ 	.word	0x00000082


	//----- nvinfo : EIATTR_KPARAM_INFO
	.align		4
.L_893:
        /*0008*/ 	.byte	0x04, 0x17
        /*000a*/ 	.short	(.L_895 - .L_894)
.L_894:
        /*000c*/ 	.word	0x00000000
        /*0010*/ 	.short	0x0000
        /*0012*/ 	.short	0x0000
        /*0014*/ 	.byte	0x00, 0xf0, 0xc1, 0x03


	//----- nvinfo : EIATTR_SPARSE_MMA_MASK
	.align		4
.L_895:
        /*0018*/ 	.byte	0x03, 0x50
        /*001a*/ 	.short	0x0000


	//----- nvinfo : EIATTR_MAXREG_COUNT
	.align		4
        /*001c*/ 	.byte	0x03, 0x1b
        /*001e*/ 	.short	0x0080


	//----- nvinfo : EIATTR_MERCURY_ISA_VERSION
	.align		4
        /*0020*/ 	.byte	0x03, 0x5f
        /*0022*/ 	.short	0x0101


	//----- nvinfo : EIATTR_COOP_GROUP_MASK_REGIDS
	.align		4
        /*0024*/ 	.byte	0x04, 0x29
        /*0026*/ 	.short	(.L_897 - .L_896)


	//   ....[0]....
.L_896:
        /*0028*/ 	.word	0xffffffff


	//   ....[1]....
        /*002c*/ 	.word	0xffffffff


	//----- nvinfo : EIATTR_COOP_GROUP_INSTR_OFFSETS
	.align		4
.L_897:
        /*0030*/ 	.byte	0x04, 0x28
        /*0032*/ 	.short	(.L_899 - .L_898)


	//   ....[0]....
.L_898:
        /*0034*/ 	.word	0x00000e60


	//   ....[1]....
        /*0038*/ 	.word	0x00000ec0


	//----- nvinfo : EIATTR_EXIT_INSTR_OFFSETS
	.align		4
.L_899:
        /*003c*/ 	.byte	0x04, 0x1c
        /*003e*/ 	.short	(.L_901 - .L_900)


	//   ....[0]....
.L_900:
        /*0040*/ 	.word	0x000001c0


	//   ....[1]....
        /*0044*/ 	.word	0x00001430


	//   ....[2]....
        /*0048*/ 	.word	0x000014b0


	//----- nvinfo : EIATTR_MAX_THREADS
	.align		4
.L_901:
        /*004c*/ 	.byte	0x04, 0x05
        /*004e*/ 	.short	(.L_903 - .L_902)
.L_902:
        /*0050*/ 	.word	0x00000100
        /*0054*/ 	.word	0x00000001
        /*0058*/ 	.word	0x00000001


	//----- nvinfo : EIATTR_CRS_STACK_SIZE
	.align		4
.L_903:
        /*005c*/ 	.byte	0x04, 0x1e
        /*005e*/ 	.short	(.L_905 - .L_904)
.L_904:
        /*0060*/ 	.word	0x00000000


	//----- nvinfo : EIATTR_CBANK_PARAM_SIZE
	.align		4
.L_905:
        /*0064*/ 	.byte	0x03, 0x19
        /*0066*/ 	.short	0x00f0


	//----- nvinfo : EIATTR_PARAM_CBANK
	.align		4
        /*0068*/ 	.byte	0x04, 0x0a
        /*006a*/ 	.short	(.L_907 - .L_906)
	.align		4
.L_906:
        /*006c*/ 	.word	index@(.nv.constant0._ZN7cutlass13device_kernelIN5flash22FlashAttnBwdPreprocessIN4cute5tupleIJNS3_1CILi64EEENS5_ILi96EEEEEENS_6half_tEfNS_4arch4Sm90ELb1ELb1EEEEEvNT_6ParamsE)
        /*0070*/ 	.short	0x0210
        /*0072*/ 	.short	0x00f0


	//----- nvinfo : EIATTR_SW_WAR
	.align		4
.L_907:
        /*0074*/ 	.byte	0x04, 0x36
        /*0076*/ 	.short	(.L_909 - .L_908)
.L_908:
        /*0078*/ 	.word	0x00000008
.L_909:


//--------------------- .nv.callgraph             --------------------------
	.section	.nv.callgraph,"",@"SHT_CUDA_CALLGRAPH"
	.align	4
	.sectionentsize	8
	.align		4
        /*0000*/ 	.word	0x00000000
	.align		4
        /*0004*/ 	.word	0xffffffff
	.align		4
        /*0008*/ 	.word	index@(_ZN7cutlass13device_kernelIN5flash11enable_sm90INS1_16FlashAttnBwdSm90INS1_25CollectiveMainloopBwdSm90ILi2ELi2ELi2EN4cute5tupleIJNS5_1CILi1EEES8_S8_EEENS6_IJNS7_ILi64EEENS7_ILi128EEENS7_ILi96EEEEEENS_6half_tEfNS_4arch4Sm90ELb0ELb0ELb0ELb0ELb0ELb1ELb0ELb0ELi2ELi1ELi2ELi1ELb1EEENS1_21CollectiveEpilogueBwdISD_SE_SG_Li256ELb0ELb0ELi1EEENS1_19SingleTileSchedulerILb0ELb0ELb0ELi128EEEEEEEEEvNT_6ParamsE)
	.align		4
        /*000c*/ 	.word	index@(__assertfail)
	.align		4
        /*0010*/ 	.word	index@(_ZN7cutlass13device_kernelIN5flash11enable_sm90INS1_16FlashAttnBwdSm90INS1_25CollectiveMainloopBwdSm90ILi2ELi2ELi2EN4cute5tupleIJNS5_1CILi1EEES8_S8_EEENS6_IJNS7_ILi64EEENS7_ILi128EEENS7_ILi96EEEEEENS_6half_tEfNS_4arch4Sm90ELb0ELb0ELb0ELb0ELb1ELb1ELb0ELb0ELi2ELi1ELi2ELi1ELb1EEENS1_21CollectiveEpilogueBwdISD_SE_SG_Li256ELb0ELb0ELi1EEENS1_19SingleTileSchedulerILb0ELb0ELb0ELi128EEEEEEEEEvNT_6ParamsE)
	.align		4
        /*0014*/ 	.word	index@(__assertfail)
	.align		4
        /*0018*/ 	.word	index@(_ZN7cutlass13device_kernelIN5flash11enable_sm90INS1_16FlashAttnBwdSm90INS1_25CollectiveMainloopBwdSm90ILi2ELi2ELi2EN4cute5tupleIJNS5_1CILi1EEES8_S8_EEENS6_IJNS7_ILi64EEENS7_ILi128EEENS7_ILi96EEEEEENS_6half_tEfNS_4arch4Sm90ELb0ELb0ELb0ELb0ELb0ELb1ELb0ELb0ELi2ELi1ELi2ELi1ELb1EEENS1_24CollectiveEpilogueBwdGQAISD_fSG_Li256ELb0ELb0EEENS1_19SingleTileSchedulerILb0ELb0ELb0ELi128EEEEEEEEEvNT_6ParamsE)
	.align		4
        /*001c*/ 	.word	index@(__assertfail)
	.align		4
        /*0020*/ 	.word	index@(_ZN7cutlass13device_kernelIN5flash11enable_sm90INS1_16FlashAttnBwdSm90INS1_25CollectiveMainloopBwdSm90ILi2ELi2ELi2EN4cute5tupleIJNS5_1CILi1EEES8_S8_EEENS6_IJNS7_ILi64EEENS7_ILi128EEENS7_ILi96EEEEEENS_6half_tEfNS_4arch4Sm90ELb0ELb0ELb0ELb0ELb1ELb1ELb0ELb0ELi2ELi1ELi2ELi1ELb1EEENS1_24CollectiveEpilogueBwdGQAISD_fSG_Li256ELb0ELb1EEENS1_19SingleTileSchedulerILb0ELb0ELb0ELi128EEEEEEEEEvNT_6ParamsE)
	.align		4
        /*0024*/ 	.word	index@(__assertfail)
	.align		4
        /*0028*/ 	.word	index@(_ZN7cutlass13device_kernelIN5flash11enable_sm90INS1_16FlashAttnBwdSm90INS1_25CollectiveMainloopBwdSm90ILi2ELi2ELi2EN4cute5tupleIJNS5_1CILi1EEES8_S8_EEENS6_IJNS7_ILi64EEENS7_ILi128EEENS7_ILi96EEEEEENS_6half_tEfNS_4arch4Sm90ELb0ELb0ELb0ELb1ELb0ELb1ELb0ELb0ELi2ELi1ELi2ELi1ELb1EEENS1_21CollectiveEpilogueBwdISD_SE_SG_Li256ELb1ELb0ELi1EEENS1_19SingleTileSchedulerILb1ELb0ELb0ELi128EEEEEEEEEvNT_6ParamsE)
	.align		4
        /*002c*/ 	.word	index@(__assertfail)
	.align		4
        /*0030*/ 	.word	index@(_ZN7cutlass13device_kernelIN5flash11enable_sm90INS1_16FlashAttnBwdSm90INS1_25CollectiveMainloopBwdSm90ILi2ELi2ELi2EN4cute5tupleIJNS5_1CILi1EEES8_S8_EEENS6_IJNS7_ILi64EEENS7_ILi128EEENS7_ILi96EEEEEENS_6half_tEfNS_4arch4Sm90ELb0ELb0ELb0ELb1ELb1ELb1ELb0ELb0ELi2ELi1ELi2ELi1ELb1EEENS1_21CollectiveEpilogueBwdISD_SE_SG_Li256ELb1ELb0ELi1EEENS1_19SingleTileSchedulerILb1ELb0ELb0ELi128EEEEEEEEEvNT_6ParamsE)
	.align		4
        /*0034*/ 	.word	index@(__assertfail)
	.align		4
        /*0038*/ 	.word	index@(_ZN7cutlass13device_kernelIN5flash11enable_sm90INS1_16FlashAttnBwdSm90INS1_25CollectiveMainloopBwdSm90ILi2ELi2ELi2EN4cute5tupleIJNS5_1CILi1EEES8_S8_EEENS6_IJNS7_ILi64EEENS7_ILi128EEENS7_ILi96EEEEEENS_6half_tEfNS_4arch4Sm90ELb0ELb0ELb0ELb1ELb0ELb1ELb0ELb0ELi2ELi1ELi2ELi1ELb1EEENS1_24CollectiveEpilogueBwdGQAISD_fSG_Li256ELb1ELb0EEENS1_19SingleTileSchedulerILb1ELb0ELb0ELi128EEEEEEEEEvNT_6ParamsE)
	.align		4
        /*003c*/ 	.word	index@(__assertfail)
	.align		4
        /*0040*/ 	.word	index@(_ZN7cutlass13device_kernelIN5flash11enable_sm90INS1_16FlashAttnBwdSm90INS1_25CollectiveMainloopBwdSm90ILi2ELi2ELi2EN4cute5tupleIJNS5_1CILi1EEES8_S8_EEENS6_IJNS7_ILi64EEENS7_ILi128EEENS7_ILi96EEEEEENS_6half_tEfNS_4arch4Sm90ELb0ELb0ELb0ELb1ELb1ELb1ELb0ELb0ELi2ELi1ELi2ELi1ELb1EEENS1_24CollectiveEpilogueBwdGQAISD_fSG_Li256ELb1ELb1EEENS1_19SingleTileSchedulerILb1ELb0ELb0ELi128EEEEEEEEEvNT_6ParamsE)
	.align		4
        /*0044*/ 	.word	index@(__assertfail)
	.align		4
        /*0048*/ 	.word	index@(_ZN7cutlass13device_kernelIN5flash11enable_sm90INS1_16FlashAttnBwdSm90INS1_25CollectiveMainloopBwdSm90ILi2ELi2ELi2EN4cute5tupleIJNS5_1CILi1EEES8_S8_EEENS6_IJNS7_ILi64EEENS7_ILi128EEENS7_ILi96EEEEEENS_6half_tEfNS_4arch4Sm90ELb0ELb1ELb0ELb0ELb0ELb1ELb0ELb0ELi2ELi1ELi2ELi1ELb1EEENS1_21CollectiveEpilogueBwdISD_SE_SG_Li256ELb0ELb0ELi1EEENS1_19SingleTileSchedulerILb0ELb0ELb0ELi128EEEEEEEEEvNT_6ParamsE)
	.align		4
        /*004c*/ 	.word	index@(__assertfail)
	.align		4
        /*0050*/ 	.word	index@(_ZN7cutlass13device_kernelIN5flash11enable_sm90INS1_16FlashAttnBwdSm90INS1_25CollectiveMainloopBwdSm90ILi2ELi2ELi2EN4cute5tupleIJNS5_1CILi1EEES8_S8_EEENS6_IJNS7_ILi64EEENS7_ILi128EEENS7_ILi96EEEEEENS_6half_tEfNS_4arch4Sm90ELb0ELb1ELb0ELb0ELb1ELb1ELb0ELb0ELi2ELi1ELi2ELi1ELb1EEENS1_21CollectiveEpilogueBwdISD_SE_SG_Li256ELb0ELb0ELi1EEENS1_19SingleTileSchedulerILb0ELb0ELb0ELi128EEEEEEEEEvNT_6ParamsE)
	.align		4
        /*0054*/ 	.word	index@(__assertfail)
	.align		4
        /*0058*/ 	.word	index@(_ZN7cutlass13device_kernelIN5flash11enable_sm90INS1_16FlashAttnBwdSm90INS1_25CollectiveMainloopBwdSm90ILi2ELi2ELi2EN4cute5tupleIJNS5_1CILi1EEES8_S8_EEENS6_IJNS7_ILi64EEENS7_ILi128EEENS7_ILi96EEEEEENS_6half_tEfNS_4arch4Sm90ELb0ELb1ELb0ELb0ELb0ELb1ELb0ELb0ELi2ELi1ELi2ELi1ELb1EEENS1_24CollectiveEpilogueBwdGQAISD_fSG_Li256ELb0ELb0EEENS1_19SingleTileSchedulerILb0ELb0ELb0ELi128EEEEEEEEEvNT_6ParamsE)
	.align		4
        /*005c*/ 	.word	index@(__assertfail)
	.align		4
        /*0060*/ 	.word	index@(_ZN7cutlass13device_kernelIN5flash11enable_sm90INS1_16FlashAttnBwdSm90INS1_25CollectiveMainloopBwdSm90ILi2ELi2ELi2EN4cute5tupleIJNS5_1CILi1EEES8_S8_EEENS6_IJNS7_ILi64EEENS7_ILi128EEENS7_ILi96EEEEEENS_6half_tEfNS_4arch4Sm90ELb0ELb1ELb0ELb0ELb1ELb1ELb0ELb0ELi2ELi1ELi2ELi1ELb1EEENS1_24CollectiveEpilogueBwdGQAISD_fSG_Li256ELb0ELb1EEENS1_19SingleTileSchedulerILb0ELb0ELb0ELi128EEEEEEEEEvNT_6ParamsE)
	.align		4
        /*0064*/ 	.word	index@(__assertfail)
	.align		4
        /*0068*/ 	.word	index@(_ZN7cutlass13device_kernelIN5flash11enable_sm90INS1_16FlashAttnBwdSm90INS1_25CollectiveMainloopBwdSm90ILi2ELi2ELi2EN4cute5tupleIJNS5_1CILi1EEES8_S8_EEENS6_IJNS7_ILi64EEENS7_ILi128EEENS7_ILi96EEEEEENS_6half_tEfNS_4arch4Sm90ELb0ELb1ELb0ELb1ELb0ELb1ELb0ELb0ELi2ELi1ELi2ELi1ELb1EEENS1_21CollectiveEpilogueBwdISD_SE_SG_Li256ELb1ELb0ELi1EEENS1_19SingleTileSchedulerILb1ELb0ELb0ELi128EEEEEEEEEvNT_6ParamsE)
	.align		4
        /*006c*/ 	.word	index@(__assertfail)
	.align		4
        /*0070*/ 	.word	index@(_ZN7cutlass13device_kernelIN5flash11enable_sm90INS1_16FlashAttnBwdSm90INS1_25CollectiveMainloopBwdSm90ILi2ELi2ELi2EN4cute5tupleIJNS5_1CILi1EEES8_S8_EEENS6_IJNS7_ILi64EEENS7_ILi128EEENS7_ILi96EEEEEENS_6half_tEfNS_4arch4Sm90ELb0ELb1ELb0ELb1ELb1ELb1ELb0ELb0ELi2ELi1ELi2ELi1ELb1EEENS1_21CollectiveEpilogueBwdISD_SE_SG_Li256ELb1ELb0ELi1EEENS1_19SingleTileSchedulerILb1ELb0ELb0ELi128EEEEEEEEEvNT_6ParamsE)
	.align		4
        /*0074*/ 	.word	index@(__assertfail)
	.align		4
        /*0078*/ 	.word	index@(_ZN7cutlass13device_kernelIN5flash11enable_sm90INS1_16FlashAttnBwdSm90INS1_25CollectiveMainloopBwdSm90ILi2ELi2ELi2EN4cute5tupleIJNS5_1CILi1EEES8_S8_EEENS6_IJNS7_ILi64EEENS7_ILi128EEENS7_ILi96EEEEEENS_6half_tEfNS_4arch4Sm90ELb0ELb1ELb0ELb1ELb0ELb1ELb0ELb0ELi2ELi1ELi2ELi1ELb1EEENS1_24CollectiveEpilogueBwdGQAISD_fSG_Li256ELb1ELb0EEENS1_19SingleTileSchedulerILb1ELb0ELb0ELi128EEEEEEEEEvNT_6ParamsE)
	.align		4
        /*007c*/ 	.word	index@(__assertfail)
	.align		4
        /*0080*/ 	.word	index@(_ZN7cutlass13device_kernelIN5flash11enable_sm90INS1_16FlashAttnBwdSm90INS1_25CollectiveMainloopBwdSm90ILi2ELi2ELi2EN4cute5tupleIJNS5_1CILi1EEES8_S8_EEENS6_IJNS7_ILi64EEENS7_ILi128EEENS7_ILi96EEEEEENS_6half_tEfNS_4arch4Sm90ELb0ELb1ELb0ELb1ELb1ELb1ELb0ELb0ELi2ELi1ELi2ELi1ELb1EEENS1_24CollectiveEpilogueBwdGQAISD_fSG_Li256ELb1ELb1EEENS1_19SingleTileSchedulerILb1ELb0ELb0ELi128EEEEEEEEEvNT_6ParamsE)
	.align		4
        /*0084*/ 	.word	index@(__assertfail)
	.align		4
        /*0088*/ 	.word	index@(_ZN7cutlass13device_kernelIN5flash11enable_sm90INS1_16FlashAttnBwdSm90INS1_25CollectiveMainloopBwdSm90ILi2ELi2ELi2EN4cute5tupleIJNS5_1CILi1EEES8_S8_EEENS6_IJNS7_ILi64EEENS7_ILi128EEENS7_ILi96EEEEEENS_6half_tEfNS_4arch4Sm90ELb1ELb0ELb0ELb0ELb0ELb1ELb0ELb0ELi2ELi1ELi2ELi1ELb1EEENS1_21CollectiveEpilogueBwdISD_SE_SG_Li256ELb0ELb0ELi1EEENS1_25SingleTileBwdLPTSchedulerILb0ELi128ELb0EEEEEEEEEvNT_6ParamsE)
	.align		4
        /*008c*/ 	.word	index@(__assertfail)
	.align		4
        /*0090*/ 	.word	index@(_ZN7cutlass13device_kernelIN5flash11enable_sm90INS1_16FlashAttnBwdSm90INS1_25CollectiveMainloopBwdSm90ILi2ELi2ELi2EN4cute5tupleIJNS5_1CILi1EEES8_S8_EEENS6_IJNS7_ILi64EEENS7_ILi128EEENS7_ILi96EEEEEENS_6half_tEfNS_4arch4Sm90ELb1ELb0ELb0ELb0ELb1ELb1ELb0ELb0ELi2ELi1ELi2ELi1ELb1EEENS1_21CollectiveEpilogueBwdISD_SE_SG_Li256ELb0ELb0ELi1EEENS1_25SingleTileBwdLPTSchedulerILb0ELi128ELb1EEEEEEEEEvNT_6ParamsE)
	.align		4
        /*0094*/ 	.word	index@(__assertfail)
	.align		4
        /*0098*/ 	.word	index@(_ZN7cutlass13device_kernelIN5flash11enable_sm90INS1_16FlashAttnBwdSm90INS1_25CollectiveMainloopBwdSm90ILi2ELi2ELi2EN4cute5tupleIJNS5_1CILi1EEES8_S8_EEENS6_IJNS7_ILi64EEENS7_ILi128EEENS7_ILi96EEEEEENS_6half_tEfNS_4arch4Sm90ELb1ELb0ELb0ELb0ELb0ELb1ELb0ELb0ELi2ELi1ELi2ELi1ELb1EEENS1_24CollectiveEpilogueBwdGQAISD_fSG_Li256ELb0ELb0EEENS1_25SingleTileBwdLPTSchedulerILb0ELi128ELb0EEEEEEEEEvNT_6ParamsE)
	.align		4
        /*009c*/ 	.word	index@(__assertfail)
	.align		4
        /*00a0*/ 	.word	index@(_ZN7cutlass13device_kernelIN5flash11enable_sm90INS1_16FlashAttnBwdSm90INS1_25CollectiveMainloopBwdSm90ILi2ELi2ELi2EN4cute5tupleIJNS5_1CILi1EEES8_S8_EEENS6_IJNS7_ILi64EEENS7_ILi128EEENS7_ILi96EEEEEENS_6half_tEfNS_4arch4Sm90ELb1ELb0ELb0ELb0ELb1ELb1ELb0ELb0ELi2ELi1ELi2ELi1ELb1EEENS1_24CollectiveEpilogueBwdGQAISD_fSG_Li256ELb0ELb1EEENS1_25SingleTileBwdLPTSchedulerILb0ELi128ELb1EEEEEEEEEvNT_6ParamsE)
	.align		4
        /*00a4*/ 	.word	index@(__assertfail)
	.align		4
        /*00a8*/ 	.word	index@(_ZN7cutlass13device_kernelIN5flash11enable_sm90INS1_16FlashAttnBwdSm90INS1_25CollectiveMainloopBwdSm90ILi2ELi2ELi2EN4cute5tupleIJNS5_1CILi1EEES8_S8_EEENS6_IJNS7_ILi64EEENS7_ILi128EEENS7_ILi96EEEEEENS_6half_tEfNS_4arch4Sm90ELb1ELb0ELb0ELb1ELb0ELb1ELb0ELb0ELi2ELi1ELi2ELi1ELb1EEENS1_21CollectiveEpilogueBwdISD_SE_SG_Li256ELb1ELb0ELi1EEENS1_25SingleTileBwdLPTSchedulerILb1ELi128ELb0EEEEEEEEEvNT_6ParamsE)
	.align		4
        /*00ac*/ 	.word	index@(__assertfail)
	.align		4
        /*00b0*/ 	.word	index@(_ZN7cutlass13device_kernelIN5flash11enable_sm90INS1_16FlashAttnBwdSm90INS1_25CollectiveMainloopBwdSm90ILi2ELi2ELi2EN4cute5tupleIJNS5_1CILi1EEES8_S8_EEENS6_IJNS7_ILi64EEENS7_ILi128EEENS7_ILi96EEEEEENS_6half_tEfNS_4arch4Sm90ELb1ELb0ELb0ELb1ELb1ELb1ELb0ELb0ELi2ELi1ELi2ELi1ELb1EEENS1_21CollectiveEpilogueBwdISD_SE_SG_Li256ELb1ELb0ELi1EEENS1_25SingleTileBwdLPTSchedulerILb1ELi128ELb1EEEEEEEEEvNT_6ParamsE)
	.align		4
        /*00b4*/ 	.word	index@(__assertfail)
	.align		4
        /*00b8*/ 	.word	index@(_ZN7cutlass13device_kernelIN5flash11enable_sm90INS1_16FlashAttnBwdSm90INS1_25CollectiveMainloopBwdSm90ILi2ELi2ELi2EN4cute5tupleIJNS5_1CILi1EEES8_S8_EEENS6_IJNS7_ILi64EEENS7_ILi128EEENS7_ILi96EEEEEENS_6half_tEfNS_4arch4Sm90ELb1ELb0ELb0ELb1ELb0ELb1ELb0ELb0ELi2ELi1ELi2ELi1ELb1EEENS1_24CollectiveEpilogueBwdGQAISD_fSG_Li256ELb1ELb0EEENS1_25SingleTileBwdLPTSchedulerILb1ELi128ELb0EEEEEEEEEvNT_6ParamsE)
	.align		4
        /*00bc*/ 	.word	index@(__assertfail)
	.align		4
        /*00c0*/ 	.word	index@(_ZN7cutlass13device_kernelIN5flash11enable_sm90INS1_16FlashAttnBwdSm90INS1_25CollectiveMainloopBwdSm90ILi2ELi2ELi2EN4cute5tupleIJNS5_1CILi1EEES8_S8_EEENS6_IJNS7_ILi64EEENS7_ILi128EEENS7_ILi96EEEEEENS_6half_tEfNS_4arch4Sm90ELb1ELb0ELb0ELb1ELb1ELb1ELb0ELb0ELi2ELi1ELi2ELi1ELb1EEENS1_24CollectiveEpilogueBwdGQAISD_fSG_Li256ELb1ELb1EEENS1_25SingleTileBwdLPTSchedulerILb1ELi128ELb1EEEEEEEEEvNT_6ParamsE)
	.align		4
        /*00c4*/ 	.word	index@(__assertfail)
	.align		4
        /*00c8*/ 	.word	0x00000000
	.align		4
        /*00cc*/ 	.word	0xfffffffe
	.align		4
        /*00d0*/ 	.word	0x00000000
	.align		4
        /*00d4*/ 	.word	0xfffffffd
	.align		4
        /*00d8*/ 	.word	0x00000000
	.align		4
        /*00dc*/ 	.word	0xfffffffc


//--------------------- .nv.constant4             --------------------------
	.section	.nv.constant4,"a",@progbits
	.align	8
	.align		8
.nv.constant4:
        /*0000*/ 	.dword	__assertfail
	.align		8
        /*0008*/ 	.dword	__unnamed_1
	.align		8
        /*0010*/ 	.dword	__unnamed_2
	.align		8
        /*0018*/ 	.dword	__unnamed_3
	.align		8
        /*0020*/ 	.dword	__unnamed_4
	.align		8
        /*0028*/ 	.dword	__unnamed_5
	.align		8
        /*0030*/ 	.dword	_ZN65_INTERNAL_267d4f41_29_flash_bwd_hdim96_fp16_sm90_cu_744032ad_30074cuda3std3__45__cpo5beginE
	.align		8
        /*0038*/ 	.dword	_ZN65_INTERNAL_267d4f41_29_flash_bwd_hdim96_fp16_sm90_cu_744032ad_30074cuda3std3__45__cpo3endE
	.align		8
        /*0040*/ 	.dword	_ZN65_INTERNAL_267d4f41_29_flash_bwd_hdim96_fp16_sm90_cu_744032ad_30074cuda3std3__45__cpo6cbeginE
	.align		8
        /*0048*/ 	.dword	_ZN65_INTERNAL_267d4f41_29_flash_bwd_hdim96_fp16_sm90_cu_744032ad_30074cuda3std3__45__cpo4cendE
	.align		8
        /*0050*/ 	.dword	_ZN65_INTERNAL_267d4f41_29_flash_bwd_hdim96_fp16_sm90_cu_744032ad_30074cuda3std3__467_GLOBAL__N__267d4f41_29_flash_bwd_hdim96_fp16_sm90_cu_744032ad_30076ignoreE
	.align		8
        /*0058*/ 	.dword	_ZN65_INTERNAL_267d4f41_29_flash_bwd_hdim96_fp16_sm90_cu_744032ad_30074cuda3std3__419piecewise_constructE
	.align		8
        /*0060*/ 	.dword	_ZN65_INTERNAL_267d4f41_29_flash_bwd_hdim96_fp16_sm90_cu_744032ad_30074cuda3std3__48in_placeE
	.align		8
        /*0068*/ 	.dword	_ZN65_INTERNAL_267d4f41_29_flash_bwd_hdim96_fp16_sm90_cu_744032ad_30074cuda3std6ranges3__45__cpo4swapE
	.align		8
        /*0070*/ 	.dword	_ZN65_INTERNAL_267d4f41_29_flash_bwd_hdim96_fp16_sm90_cu_744032ad_30074cuda3std6ranges3__45__cpo9iter_moveE
	.align		8
        /*0078*/ 	.dword	_ZN65_INTERNAL_267d4f41_29_flash_bwd_hdim96_fp16_sm90_cu_744032ad_30074cute7productE
	.align		8
        /*0080*/ 	.dword	_ZN65_INTERNAL_267d4f41_29_flash_bwd_hdim96_fp16_sm90_cu_744032ad_30074cute1_E
	.align		8
        /*0088*/ 	.dword	$str$23
	.align		8
        /*0090*/ 	.dword	$str$24


//--------------------- .text._ZN7cutlass13device_kernelIN5flash11enable_sm90INS1_16FlashAttnBwdSm90INS1_25CollectiveMainloopBwdSm90ILi2ELi2ELi2EN4cute5tupleIJNS5_1CILi1EEES8_S8_EEENS6_IJNS7_ILi64EEENS7_ILi128EEENS7_ILi96EEEEEENS_6half_tEfNS_4arch4Sm90ELb0ELb0ELb0ELb0ELb0ELb1ELb0ELb0ELi2ELi1ELi2ELi1ELb1EEENS1_21CollectiveEpilogueBwdISD_SE_SG_Li256ELb0ELb0ELi1EEENS1_19SingleTileSchedulerILb0ELb0ELb0ELi128EEEEEEEEEvNT_6ParamsE --------------------------
	.section	.text._ZN7cutlass13device_kernelIN5flash11enable_sm90INS1_16FlashAttnBwdSm90INS1_25CollectiveMainloopBwdSm90ILi2ELi2ELi2EN4cute5tupleIJNS5_1CILi1EEES8_S8_EEENS6_IJNS7_ILi64EEENS7_ILi128EEENS7_ILi96EEEEEENS_6half_tEfNS_4arch4Sm90ELb0ELb0ELb0ELb0ELb0ELb1ELb0ELb0ELi2ELi1ELi2ELi1ELb1EEENS1_21CollectiveEpilogueBwdISD_SE_SG_Li256ELb0ELb0ELi1EEENS1_19SingleTileSchedulerILb0ELb0ELb0ELi128EEEEEEEEEvNT_6ParamsE,"ax",@progbits
	.align	128
.text._ZN7cutlass13device_kernelIN5flash11enable_sm90INS1_16FlashAttnBwdSm90INS1_25CollectiveMainloopBwdSm90ILi2ELi2ELi2EN4cute5tupleIJNS5_1CILi1EEES8_S8_EEENS6_IJNS7_ILi64EEENS7_ILi128EEENS7_ILi96EEEEEENS_6half_tEfNS_4arch4Sm90ELb0ELb0ELb0ELb0ELb0ELb1ELb0ELb0ELi2ELi1ELi2ELi1ELb1EEENS1_21CollectiveEpilogueBwdISD_SE_SG_Li256ELb0ELb0ELi1EEENS1_19SingleTileSchedulerILb0ELb0ELb0ELi128EEEEEEEEEvNT_6ParamsE:
        .type           _ZN7cutlass13device_kernelIN5flash11enable_sm90INS1_16FlashAttnBwdSm90INS1_25CollectiveMainloopBwdSm90ILi2ELi2ELi2EN4cute5tupleIJNS5_1CILi1EEES8_S8_EEENS6_IJNS7_ILi64EEENS7_ILi128EEENS7_ILi96EEEEEENS_6half_tEfNS_4arch4Sm90ELb0ELb0ELb0ELb0ELb0ELb1ELb0ELb0ELi2ELi1ELi2ELi1ELb1EEENS1_21CollectiveEpilogueBwdISD_SE_SG_Li256ELb0ELb0ELi1EEENS1_19SingleTileSchedulerILb0ELb0ELb0ELi128EEEEEEEEEvNT_6ParamsE,@function
        .size           _ZN7cutlass13device_kernelIN5flash11enable_sm90INS1_16FlashAttnBwdSm90INS1_25CollectiveMainloopBwdSm90ILi2ELi2ELi2EN4cute5tupleIJNS5_1CILi1EEES8_S8_EEENS6_IJNS7_ILi64EEENS7_ILi128EEENS7_ILi96EEEEEENS_6half_tEfNS_4arch4Sm90ELb0ELb0ELb0ELb0ELb0ELb1ELb0ELb0ELi2ELi1ELi2ELi1ELb1EEENS1_21CollectiveEpilogueBwdISD_SE_SG_Li256ELb0ELb0ELi1EEENS1_19SingleTileSchedulerILb0ELb0ELb0ELi128EEEEEEEEEvNT_6ParamsE,(.L_x_3295 - _ZN7cutlass13device_kernelIN5flash11enable_sm90INS1_16FlashAttnBwdSm90INS1_25CollectiveMainloopBwdSm90ILi2ELi2ELi2EN4cute5tupleIJNS5_1CILi1EEES8_S8_EEENS6_IJNS7_ILi64EEENS7_ILi128EEENS7_ILi96EEEEEENS_6half_tEfNS_4arch4Sm90ELb0ELb0ELb0ELb0ELb0ELb1ELb0ELb0ELi2ELi1ELi2ELi1ELb1EEENS1_21CollectiveEpilogueBwdISD_SE_SG_Li256ELb0ELb0ELi1EEENS1_19SingleTileSchedulerILb0ELb0ELb0ELi128EEEEEEEEEvNT_6ParamsE)
        .other          _ZN7cutlass13device_kernelIN5flash11enable_sm90INS1_16FlashAttnBwdSm90INS1_25CollectiveMainloopBwdSm90ILi2ELi2ELi2EN4cute5tupleIJNS5_1CILi1EEES8_S8_EEENS6_IJNS7_ILi64EEENS7_ILi128EEENS7_ILi96EEEEEENS_6half_tEfNS_4arch4Sm90ELb0ELb0ELb0ELb0ELb0ELb1ELb0ELb0ELi2ELi1ELi2ELi1ELb1EEENS1_21CollectiveEpilogueBwdISD_SE_SG_Li256ELb0ELb0ELi1EEENS1_19SingleTileSchedulerILb0ELb0ELb0ELi128EEEEEEEEEvNT_6ParamsE,@"STO_CUDA_ENTRY STV_DEFAULT"
_ZN7cutlass13device_kernelIN5flash11enable_sm90INS1_16FlashAttnBwdSm90INS1_25CollectiveMainloopBwdSm90ILi2ELi2ELi2EN4cute5tupleIJNS5_1CILi1EEES8_S8_EEENS6_IJNS7_ILi64EEENS7_ILi128EEENS7_ILi96EEEEEENS_6half_tEfNS_4arch4Sm90ELb0ELb0ELb0ELb0ELb0ELb1ELb0ELb0ELi2ELi1ELi2ELi1ELb1EEENS1_21CollectiveEpilogueBwdISD_SE_SG_Li256ELb0ELb0ELi1EEENS1_19SingleTileSchedulerILb0ELb0ELb0ELi128EEEEEEEEEvNT_6ParamsE:
[----:B------:R-:W1:Y:S01]  /*0000*/  LDC R1, c[0x0][0x28] ;  /* 0x00000a00ff017b82 */ /* 0x000e620000000800 */
[----:B------:R-:W2:Y:S01]  /*0010*/  S2R R3, SR_TID.X ;  /* 0x0000000000037919 */ /* 0x000ea20000002100 */
[----:B------:R-:W-:Y:S01]  /*0020*/  ELECT P0, URZ, PT ;  /* 0x00000000003f782f */ /* 0x000fe20003800000 */
[----:B------:R-:W-:Y:S01]  /*0030*/  BSSY B0, `(.L_x_0) ;  /* 0x000001a000007945 */ /* 0x000fe20003800000 */
[--C-:B--2---:R-:W-:Y:S02]  /*0040*/  SHF.R.U32.HI R0, RZ, 0x5, R3.reuse ;  /* 0x00000005ff007819 */ /* 0x104fe40000011603 */
[----:B------:R-:W-:-:S03]  /*0050*/  SHF.R.U32.HI R3, RZ, 0x7, R3 ;  /* 0x00000007ff037819 */ /* 0x000fc60000011603 */
[----:B------:R-:W2:Y:S02]  /*0060*/  SHFL.IDX PT, R2, R0, RZ, 0x1f ;  /* 0x00001fff00027589 */ /* 0x000ea400000e0000 */
[----:B--2---:R-:W-:-:S13]  /*0070*/  ISETP.EQ.AND P0, PT, R2, RZ, P0 ;  /* 0x000000ff0200720c */ /* 0x004fda0000702270 */
[----:B-1----:R-:W-:Y:S05]  /*0080*/  @!P0 BRA `(.L_x_1) ;  /* 0x0000000000508947 */ /* 0x002fea0003800000 */
[----:B------:R-:W-:Y:S02]  /*0090*/  ULDC.64 UR4, c[0x0][0x198] ;  /* 0x0000660000047ab9 */ /* 0x000fe40000000a00 */
[----:B------:R-:W-:Y:S02]  /*00a0*/  UIADD3 UR6, UP0, UR4, 0xf0, URZ ;  /* 0x000000f004067890 */ /* 0x000fe4000ff1e03f */
[----:B------:R-:W-:Y:S02]  /*00b0*/  UIADD3 UR8, UP1, UR4, 0x1f0, URZ ;  /* 0x000001f004087890 */ /* 0x000fe4000ff3e03f */
[----:B------:R-:W-:Y:S02]  /*00c0*/  UIADD3 UR10, UP2, UR4, 0x2f0, URZ ;  /* 0x000002f0040a7890 */ /* 0x000fe4000ff5e03f */
[----:B------:R-:W-:Y:S02]  /*00d0*/  UIADD3 UR12, UP3, UR4, 0x3f0, URZ ;  /* 0x000003f0040c7890 */ /* 0x000fe4000ff7e03f */
[----:B------:R-:W-:-:S02]  /*00e0*/  UIADD3 UR14, UP4, UR4, 0x670, URZ ;  /* 0x00000670040e7890 */ /* 0x000fc4000ff9e03f */
[----:B------:R-:W-:Y:S02]  /*00f0*/  UIADD3.X UR7, URZ, UR5, URZ, UP0, !UPT ;  /* 0x000000053f077290 */ /* 0x000fe400087fe43f */
[----:B------:R-:W-:Y:S02]  /*0100*/  UIADD3 UR4, UP5, UR4, 0x770, URZ ;  /* 0x0000077004047890 */ /* 0x000fe4000ffbe03f */
[----:B------:R-:W-:Y:S02]  /*0110*/  UIADD3.X UR9, URZ, UR5, URZ, UP1, !UPT ;  /* 0x000000053f097290 */ /* 0x000fe40008ffe43f */
[----:B------:R-:W-:Y:S02]  /*0120*/  UIADD3.X UR11, URZ, UR5, URZ, UP2, !UPT ;  /* 0x000000053f0b7290 */ /* 0x000fe400097fe43f */
[----:B------:R-:W-:Y:S01]  /*0130*/  UIADD3.X UR13, URZ, UR5, URZ, UP3, !UPT ;  /* 0x000000053f0d7290 */ /* 0x000fe20009ffe43f */
[----:B------:R1:W-:Y:S01]  /*0140*/  UTMACCTL.PF [UR6] ;  /* 0x00000000060079b9 */ /* 0x0003e20008040000 */
[----:B------:R-:W-:-:S03]  /*0150*/  UIADD3.X UR15, URZ, UR5, URZ, UP4, !UPT ;  /* 0x000000053f0f7290 */ /* 0x000fc6000a7fe43f */
[----:B------:R1:W-:Y:S01]  /*0160*/  UTMACCTL.PF [UR8] ;  /* 0x00000000080079b9 */ /* 0x0003e20008040000 */
[----:B------:R-:W-:Y:S01]  /*0170*/  UIADD3.X UR5, URZ, UR5, URZ, UP5, !UPT ;  /* 0x000000053f057290 */ /* 0x000fe2000affe43f */
[----:B------:R1:W-:Y:S02]  /*0180*/  UTMACCTL.PF [UR10] ;  /* 0x000000000a0079b9 */ /* 0x0003e40008040000 */
[----:B------:R1:W-:Y:S02]  /*0190*/  UTMACCTL.PF [UR12] ;  /* 0x000000000c0079b9 */ /* 0x0003e40008040000 */
[----:B------:R1:W-:Y:S04]  /*01a0*/  UTMACCTL.PF [UR14] ;  /* 0x000000000e0079b9 */ /* 0x0003e80008040000 */
[----:B------:R1:W-:Y:S02]  /*01b0*/  UTMACCTL.PF [UR4] ;  /* 0x00000000040079b9 */ /* 0x0003e40008040000 */
[----:B-1----:R-:W-:Y:S01]  /*01c0*/  NOP ;  /* 0x0000000000007918 */ /* 0x002fe20000000000 */
.L_x_1:
[----:B------:R-:W-:Y:S05]  /*01d0*/  BSYNC B0 ;  /* 0x0000000000007941 */ /* 0x000fea0003800000 */
.L_x_0:
[----:B------:R-:W-:Y:S01]  /*01e0*/  VOTEU.ANY UP0, P0 ;  /* 0x00000000003f7886 */ /* 0x000fe20000000100 */
[----:B------:R-:W1:Y:S01]  /*01f0*/  SHFL.IDX PT, R3, R3, RZ, 0x1f ;  /* 0x00001fff03037589 */ /* 0x000e6200000e0000 */
[----:B------:R-:W-:Y:S01]  /*0200*/  UMOV UR4, 0x1 ;  /* 0x0000000100047882 */ /* 0x000fe20000000000 */
[----:B------:R-:W-:Y:S01]  /*0210*/  VOTEU.ANY UP1, P0 ;  /* 0x00000000003f7886 */ /* 0x000fe20000020100 */
[----:B------:R-:W-:Y:S01]  /*0220*/  UMOV UR38, 0x1 ;  /* 0x0000000100267882 */ /* 0x000fe20000000000 */
[----:B------:R-:W2:Y:S01]  /*0230*/  @UP0 S2UR UR7, SR_CgaCtaId ;  /* 0x00000000000709c3 */ /* 0x000ea20000008800 */
[----:B------:R-:W3:Y:S01]  /*0240*/  SHFL.IDX PT, R2, R0, RZ, 0x1f ;  /* 0x00001fff00027589 */ /* 0x000ee200000e0000 */
[----:B------:R-:W-:Y:S01]  /*0250*/  @UP0 UMOV UR6, 0x400 ;  /* 0x0000040000060882 */ /* 0x000fe20000000000 */
[----:B------:R-:W-:-:S04]  /*0260*/  @UP0 UIADD3 UR4, -UR4, 0x100000, URZ ;  /* 0x0010000004040890 */ /* 0x000fc8000fffe13f */
[----:B------:R-:W-:Y:S02]  /*0270*/  @UP0 USHF.L.U32 UR5, UR4, 0xb, URZ ;  /* 0x0000000b04050899 */ /* 0x000fe4000800063f */
[----:B------:R-:W-:Y:S01]  /*0280*/  @UP0 USHF.L.U32 UR4, UR4, 0x1, URZ ;  /* 0x0000000104040899 */ /* 0x000fe2000800063f */
[----:B-1----:R-:W-:Y:S01]  /*0290*/  R2UR UR8, R3 ;  /* 0x00000000030872ca */ /* 0x002fe200000e0000 */
[----:B--2---:R-:W-:Y:S01]  /*02a0*/  @UP0 ULEA UR6, UR7, UR6, 0x18 ;  /* 0x0000000607060291 */ /* 0x004fe2000f8ec03f */
[----:B---3--:R-:W-:-:S11]  /*02b0*/  ISETP.NE.AND P1, PT, R2, RZ, PT ;  /* 0x000000ff0200720c */ /* 0x008fd60003f25270 */
[----:B------:R-:W-:Y:S01]  /*02c0*/  UISETP.NE.AND UP0, UPT, UR8, URZ, UPT ;  /* 0x0000003f0800728c */ /* 0x000fe2000bf05270 */
[----:B------:R-:W1:Y:S02]  /*02d0*/  FENCE.VIEW.ASYNC.S ;  /* 0x00000000000073c6 */ /* 0x000e640000000000 */
[----:B-1----:R1:W2:Y:S01]  /*02e0*/  @UP1 SYNCS.EXCH.64 URZ, [UR6+0x26800], UR4 ;  /* 0x02680004063f15b2 */ /* 0x0022a20008000100 */
[----:B------:R-:W-:Y:S01]  /*02f0*/  USEL UR38, UR38, 0x2, !UP0 ;  /* 0x0000000226267887 */ /* 0x000fe2000c000000 */
[----:B------:R-:W-:Y:S11]  /*0300*/  @P1 BRA `(.L_x_2) ;  /* 0x0000000000481947 */ /* 0x000ff60003800000 */
[----:B-1----:R-:W1:Y:S01]  /*0310*/  S2UR UR5, SR_CgaCtaId ;  /* 0x00000000000579c3 */ /* 0x002e620000008800 */
[----:B------:R-:W-:Y:S01]  /*0320*/  UMOV UR4, 0x400 ;  /* 0x0000040000047882 */ /* 0x000fe20000000000 */
[----:B------:R-:W-:Y:S01]  /*0330*/  UMOV UR6, 0x1 ;  /* 0x0000000100067882 */ /* 0x000fe20000000000 */
[----:B------:R-:W-:Y:S01]  /*0340*/  UMOV UR9, 0x100 ;  /* 0x0000010000097882 */ /* 0x000fe20000000000 */
[----:B------:R-:W-:-:S04]  /*0350*/  UIADD3 UR6, -UR6, 0x100000, URZ ;  /* 0x0010000006067890 */ /* 0x000fc8000fffe13f */
[----:B------:R-:W-:Y:S02]  /*0360*/  USHF.L.U32 UR7, UR6, 0xb, URZ ;  /* 0x0000000b06077899 */ /* 0x000fe4000800063f */
[----:B------:R-:W-:Y:S01]  /*0370*/  USHF.L.U32 UR6, UR6, 0x1, URZ ;  /* 0x0000000106067899 */ /* 0x000fe2000800063f */
[----:B------:R-:W-:Y:S01]  /*0380*/  ELECT P0, URZ, PT ;  /* 0x00000000003f782f */ /* 0x000fe20003800000 */
[----:B-1----:R-:W-:Y:S02]  /*0390*/  ULEA UR8, UR5, UR4, 0x18 ;  /* 0x0000000405087291 */ /* 0x002fe4000f8ec03f */
[----:B------:R-:W-:-:S04]  /*03a0*/  UIADD3 UR4, -UR9, 0x100000, URZ ;  /* 0x0010000009047890 */ /* 0x000fc8000fffe13f */
[----:B------:R-:W-:Y:S02]  /*03b0*/  USHF.L.U32 UR5, UR4, 0xb, URZ ;  /* 0x0000000b04057899 */ /* 0x000fe4000800063f */
[----:B------:R-:W-:Y:S01]  /*03c0*/  USHF.L.U32 UR4, UR4, 0x1, URZ ;  /* 0x0000000104047899 */ /* 0x000fe2000800063f */
[----:B------:R-:W1:Y:S03]  /*03d0*/  FENCE.VIEW.ASYNC.S ;  /* 0x00000000000073c6 */ /* 0x000e660000000000 */
[----:B-1----:R3:W4:Y:S08]  /*03e0*/  SYNCS.EXCH.64 URZ, [UR8+0x26810], UR6 ;  /* 0x02681006083f75b2 */ /* 0x0027300008000100 */
[----:B------:R3:W5:Y:S01]  /*03f0*/  SYNCS.EXCH.64 URZ, [UR8+0x26820], UR4 ;  /* 0x02682004083f75b2 */ /* 0x0007620008000100 */
[----:B------:R3:W1:Y:S01]  /*0400*/  SYNCS.EXCH.64 URZ, [UR8+0x26818], UR6 ;  /* 0x02681806083f75b2 */ /* 0x0006620008000100 */
[----:B------:R3:W1:Y:S02]  /*0410*/  SYNCS.EXCH.64 URZ, [UR8+0x26828], UR4 ;  /* 0x02682804083f75b2 */ /* 0x0006640008000100 */
[----:B---3--:R-:W-:Y:S01]  /*0420*/  NOP ;  /* 0x0000000000007918 */ /* 0x008fe20000000000 */
.L_x_2:
[----:B------:R-:W3:Y:S01]  /*0430*/  SHFL.IDX PT, R2, R0, RZ, 0x1f ;  /* 0x00001fff00027589 */ /* 0x000ee200000e0000 */
[----:B------:R-:W-:Y:S01]  /*0440*/  NOP ;  /* 0x0000000000007918 */ /* 0x000fe20000000000 */
[----:B---3--:R-:W-:-:S13]  /*0450*/  ISETP.NE.AND P0, PT, R2, RZ, PT ;  /* 0x000000ff0200720c */ /* 0x008fda0003f05270 */
[----:B------:R-:W-:Y:S05]  /*0460*/  @P0 BRA `(.L_x_3) ;  /* 0x0000000000480947 */ /* 0x000fea0003800000 */
[----:B-1----:R-:W1:Y:S01]  /*0470*/  S2UR UR5, SR_CgaCtaId ;  /* 0x00000000000579c3 */ /* 0x002e620000008800 */
[----:B------:R-:W-:Y:S01]  /*0480*/  UMOV UR4, 0x400 ;  /* 0x0000040000047882 */ /* 0x000fe20000000000 */
[----:B------:R-:W-:Y:S01]  /*0490*/  UMOV UR6, 0x1 ;  /* 0x0000000100067882 */ /* 0x000fe20000000000 */
[----:B------:R-:W-:Y:S01]  /*04a0*/  UMOV UR7, 0x100 ;  /* 0x0000010000077882 */ /* 0x000fe20000000000 */
[----:B------:R-:W-:Y:S01]  /*04b0*/  ELECT P0, URZ, PT ;  /* 0x00000000003f782f */ /* 0x000fe20003800000 */
[----:B-1----:R-:W-:Y:S02]  /*04c0*/  ULEA UR8, UR5, UR4, 0x18 ;  /* 0x0000000405087291 */ /* 0x002fe4000f8ec03f */
[----:B------:R-:W-:-:S04]  /*04d0*/  UIADD3 UR4, -UR6, 0x100000, URZ ;  /* 0x0010000006047890 */ /* 0x000fc8000fffe13f */
[----:B------:R-:W-:Y:S02]  /*04e0*/  USHF.L.U32 UR5, UR4, 0xb, URZ ;  /* 0x0000000b04057899 */ /* 0x000fe4000800063f */
[----:B------:R-:W-:Y:S02]  /*04f0*/  USHF.L.U32 UR4, UR4, 0x1, URZ ;  /* 0x0000000104047899 */ /* 0x000fe4000800063f */
[----:B------:R-:W-:-:S04]  /*0500*/  UIADD3 UR6, -UR7, 0x100000, URZ ;  /* 0x0010000007067890 */ /* 0x000fc8000fffe13f */
[----:B------:R-:W-:Y:S02]  /*0510*/  USHF.L.U32 UR7, UR6, 0xb, URZ ;  /* 0x0000000b06077899 */ /* 0x000fe4000800063f */
[----:B------:R-:W-:Y:S01]  /*0520*/  USHF.L.U32 UR6, UR6, 0x1, URZ ;  /* 0x0000000106067899 */ /* 0x000fe2000800063f */
[----:B------:R-:W1:Y:S03]  /*0530*/  FENCE.VIEW.ASYNC.S ;  /* 0x00000000000073c6 */ /* 0x000e660000000000 */
[----:B-1----:R3:W1:Y:S08]  /*0540*/  SYNCS.EXCH.64 URZ, [UR8+0x26830], UR4 ;  /* 0x02683004083f75b2 */ /* 0x0026700008000100 */
[----:B------:R3:W1:Y:S01]  /*0550*/  SYNCS.EXCH.64 URZ, [UR8+0x26840], UR6 ;  /* 0x02684006083f75b2 */ /* 0x0006620008000100 */
[----:B------:R3:W1:Y:S01]  /*0560*/  SYNCS.EXCH.64 URZ, [UR8+0x26838], UR4 ;  /* 0x02683804083f75b2 */ /* 0x0006620008000100 */
[----:B------:R3:W1:Y:S02]  /*0570*/  SYNCS.EXCH.64 URZ, [UR8+0x26848], UR6 ;  /* 0x02684806083f75b2 */ /* 0x0006640008000100 */
[----:B---3--:R-:W-:Y:S01]  /*0580*/  NOP ;  /* 0x0000000000007918 */ /* 0x008fe20000000000 */
.L_x_3:
[----:B------:R-:W-:Y:S01]  /*0590*/  PLOP3.LUT P0, PT, PT, PT, UP0, 0x80, 0x0 ;  /* 0x000000000000781c */ /* 0x000fe20003f0f008 */
[----:B------:R-:W-:Y:S01]  /*05a0*/  NOP ;  /* 0x0000000000007918 */ /* 0x000fe20000000000 */
[----:B-12-45:R-:W-:Y:S11]  /*05b0*/  BAR.SYNC.DEFER_BLOCKING 0x0 ;  /* 0x0000000000007b1d */ /* 0x036ff60000010000 */
[----:B------:R-:W-:Y:S05]  /*05c0*/  @!P0 BRA `(.L_x_4) ;  /* 0x00000044000c8947 */ /* 0x000fea0003800000 */
.L_x_5:
[----:B------:R-:W-:-:S08]  /*05d0*/  NOP ;  /* 0x0000000000007918 */ /* 0x000fd00000000000 */
[----:B------:R-:W1:Y:S02]  /*05e0*/  USETMAXREG.TRY_ALLOC.CTAPOOL UP0, 0xf0 ;  /* 0x000000f0000079c8 */ /* 0x000e640008000600 */
[----:B-1----:R-:W-:-:S13]  /*05f0*/  PLOP3.LUT P0, PT, PT, PT, UP0, 0x80, 0x0 ;  /* 0x000000000000781c */ /* 0x002fda0003f0f008 */
[----:B------:R-:W-:Y:S05]  /*0600*/  @!P0 BRA `(.L_x_5) ;  /* 0xfffffffc00f08947 */ /* 0x000fea000383ffff */
[----:B------:R-:W-:Y:S01]  /*0610*/  LOP3.LUT R0, R0, 0x3, RZ, 0xc0, !PT ;  /* 0x0000000300007812 */ /* 0x000fe200078ec0ff */
[----:B------:R-:W1:Y:S01]  /*0620*/  S2R R2, SR_TID.X ;  /* 0x0000000000027919 */ /* 0x000e620000002100 */
[----:B------:R-:W2:Y:S04]  /*0630*/  S2UR UR4, SR_CTAID.Z ;  /* 0x00000000000479c3 */ /* 0x000ea80000002700 */
[----:B------:R-:W3:Y:S02]  /*0640*/  SHFL.IDX PT, R0, R0, RZ, 0x1f ;  /* 0x00001fff00007589 */ /* 0x000ee400000e0000 */
[----:B---3--:R-:W-:Y:S02]  /*0650*/  ISETP.NE.AND P0, PT, R0, RZ, PT ;  /* 0x000000ff0000720c */ /* 0x008fe40003f05270 */
[----:B-1----:R-:W-:-:S11]  /*0660*/  SHF.R.U32.HI R2, RZ, 0x7, R2 ;  /* 0x00000007ff027819 */ /* 0x002fd60000011602 */
[----:B------:R-:W-:-:S05]  /*0670*/  @!P0 VIADD R2, R2, 0x9 ;  /* 0x0000000902028836 */ /* 0x000fca0000000000 */
[----:B------:R1:W-:Y:S06]  /*0680*/  @!P0 BAR.ARV R2, 0xa0 ;  /* 0x000280020000851d */ /* 0x0003ec0000002000 */
[----:B--2---:R-:W-:-:S13]  /*0690*/  ISETP.LE.AND P0, PT, RZ, UR4, PT ;  /* 0x00000004ff007c0c */ /* 0x004fda000bf03270 */
[----:B-1----:R-:W-:Y:S05]  /*06a0*/  @!P0 EXIT ;  /* 0x000000000000894d */ /* 0x002fea0003800000 */
[----:B------:R-:W1:Y:S01]  /*06b0*/  S2R R3, SR_TID.X ;  /* 0x0000000000037919 */ /* 0x000e620000002100 */
[----:B------:R-:W-:-:S04]  /*06c0*/  MOV R0, RZ ;  /* 0x000000ff00007202 */ /* 0x000fc80000000f00 */
[----:B------:R-:W-:Y:S01]  /*06d0*/  LOP3.LUT P0, RZ, R0, 0x3ff, RZ, 0xc0, !PT ;  /* 0x000003ff00ff7812 */ /* 0x000fe2000780c0ff */
[----:B-1----:R-:W-:-:S12]  /*06e0*/  VIADD R120, R3, 0xffffff80 ;  /* 0xffffff8003787836 */ /* 0x002fd80000000000 */
[----:B------:R-:W-:Y:S05]  /*06f0*/  @!P0 BRA `(.L_x_6) ;  /* 0x00000000007c8947 */ /* 0x000fea0003800000 */
[----:B------:R-:W-:Y:S01]  /*0700*/  MOV R2, 0x0 ;  /* 0x0000000000027802 */ /* 0x000fe20000000f00 */
[----:B------:R-:W-:Y:S01]  /*0710*/  ULDC.64 UR4, c[0x4][0x88] ;  /* 0x0100220000047ab9 */ /* 0x000fe20000000a00 */
[----:B------:R-:W-:Y:S01]  /*0720*/  ULDC.64 UR6, c[0x4][0x8] ;  /* 0x0100020000067ab9 */ /* 0x000fe20000000a00 */
[----:B------:R-:W-:Y:S01]  /*0730*/  IMAD.U32 R4, RZ, RZ, UR4 ;  /* 0x00000004ff047e24 */ /* 0x000fe2000f8e00ff */
[----:B------:R1:W2:Y:S01]  /*0740*/  LDC.64 R14, c[0x4][R2] ;  /* 0x01000000020e7b82 */ /* 0x0002a20000000a00 */
[----:B------:R-:W-:Y:S01]  /*0750*/  IMAD.U32 R5, RZ, RZ, UR5 ;  /* 0x00000005ff057e24 */ /* 0x000fe2000f8e00ff */
[----:B------:R-:W-:Y:S01]  /*0760*/  ULDC.64 UR4, c[0x4][0x90] ;  /* 0x0100240000047ab9 */ /* 0x000fe20000000a00 */
[----:B------:R-:W-:Y:S02]  /*0770*/  IMAD.U32 R10, RZ, RZ, UR6 ;  /* 0x00000006ff0a7e24 */ /* 0x000fe4000f8e00ff */
[----:B------:R-:W-:Y:S02]  /*0780*/  IMAD.U32 R6, RZ, RZ, UR4 ;  /* 0x00000004ff067e24 */ /* 0x000fe4000f8e00ff */
[----:B------:R-:W-:-:S02]  /*0790*/  IMAD.U32 R7, RZ, RZ, UR5 ;  /* 0x00000005ff077e24 */ /* 0x000fc4000f8e00ff */
[----:B------:R-:W-:Y:S02]  /*07a0*/  IMAD.U32 R11, RZ, RZ, UR7 ;  /* 0x00000007ff0b7e24 */ /* 0x000fe4000f8e00ff */
[----:B------:R-:W-:Y:S02]  /*07b0*/  IMAD.MOV.U32 R8, RZ, RZ, 0x70 ;  /* 0x00000070ff087424 */ /* 0x000fe400078e00ff */
[----:B------:R-:W-:Y:S02]  /*07c0*/  IMAD.MOV.U32 R12, RZ, RZ, 0x1 ;  /* 0x00000001ff0c7424 */ /* 0x000fe400078e00ff */
[----:B-1----:R-:W-:-:S07]  /*07d0*/  IMAD.MOV.U32 R13, RZ, RZ, RZ ;  /* 0x000000ffff0d7224 */ /* 0x002fce00078e00ff */
[----:B------:R-:W-:-:S07]  /*07e0*/  LEPC R20, `(.L_x_7) ;  /* 0x000000001014794e */ /* 0x000fce0000000000 */
[----:B--2---:R-:W-:Y:S05]  /*07f0*/  CALL.ABS.NOINC R14 ;  /* 0x000000000e007343 */ /* 0x004fea0003c00000 */
.L_x_7:
[----:B------:R-:W1:Y:S01]  /*0800*/  LDC.64 R2, c[0x4][R2] ;  /* 0x0100000002027b82 */ /* 0x000e620000000a00 */
[----:B------:R-:W-:Y:S01]  /*0810*/  ULDC.64 UR4, c[0x4][0x88] ;  /* 0x0100220000047ab9 */ /* 0x000fe20000000a00 */
[----:B------:R-:W-:Y:S01]  /*0820*/  ULDC.64 UR6, c[0x4][0x90] ;  /* 0x0100240000067ab9 */ /* 0x000fe20000000a00 */
[----:B------:R-:W-:Y:S02]  /*0830*/  IMAD.U32 R4, RZ, RZ, UR4 ;  /* 0x00000004ff047e24 */ /* 0x000fe4000f8e00ff */
        /* <DEDUP_REMOVED lines=8> */
[----:B------:R-:W-:-:S07]  /*08c0*/  IMAD.MOV.U32 R13, RZ, RZ, RZ ;  /* 0x000000ffff0d7224 */ /* 0x000fce00078e00ff */
[----:B------:R-:W-:-:S07]  /*08d0*/  LEPC R20, `(.L_x_6) ;  /* 0x000000001014794e */ /* 0x000fce0000000000 */
[----:B-1----:R-:W-:Y:S05]  /*08e0*/  CALL.ABS.NOINC R2 ;  /* 0x0000000002007343 */ /* 0x002fea0003c00000 */
.L_x_6:
[----:B------:R-:W1:Y:S01]  /*08f0*/  S2R R3, SR_CgaCtaId ;  /* 0x0000000000037919 */ /* 0x000e620000008800 */
[----:B------:R-:W-:-:S04]  /*0900*/  MOV R2, 0x400 ;  /* 0x0000040000027802 */ /* 0x000fc80000000f00 */
[----:B-1----:R-:W-:-:S05]  /*0910*/  LEA R2, R3, R2, 0x18 ;  /* 0x0000000203027211 */ /* 0x002fca00078ec0ff */
[----:B------:R-:W-:-:S05]  /*0920*/  VIADD R16, R2, 0x1e800 ;  /* 0x0001e80002107836 */ /* 0x000fca0000000000 */
[----:B------:R-:W-:-:S13]  /*0930*/  LOP3.LUT P0, RZ, R16, 0x3ff, RZ, 0xc0, !PT ;  /* 0x000003ff10ff7812 */ /* 0x000fda000780c0ff */
        /* <DEDUP_REMOVED lines=17> */
.L_x_9:
[----:B------:R1:W2:Y:S01]  /*0a50*/  LDC.64 R14, c[0x4][R17] ;  /* 0x01000000110e7b82 */ /* 0x0002a20000000a00 */
        /* <DEDUP_REMOVED lines=14> */
.L_x_8:
[----:B------:R-:W-:Y:S01]  /*0b40*/  SHF.R.S32.HI R121, RZ, 0x1f, R120 ;  /* 0x0000001fff797819 */ /* 0x000fe20000011478 */
[----:B------:R-:W-:-:S03]  /*0b50*/  UMOV UR4, 0xffffffff ;  /* 0xffffffff00047882 */ /* 0x000fc60000000000 */
[----:B------:R-:W-:-:S04]  /*0b60*/  LEA.HI R0, R121, R120, RZ, 0x7 ;  /* 0x0000007879007211 */ /* 0x000fc800078f38ff */
[----:B------:R-:W-:Y:S01]  /*0b70*/  SHF.R.S32.HI R23, RZ, 0x7, R0 ;  /* 0x00000007ff177819 */ /* 0x000fe20000011400 */
[----:B------:R-:W-:Y:S06]  /*0b80*/  BRA.DIV UR4, `(.L_x_10) ;  /* 0x0000006e04307947 */ /* 0x000fec000b800000 */
[----:B------:R1:W2:Y:S02]  /*0b90*/  SHFL.IDX PT, R14, R23, RZ, 0x1f ;  /* 0x00001fff170e7589 */ /* 0x0002a400000e0000 */
.L_x_84:
[----:B------:R-:W-:Y:S01]  /*0ba0*/  SHF.L.U32 R5, RZ, 0x1f, RZ ;  /* 0x0000001fff057819 */ /* 0x000fe200000006ff */
[----:B------:R-:W-:Y:S01]  /*0bb0*/  VIADD R222, R2, 0x6000 ;  /* 0x0000600002de7836 */ /* 0x000fe20000000000 */
[----:B------:R-:W-:Y:S02]  /*0bc0*/  LEA.HI R19, R121, R120, RZ, 0x4 ;  /* 0x0000007879137211 */ /* 0x000fe400078f20ff */
[----:B------:R-:W3:Y:S01]  /*0bd0*/  SYNCS.PHASECHK.TRANS64.TRYWAIT P0, [R2+URZ+0x26800], R5 ;  /* 0x02680005020075a7 */ /* 0x000ee2000800017f */
[----:B------:R-:W-:Y:S02]  /*0be0*/  LOP3.LUT R3, R0, 0xffffff80, RZ, 0xc0, !PT ;  /* 0xffffff8000037812 */ /* 0x000fe400078ec0ff */
[----:B------:R-:W-:Y:S02]  /*0bf0*/  SHF.R.S32.HI R4, RZ, 0x4, R19 ;  /* 0x00000004ff047819 */ /* 0x000fe40000011413 */
[----:B--2---:R-:W-:Y:S01]  /*0c00*/  LEA.HI R0, R14, R14, RZ, 0x1 ;  /* 0x0000000e0e007211 */ /* 0x004fe200078f08ff */
[----:B------:R-:W-:Y:S01]  /*0c10*/  IMAD.IADD R122, R120, 0x1, -R3 ;  /* 0x00000001787a7824 */ /* 0x000fe200078e0a03 */
[----:B------:R-:W-:-:S02]  /*0c20*/  LEA.HI R3, R19, R4, RZ, 0x1 ;  /* 0x0000000413037211 */ /* 0x000fc400078f08ff */
[----:B------:R-:W-:Y:S02]  /*0c30*/  LOP3.LUT R17, R0, 0xfffffffe, RZ, 0xc0, !PT ;  /* 0xfffffffe00117812 */ /* 0x000fe400078ec0ff */
[----:B------:R-:W-:Y:S02]  /*0c40*/  SHF.R.S32.HI R125, RZ, 0x1f, R122 ;  /* 0x0000001fff7d7819 */ /* 0x000fe4000001147a */
[----:B------:R-:W-:Y:S01]  /*0c50*/  LOP3.LUT R3, R3, 0xfffffffe, RZ, 0xc0, !PT ;  /* 0xfffffffe03037812 */ /* 0x000fe200078ec0ff */
[----:B------:R-:W-:Y:S01]  /*0c60*/  IMAD.IADD R17, R14, 0x1, -R17 ;  /* 0x000000010e117824 */ /* 0x000fe200078e0a11 */
[----:B------:R-:W-:Y:S02]  /*0c70*/  LEA.HI R126, R125, R122, RZ, 0x2 ;  /* 0x0000007a7d7e7211 */ /* 0x000fe400078f10ff */
[----:B------:R-:W-:Y:S01]  /*0c80*/  LOP3.LUT P1, RZ, R222, 0x1bf, RZ, 0xc0, !PT ;  /* 0x000001bfdeff7812 */ /* 0x000fe2000782c0ff */
[----:B------:R-:W-:Y:S01]  /*0c90*/  IMAD.IADD R124, R4, 0x1, -R3 ;  /* 0x00000001047c7824 */ /* 0x000fe200078e0a03 */
[----:B------:R-:W-:-:S02]  /*0ca0*/  LEA.HI R0, R121, R120, RZ, 0x5 ;  /* 0x0000007879007211 */ /* 0x000fc400078f28ff */
[----:B------:R-:W-:Y:S01]  /*0cb0*/  LOP3.LUT R3, R126, 0x7ffffffc, RZ, 0xc0, !PT ;  /* 0x7ffffffc7e037812 */ /* 0x000fe200078ec0ff */
[----:B---3--:R-:W-:Y:S08]  /*0cc0*/  @P0 BRA `(.L_x_11) ;  /* 0x0000000000080947 */ /* 0x008ff00003800000 */
[----:B------:R-:W2:Y:S02]  /*0cd0*/  SYNCS.PHASECHK.TRANS64.TRYWAIT P0, [R2+URZ+0x26800], R5 ;  /* 0x02680005020075a7 */ /* 0x000ea4000800017f */
[----:B--2---:R-:W-:Y:S05]  /*0ce0*/  @!P0 BRA `(.L_x_12) ;  /* 0x0000006800f88947 */ /* 0x004fea0003800000 */
.L_x_11:
[----:B------:R-:W-:Y:S01]  /*0cf0*/  LOP3.LUT P0, RZ, R222, 0x1bf, RZ, 0xc0, !PT ;  /* 0x000001bfdeff7812 */ /* 0x000fe2000780c0ff */
[----:B------:R-:W-:Y:S01]  /*0d00*/  IMAD.IADD R18, R122, 0x1, -R3 ;  /* 0x000000017a127824 */ /* 0x000fe200078e0a03 */
[----:B------:R-:W-:-:S11]  /*0d10*/  SHF.R.S32.HI R123, RZ, 0x5, R0 ;  /* 0x00000005ff7b7819 */ /* 0x000fd60000011400 */
[----:B------:R-:W-:Y:S05]  /*0d20*/  @!P0 BRA `(.L_x_13) ;  /* 0x0000000000408947 */ /* 0x000fea0003800000 */
[----:B------:R-:W-:Y:S01]  /*0d30*/  MOV R0, 0x0 ;  /* 0x0000000000007802 */ /* 0x000fe20000000f00 */
[----:B------:R-:W-:Y:S01]  /*0d40*/  ULDC.64 UR4, c[0x4][0x88] ;  /* 0x0100220000047ab9 */ /* 0x000fe20000000a00 */
[----:B------:R-:W-:Y:S01]  /*0d50*/  ULDC.64 UR6, c[0x4][0x90] ;  /* 0x0100240000067ab9 */ /* 0x000fe20000000a00 */
[----:B------:R-:W-:Y:S01]  /*0d60*/  IMAD.U32 R4, RZ, RZ, UR4 ;  /* 0x00000004ff047e24 */ /* 0x000fe2000f8e00ff */
[----:B------:R3:W4:Y:S01]  /*0d70*/  LDC.64 R14, c[0x4][R0] ;  /* 0x01000000000e7b82 */ /* 0x0007220000000a00 */
[----:B--2---:R-:W-:Y:S01]  /*0d80*/  IMAD.U32 R5, RZ, RZ, UR5 ;  /* 0x00000005ff057e24 */ /* 0x004fe2000f8e00ff */
[----:B------:R-:W-:Y:S01]  /*0d90*/  ULDC.64 UR4, c[0x4][0x18] ;  /* 0x0100060000047ab9 */ /* 0x000fe20000000a00 */
[----:B------:R-:W-:Y:S02]  /*0da0*/  IMAD.U32 R6, RZ, RZ, UR6 ;  /* 0x00000006ff067e24 */ /* 0x000fe4000f8e00ff */
[----:B------:R-:W-:Y:S02]  /*0db0*/  IMAD.U32 R7, RZ, RZ, UR7 ;  /* 0x00000007ff077e24 */ /* 0x000fe4000f8e00ff */
[----:B------:R-:W-:-:S02]  /*0dc0*/  IMAD.U32 R10, RZ, RZ, UR4 ;  /* 0x00000004ff0a7e24 */ /* 0x000fc4000f8e00ff */
[----:B------:R-:W-:Y:S02]  /*0dd0*/  IMAD.U32 R11, RZ, RZ, UR5 ;  /* 0x00000005ff0b7e24 */ /* 0x000fe4000f8e00ff */
[----:B------:R-:W-:Y:S02]  /*0de0*/  IMAD.MOV.U32 R8, RZ, RZ, 0x70 ;  /* 0x00000070ff087424 */ /* 0x000fe400078e00ff */
[----:B------:R-:W-:Y:S02]  /*0df0*/  IMAD.MOV.U32 R12, RZ, RZ, 0x1 ;  /* 0x00000001ff0c7424 */ /* 0x000fe400078e00ff */
[----:B---3--:R-:W-:-:S07]  /*0e00*/  IMAD.MOV.U32 R13, RZ, RZ, RZ ;  /* 0x000000ffff0d7224 */ /* 0x008fce00078e00ff */
[----:B------:R-:W-:-:S07]  /*0e10*/  LEPC R20, `(.L_x_13) ;  /* 0x000000001014794e */ /* 0x000fce0000000000 */
[----:B-1--4-:R-:W-:Y:S05]  /*0e20*/  CALL.ABS.NOINC R14 ;  /* 0x000000000e007343 */ /* 0x012fea0003c00000 */
.L_x_13:
[----:B------:R-:W-:Y:S01]  /*0e30*/  LOP3.LUT R19, R19, 0xfffffff0, RZ, 0xc0, !PT ;  /* 0xfffffff013137812 */ /* 0x000fe200078ec0ff */
[----:B------:R-:W-:Y:S05]  /*0e40*/  WARPSYNC.ALL ;  /* 0x0000000000007948 */ /* 0x000fea0003800000 */
[----:B------:R-:W-:Y:S01]  /*0e50*/  IMAD.IADD R19, R120, 0x1, -R19 ;  /* 0x0000000178137824 */ /* 0x000fe200078e0a13 */
[----:B------:R-:W-:Y:S01]  /*0e60*/  ULDC UR4, c[0x0][0x280] ;  /* 0x0000a00000047ab9 */ /* 0x000fe20000000800 */
[----:B------:R-:W-:Y:S01]  /*0e70*/  IMAD.MOV.U32 R22, RZ, RZ, 0x20 ;  /* 0x00000020ff167424 */ /* 0x000fe200078e00ff */
[----:B------:R-:W-:Y:S01]  /*0e80*/  UISETP.GE.AND UP0, UPT, UR4, 0x1, UPT ;  /* 0x000000010400788c */ /* 0x000fe2000bf06270 */
[----:B------:R-:W-:-:S02]  /*0e90*/  CS2R R118, SRZ ;  /* 0x0000000000767805 */ /* 0x000fc4000001ff00 */
[----:B------:R-:W-:Y:S02]  /*0ea0*/  LEA.HI R0, R19, R19, RZ, 0x1 ;  /* 0x0000001313007211 */ /* 0x000fe400078f08ff */
[----:B------:R-:W-:Y:S02]  /*0eb0*/  CS2R R116, SRZ ;  /* 0x0000000000747805 */ /* 0x000fe4000001ff00 */
[----:B------:R-:W-:Y:S02]  /*0ec0*/  SHF.R.S32.HI R6, RZ, 0x1f, R19 ;  /* 0x0000001fff067819 */ /* 0x000fe40000011413 */
[----:B------:R-:W-:Y:S02]  /*0ed0*/  CS2R R114, SRZ ;  /* 0x0000000000727805 */ /* 0x000fe4000001ff00 */
[----:B------:R-:W-:Y:S02]  /*0ee0*/  SHF.R.S32.HI R3, RZ, 0x1, R0 ;  /* 0x00000001ff037819 */ /* 0x000fe40000011400 */
[----:B------:R-:W-:-:S02]  /*0ef0*/  CS2R R112, SRZ ;  /* 0x0000000000707805 */ /* 0x000fc4000001ff00 */
[----:B------:R-:W-:Y:S02]  /*0f00*/  SHF.R.S32.HI R4, RZ, 0x1f, R0 ;  /* 0x0000001fff047819 */ /* 0x000fe40000011400 */
[----:B------:R-:W-:Y:S02]  /*0f10*/  CS2R R110, SRZ ;  /* 0x00000000006e7805 */ /* 0x000fe4000001ff00 */
[----:B------:R-:W-:Y:S02]  /*0f20*/  LEA.HI R6, R6, R19, RZ, 0x3 ;  /* 0x0000001306067211 */ /* 0x000fe400078f18ff */
[----:B------:R-:W-:Y:S02]  /*0f30*/  CS2R R108, SRZ ;  /* 0x00000000006c7805 */ /* 0x000fe4000001ff00 */
[----:B------:R-:W-:Y:S02]  /*0f40*/  LEA.HI R4, R4, R3, RZ, 0x2 ;  /* 0x0000000304047211 */ /* 0x000fe400078f10ff */
[----:B------:R-:W-:-:S02]  /*0f50*/  CS2R R106, SRZ ;  /* 0x00000000006a7805 */ /* 0x000fc4000001ff00 */
[----:B------:R-:W-:Y:S01]  /*0f60*/  LOP3.LUT R0, R0, 0x7fffffe, RZ, 0xc0, !PT ;  /* 0x07fffffe00007812 */ /* 0x000fe200078ec0ff */
[----:B--2---:R-:W-:Y:S01]  /*0f70*/  IMAD.SHL.U32 R5, R6, 0x20, RZ ;  /* 0x0000002006057824 */ /* 0x004fe200078e00ff */
[----:B------:R-:W-:Y:S01]  /*0f80*/  LOP3.LUT R4, R4, 0xfffffffc, RZ, 0xc0, !PT ;  /* 0xfffffffc04047812 */ /* 0x000fe200078ec0ff */
[----:B------:R-:W-:Y:S01]  /*0f90*/  IMAD.SHL.U32 R6, R124, 0x8, RZ ;  /* 0x000000087c067824 */ /* 0x000fe200078e00ff */
[----:B------:R-:W-:Y:S01]  /*0fa0*/  CS2R R104, SRZ ;  /* 0x0000000000687805 */ /* 0x000fe2000001ff00 */
[----:B------:R-:W-:Y:S01]  /*0fb0*/  IMAD.IADD R0, R19, 0x1, -R0 ;  /* 0x0000000113007824 */ /* 0x000fe200078e0a00 */
[----:B------:R-:W-:Y:S01]  /*0fc0*/  LOP3.LUT R8, R5, 0xffffff00, RZ, 0xc0, !PT ;  /* 0xffffff0005087812 */ /* 0x000fe200078ec0ff */
[----:B------:R-:W-:Y:S01]  /*0fd0*/  IMAD.IADD R4, R3, 0x1, -R4 ;  /* 0x0000000103047824 */ /* 0x000fe200078e0a04 */
[----:B------:R-:W-:Y:S02]  /*0fe0*/  CS2R R102, SRZ ;  /* 0x0000000000667805 */ /* 0x000fe4000001ff00 */
[----:B------:R-:W-:-:S02]  /*0ff0*/  CS2R R100, SRZ ;  /* 0x0000000000647805 */ /* 0x000fc4000001ff00 */
[----:B------:R-:W-:Y:S01]  /*1000*/  CS2R R98, SRZ ;  /* 0x0000000000627805 */ /* 0x000fe2000001ff00 */
[C---:B------:R-:W-:Y:S01]  /*1010*/  IMAD.SHL.U32 R3, R4.reuse, 0x40, RZ ;  /* 0x0000004004037824 */ /* 0x040fe200078e00ff */
[----:B------:R-:W-:Y:S01]  /*1020*/  LOP3.LUT P0, RZ, R4, 0x2, RZ, 0xc0, !PT ;  /* 0x0000000204ff7812 */ /* 0x000fe2000780c0ff */
[----:B------:R-:W-:Y:S01]  /*1030*/  IMAD R5, R123, 0x200, R8 ;  /* 0x000002007b057824 */ /* 0x000fe200078e0208 */
[----:B------:R-:W-:Y:S02]  /*1040*/  CS2R R96, SRZ ;  /* 0x0000000000607805 */ /* 0x000fe4000001ff00 */
[----:B------:R-:W-:Y:S02]  /*1050*/  CS2R R94, SRZ ;  /* 0x00000000005e7805 */ /* 0x000fe4000001ff00 */
[----:B------:R-:W-:Y:S01]  /*1060*/  LOP3.LUT R3, R3, 0xc0, RZ, 0xc0, !PT ;  /* 0x000000c003037812 */ /* 0x000fe200078ec0ff */
[----:B------:R-:W-:Y:S01]  /*1070*/  IMAD R0, R0, 0x20, R5 ;  /* 0x0000002000007824 */ /* 0x000fe200078e0205 */
[----:B------:R-:W-:-:S02]  /*1080*/  SEL R22, R22, 0xffffffe0, !P0 ;  /* 0xffffffe016167807 */ /* 0x000fc40004000000 */
[----:B------:R-:W-:Y:S02]  /*1090*/  CS2R R92, SRZ ;  /* 0x00000000005c7805 */ /* 0x000fe4000001ff00 */
[----:B------:R-:W-:Y:S02]  /*10a0*/  LOP3.LUT R6, R3, 0x8, R6, 0xf8, !PT ;  /* 0x0000000803067812 */ /* 0x000fe400078ef806 */
[----:B------:R-:W-:Y:S02]  /*10b0*/  CS2R R90, SRZ ;  /* 0x00000000005a7805 */ /* 0x000fe4000001ff00 */
[----:B------:R-:W-:Y:S02]  /*10c0*/  SHF.R.U32.HI R3, RZ, 0x3, R3 ;  /* 0x00000003ff037819 */ /* 0x000fe40000011603 */
[----:B------:R-:W-:Y:S02]  /*10d0*/  CS2R R88, SRZ ;  /* 0x0000000000587805 */ /* 0x000fe4000001ff00 */
[----:B------:R-:W-:-:S02]  /*10e0*/  PLOP3.LUT P0, PT, PT, PT, UP0, 0x80, 0x0 ;  /* 0x000000000000781c */ /* 0x000fc40003f0f008 */
[----:B------:R-:W-:Y:S02]  /*10f0*/  CS2R R86, SRZ ;  /* 0x0000000000567805 */ /* 0x000fe4000001ff00 */
[----:B------:R-:W-:Y:S02]  /*1100*/  LOP3.LUT R3, R6, R3, RZ, 0x3c, !PT ;  /* 0x0000000306037212 */ /* 0x000fe400078e3cff */
[----:B------:R-:W-:Y:S02]  /*1110*/  CS2R R84, SRZ ;  /* 0x0000000000547805 */ /* 0x000fe4000001ff00 */
[----:B------:R-:W-:Y:S02]  /*1120*/  CS2R R82, SRZ ;  /* 0x0000000000527805 */ /* 0x000fe4000001ff00 */
[----:B------:R-:W-:Y:S02]  /*1130*/  CS2R R80, SRZ ;  /* 0x0000000000507805 */ /* 0x000fe4000001ff00 */
[----:B------:R-:W-:Y:S01]  /*1140*/  CS2R R78, SRZ ;  /* 0x00000000004e7805 */ /* 0x000fe2000001ff00 */
[----:B------:R-:W-:Y:S01]  /*1150*/  IMAD.IADD R3, R3, 0x1, R0 ;  /* 0x0000000103037824 */ /* 0x000fe200078e0200 */
[----:B------:R-:W-:-:S02]  /*1160*/  CS2R R76, SRZ ;  /* 0x00000000004c7805 */ /* 0x000fc4000001ff00 */
[----:B------:R-:W-:Y:S02]  /*1170*/  CS2R R74, SRZ ;  /* 0x00000000004a7805 */ /* 0x000fe4000001ff00 */
[----:B------:R-:W-:Y:S01]  /*1180*/  CS2R R72, SRZ ;  /* 0x0000000000487805 */ /* 0x000fe2000001ff00 */
[----:B------:R-:W-:Y:S01]  /*1190*/  IMAD R19, R3, 0x2, R2 ;  /* 0x0000000203137824 */ /* 0x000fe200078e0202 */
[----:B------:R-:W-:Y:S02]  /*11a0*/  CS2R R70, SRZ ;  /* 0x0000000000467805 */ /* 0x000fe4000001ff00 */
[----:B------:R-:W-:Y:S02]  /*11b0*/  CS2R R68, SRZ ;  /* 0x0000000000447805 */ /* 0x000fe4000001ff00 */
[----:B------:R-:W-:Y:S01]  /*11c0*/  CS2R R66, SRZ ;  /* 0x0000000000427805 */ /* 0x000fe2000001ff00 */
[----:B------:R-:W-:Y:S01]  /*11d0*/  IMAD.IADD R22, R19, 0x1, R22 ;  /* 0x0000000113167824 */ /* 0x000fe200078e0216 */
[----:B------:R2:W3:Y:S01]  /*11e0*/  LDSM.16.M88.4 R184, [R19+0x6000] ;  /* 0x0060000013b8783b */ /* 0x0004e20000000200 */
[----:B------:R-:W-:-:S02]  /*11f0*/  CS2R R64, SRZ ;  /* 0x0000000000407805 */ /* 0x000fc4000001ff00 */
[----:B------:R-:W-:Y:S02]  /*1200*/  CS2R R62, SRZ ;  /* 0x00000000003e7805 */ /* 0x000fe4000001ff00 */
[----:B------:R-:W-:Y:S01]  /*1210*/  CS2R R60, SRZ ;  /* 0x00000000003c7805 */ /* 0x000fe2000001ff00 */
[----:B------:R2:W4:Y:S01]  /*1220*/  LDSM.16.M88.4 R188, [R19+0x8000] ;  /* 0x0080000013bc783b */ /* 0x0005220000000200 */
[----:B------:R-:W-:Y:S02]  /*1230*/  CS2R R58, SRZ ;  /* 0x00000000003a7805 */ /* 0x000fe4000001ff00 */
[----:B------:R-:W-:Y:S02]  /*1240*/  CS2R R56, SRZ ;  /* 0x0000000000387805 */ /* 0x000fe4000001ff00 */
[----:B------:R-:W-:Y:S01]  /*1250*/  CS2R R54, SRZ ;  /* 0x0000000000367805 */ /* 0x000fe2000001ff00 */
[----:B------:R2:W5:Y:S01]  /*1260*/  LDSM.16.M88.4 R192, [R19+0xa000] ;  /* 0x00a0000013c0783b */ /* 0x0005620000000200 */
[----:B------:R-:W-:-:S02]  /*1270*/  CS2R R52, SRZ ;  /* 0x0000000000347805 */ /* 0x000fc4000001ff00 */
[----:B------:R-:W-:Y:S02]  /*1280*/  CS2R R50, SRZ ;  /* 0x0000000000327805 */ /* 0x000fe4000001ff00 */
[----:B------:R-:W-:Y:S01]  /*1290*/  CS2R R48, SRZ ;  /* 0x0000000000307805 */ /* 0x000fe2000001ff00 */
[----:B------:R2:W1:Y:S01]  /*12a0*/  LDSM.16.M88.4 R196, [R22+0x6000] ;  /* 0x0060000016c4783b */ /* 0x0004620000000200 */
[----:B------:R-:W-:Y:S02]  /*12b0*/  CS2R R46, SRZ ;  /* 0x00000000002e7805 */ /* 0x000fe4000001ff00 */
[----:B------:R-:W-:Y:S02]  /*12c0*/  CS2R R44, SRZ ;  /* 0x00000000002c7805 */ /* 0x000fe4000001ff00 */
[----:B------:R-:W-:Y:S01]  /*12d0*/  CS2R R42, SRZ ;  /* 0x00000000002a7805 */ /* 0x000fe2000001ff00 */
[----:B------:R2:W1:Y:S01]  /*12e0*/  LDSM.16.M88.4 R200, [R22+0x8000] ;  /* 0x0080000016c8783b */ /* 0x0004620000000200 */
[----:B------:R-:W-:-:S02]  /*12f0*/  CS2R R40, SRZ ;  /* 0x0000000000287805 */ /* 0x000fc4000001ff00 */
[----:B------:R-:W-:Y:S02]  /*1300*/  CS2R R38, SRZ ;  /* 0x0000000000267805 */ /* 0x000fe4000001ff00 */
[----:B------:R-:W-:Y:S01]  /*1310*/  CS2R R36, SRZ ;  /* 0x0000000000247805 */ /* 0x000fe2000001ff00 */
[----:B------:R2:W1:Y:S01]  /*1320*/  LDSM.16.M88.4 R204, [R22+0xa000] ;  /* 0x00a0000016cc783b */ /* 0x0004620000000200 */
[----:B------:R-:W-:Y:S02]  /*1330*/  CS2R R34, SRZ ;  /* 0x0000000000227805 */ /* 0x000fe4000001ff00 */
[----:B------:R-:W-:Y:S02]  /*1340*/  CS2R R32, SRZ ;  /* 0x0000000000207805 */ /* 0x000fe4000001ff00 */
[----:B------:R-:W-:Y:S02]  /*1350*/  CS2R R30, SRZ ;  /* 0x00000000001e7805 */ /* 0x000fe4000001ff00 */
[----:B------:R-:W-:-:S02]  /*1360*/  CS2R R28, SRZ ;  /* 0x00000000001c7805 */ /* 0x000fc4000001ff00 */
[----:B------:R-:W-:Y:S02]  /*1370*/  CS2R R26, SRZ ;  /* 0x00000000001a7805 */ /* 0x000fe4000001ff00 */
[----:B------:R-:W-:Y:S01]  /*1380*/  CS2R R24, SRZ ;  /* 0x0000000000187805 */ /* 0x000fe2000001ff00 */
[----:B--23--:R-:W-:Y:S06]  /*1390*/  @!P0 BRA `(.L_x_14) ;  /* 0x0000002400c88947 */ /* 0x00cfec0003800000 */
[----:B------:R-:W2:Y:S01]  /*13a0*/  S2R R4, SR_CTAID.X ;  /* 0x0000000000047919 */ /* 0x000ea20000002500 */
[----:B------:R-:W2:Y:S01]  /*13b0*/  LDC R3, c[0x0][0x290] ;  /* 0x0000a400ff037b82 */ /* 0x000ea20000000800 */
[----:B------:R-:W-:Y:S01]  /*13c0*/  LEA.HI R6, R121, R120, RZ, 0x3 ;  /* 0x0000007879067211 */ /* 0x000fe200078f18ff */
[----:B------:R-:W-:Y:S01]  /*13d0*/  IMAD.SHL.U32 R120, R120, 0x40, RZ ;  /* 0x0000004078787824 */ /* 0x000fe200078e00ff */
[----:B------:R-:W-:Y:S01]  /*13e0*/  LEA.HI R125, R125, R122, RZ, 0x5 ;  /* 0x0000007a7d7d7211 */ /* 0x000fe200078f28ff */
[----:B------:R-:W-:Y:S01]  /*13f0*/  IMAD.SHL.U32 R123, R123, 0x10, RZ ;  /* 0x000000107b7b7824 */ /* 0x000fe200078e00ff */
[----:B------:R-:W-:Y:S01]  /*1400*/  SHF.R.S32.HI R0, RZ, 0x2, R126 ;  /* 0x00000002ff007819 */ /* 0x000fe2000001147e */
[----:B------:R-:W-:Y:S01]  /*1410*/  UIADD3 UR4, UR4, 0x3f, URZ ;  /* 0x0000003f04047890 */ /* 0x000fe2000fffe03f */
[----:B------:R-:W-:Y:S01]  /*1420*/  SHF.R.S32.HI R125, RZ, 0x5, R125 ;  /* 0x00000005ff7d7819 */ /* 0x000fe2000001147d */
[C---:B------:R-:W-:Y:S01]  /*1430*/  IMAD R5, R23.reuse, 0x300, R122 ;  /* 0x0000030017057824 */ /* 0x040fe200078e027a */
[----:B------:R-:W-:Y:S01]  /*1440*/  LOP3.LUT R120, R120, 0x1c0, RZ, 0xc0, !PT ;  /* 0x000001c078787812 */ /* 0x000fe200078ec0ff */
[----:B------:R-:W-:Y:S01]  /*1450*/  USHF.R.S32.HI UR5, URZ, 0x1f, UR4 ;  /* 0x0000001f3f057899 */ /* 0x000fe20008011404 */
[----:B------:R-:W-:Y:S01]  /*1460*/  IMAD R7, R23, 0x8, R124 ;  /* 0x0000000817077824 */ /* 0x000fe200078e027c */
[----:B------:R-:W-:Y:S01]  /*1470*/  ULOP3.LUT UR11, UR38, 0x1, URZ, 0xfc, !UPT ;  /* 0x00000001260b7892 */ /* 0x000fe2000f8efc3f */
[----:B------:R-:W-:Y:S01]  /*1480*/  LOP3.LUT R123, R120, 0x30, R123, 0xf8, !PT ;  /* 0x00000030787b7812 */ /* 0x000fe200078ef87b */
[----:B------:R-:W-:Y:S01]  /*1490*/  ULEA.HI UR5, UR5, UR4, URZ, 0x6 ;  /* 0x0000000405057291 */ /* 0x000fe2000f8f303f */
[----:B------:R-:W-:Y:S01]  /*14a0*/  SHF.R.U32.HI R120, RZ, 0x3, R120 ;  /* 0x00000003ff787819 */ /* 0x000fe20000011678 */
[----:B------:R-:W-:Y:S01]  /*14b0*/  IMAD.SHL.U32 R5, R5, 0x4, RZ ;  /* 0x0000000405057824 */ /* 0x000fe200078e00ff */
[----:B------:R-:W-:Y:S01]  /*14c0*/  LOP3.LUT R123, R123, 0x8, R6, 0xf8, !PT ;  /* 0x000000087b7b7812 */ /* 0x000fe200078ef806 */
[----:B------:R-:W-:Y:S01]  /*14d0*/  IMAD.MOV.U32 R119, RZ, RZ, RZ ;  /* 0x000000ffff777224 */ /* 0x000fe200078e00ff */
[----:B------:R-:W-:-:S02]  /*14e0*/  USHF.R.S32.HI UR7, URZ, 0x6, UR5 ;  /* 0x000000063f077899 */ /* 0x000fc40008011405 */
[----:B------:R-:W-:Y:S01]  /*14f0*/  LOP3.LUT R120, R123, R120, RZ, 0x3c, !PT ;  /* 0x000000787b787212 */ /* 0x000fe200078e3cff */
[----:B------:R-:W-:Y:S01]  /*1500*/  UMOV UR4, URZ ;  /* 0x0000003f00047c82 */ /* 0x000fe20008000000 */
[----:B------:R-:W-:Y:S01]  /*1510*/  UMOV UR5, URZ ;  /* 0x0000003f00057c82 */ /* 0x000fe20008000000 */
[----:B------:R-:W-:Y:S01]  /*1520*/  UMOV UR6, URZ ;  /* 0x0000003f00067c82 */ /* 0x000fe20008000000 */
[----:B------:R-:W-:Y:S01]  /*1530*/  ULDC UR20, c[0x0][0x744] ;  /* 0x0001d10000147ab9 */ /* 0x000fe20000000800 */
[----:B--2---:R-:W-:Y:S01]  /*1540*/  IMAD R4, R4, -0x80, R3 ;  /* 0xffffff8004047824 */ /* 0x004fe200078e0203 */
[----:B------:R-:W-:-:S03]  /*1550*/  SHF.R.S32.HI R3, RZ, 0x1f, R126 ;  /* 0x0000001fff037819 */ /* 0x000fc6000001147e */
[----:B------:R-:W-:Y:S01]  /*1560*/  IMAD R125, R125, -0x10, R4 ;  /* 0xfffffff07d7d7824 */ /* 0x000fe200078e0204 */
[----:B------:R-:W-:Y:S02]  /*1570*/  LEA.HI R3, R3, R0, RZ, 0x3 ;  /* 0x0000000003037211 */ /* 0x000fe400078f18ff */
[----:B------:R-:W-:Y:S02]  /*1580*/  LEA.HI R4, R23, R23, RZ, 0x1 ;  /* 0x0000001717047211 */ /* 0x000fe400078f08ff */
[----:B------:R-:W-:Y:S02]  /*1590*/  LOP3.LUT R3, R3, 0xfffffff8, RZ, 0xc0, !PT ;  /* 0xfffffff803037812 */ /* 0x000fe400078ec0ff */
[----:B------:R-:W-:Y:S02]  /*15a0*/  LOP3.LUT R4, R4, 0xfffffffe, RZ, 0xc0, !PT ;  /* 0xfffffffe04047812 */ /* 0x000fe400078ec0ff */
[----:B------:R-:W-:Y:S01]  /*15b0*/  IADD3 R6, R125, R3, -R0 ;  /* 0x000000037d067210 */ /* 0x000fe20007ffe800 */
[----:B------:R-:W-:-:S02]  /*15c0*/  IMAD.U32 R0, R7, 0x200, R120 ;  /* 0x0000020007007824 */ /* 0x000fc400078e0078 */
[----:B------:R-:W-:Y:S02]  /*15d0*/  IMAD.IADD R3, R23, 0x1, -R4 ;  /* 0x0000000117037824 */ /* 0x000fe400078e0a04 */
[----:B------:R-:W-:Y:S02]  /*15e0*/  IMAD R4, R5, 0x4, R2 ;  /* 0x0000000405047824 */ /* 0x000fe400078e0202 */
[----:B------:R-:W-:-:S07]  /*15f0*/  IMAD R3, R3, -0x40, R6 ;  /* 0xffffffc003037824 */ /* 0x000fce00078e0206 */
.L_x_25:
[----:B------:R-:W-:-:S06]  /*1600*/  UISETP.NE.AND UP0, UPT, UR11, 0x3, UPT ;  /* 0x000000030b00788c */ /* 0x000fcc000bf05270 */
[----:B------:R-:W-:-:S13]  /*1610*/  PLOP3.LUT P0, PT, PT, PT, UP0, 0x80, 0x0 ;  /* 0x000000000000781c */ /* 0x000fda0003f0f008 */
[----:B-1----:R-:W-:Y:S05]  /*1620*/  @!P0 BRA `(.L_x_15) ;  /* 0x0000000000048947 */ /* 0x002fea0003800000 */
[----:B------:R-:W-:Y:S01]  /*1630*/  BPT.TRAP 0x1 ;  /* 0x000000040000795c */ /* 0x000fe20000300000 */
.L_x_15:
[----:B------:R-:W-:Y:S01]  /*1640*/  R2UR UR8, R2 ;  /* 0x00000000020872ca */ /* 0x000fe200000e0000 */
[----:B------:R-:W-:-:S05]  /*1650*/  IMAD.U32 R6, RZ, RZ, UR5 ;  /* 0x00000005ff067e24 */ /* 0x000fca000f8e00ff */
[----:B------:R-:W-:-:S07]  /*1660*/  SHF.L.U32 R6, R6, 0x1f, RZ ;  /* 0x0000001f06067819 */ /* 0x000fce00000006ff */
[----:B------:R-:W-:-:S09]  /*1670*/  ULEA UR8, UR6, UR8, 0x3 ;  /* 0x0000000806087291 */ /* 0x000fd2000f8e183f */
[----:B------:R2:W3:Y:S01]  /*1680*/  SYNCS.PHASECHK.TRANS64.TRYWAIT P1, [UR8+0x26810], R6 ;  /* 0x02681006ff0075a7 */ /* 0x0004e20008020148 */
[----:B------:R-:W-:Y:S05]  /*1690*/  @!P0 BRA `(.L_x_16) ;  /* 0x0000000000048947 */ /* 0x000fea0003800000 */
[----:B------:R-:W-:Y:S01]  /*16a0*/  BPT.TRAP 0x1 ;  /* 0x000000040000795c */ /* 0x000fe20000300000 */
.L_x_16:
[----:B---3--:R-:W-:Y:S05]  /*16b0*/  @P1 BRA `(.L_x_17) ;  /* 0x0000000000081947 */ /* 0x008fea0003800000 */
[----:B------:R-:W3:Y:S02]  /*16c0*/  SYNCS.PHASECHK.TRANS64.TRYWAIT P1, [UR8+0x26810], R6 ;  /* 0x02681006ff0075a7 */ /* 0x000ee40008020148 */
[----:B---3--:R-:W-:Y:S05]  /*16d0*/  @!P1 BRA `(.L_x_18) ;  /* 0x0000006000909947 */ /* 0x008fea0003800000 */
.L_x_17:
[----:B------:R-:W-:Y:S01]  /*16e0*/  R2UR UR9, R2 ;  /* 0x00000000020972ca */ /* 0x000fe200000e0000 */
[----:B---3--:R-:W-:Y:S01]  /*16f0*/  IMAD R5, R17, 0x800, R2 ;  /* 0x0000080011057824 */ /* 0x008fe200078e0202 */
[----:B------:R-:W-:Y:S01]  /*1700*/  WARPGROUP.ARRIVE ;  /* 0x00000000000079c5 */ /* 0x000fe20000000000 */
[----:B------:R-:W-:Y:S01]  /*1710*/  UMOV UR13, 0xc0000010 ;  /* 0xc0000010000d7882 */ /* 0x000fe20000000000 */
[----:B------:R-:W-:Y:S02]  /*1720*/  UMOV UR15, 0x80000020 ;  /* 0x80000020000f7882 */ /* 0x000fe40000000000 */
[----:B------:R-:W-:Y:S01]  /*1730*/  R2UR UR10, R5 ;  /* 0x00000000050a72ca */ /* 0x000fe200000e0000 */
[----:B------:R-:W-:-:S04]  /*1740*/  IMAD.U32 R5, RZ, RZ, UR6 ;  /* 0x00000006ff057e24 */ /* 0x000fc8000f8e00ff */
[----:B------:R-:W-:Y:S02]  /*1750*/  IMAD R5, R5, 0x20, R18 ;  /* 0x0000002005057824 */ /* 0x000fe400078e0212 */
[----:B------:R-:W-:Y:S02]  /*1760*/  UIADD3 UR9, UR9, 0x12000, URZ ;  /* 0x0001200009097890 */ /* 0x000fe4000fffe03f */
[----:B------:R-:W-:Y:S02]  /*1770*/  IMAD.SHL.U32 R5, R5, 0x2, RZ ;  /* 0x0000000205057824 */ /* 0x000fe400078e00ff */
[----:B------:R-:W-:Y:S02]  /*1780*/  USHF.R.U32.HI UR9, URZ, 0x4, UR9 ;  /* 0x000000043f097899 */ /* 0x000fe40008011609 */
[----:B------:R-:W-:Y:S01]  /*1790*/  USHF.R.U32.HI UR10, URZ, 0x4, UR10 ;  /* 0x000000043f0a7899 */ /* 0x000fe2000801160a */
[----:B------:R-:W-:Y:S01]  /*17a0*/  IMAD R220, R5, 0x4, R2 ;  /* 0x0000000405dc7824 */ /* 0x000fe200078e0202 */
[----:B------:R-:W-:-:S02]  /*17b0*/  ULOP3.LUT UR9, UR9, 0x3fff, URZ, 0xc0, !UPT ;  /* 0x00003fff09097892 */ /* 0x000fc4000f8ec03f */
[----:B------:R-:W-:Y:S02]  /*17c0*/  ULOP3.LUT UR10, UR10, 0x3fff, URZ, 0xc0, !UPT ;  /* 0x00003fff0a0a7892 */ /* 0x000fe4000f8ec03f */
[----:B------:R-:W-:Y:S02]  /*17d0*/  ULOP3.LUT UR12, UR9, 0x10000, URZ, 0xfc, !UPT ;  /* 0x00010000090c7892 */ /* 0x000fe4000f8efc3f */
[----:B------:R-:W-:Y:S02]  /*17e0*/  ULOP3.LUT UR16, UR10, 0x10000, URZ, 0xfc, !UPT ;  /* 0x000100000a107892 */ /* 0x000fe4000f8efc3f */
[----:B------:R-:W-:-:S05]  /*17f0*/  UIMAD UR10, UR6, 0x300, UR12 ;  /* 0x00000300060a78a4 */ /* 0x000fca000f8e020c */
[----:B------:R-:W-:Y:S02]  /*1800*/  UMOV UR12, UR16 ;  /* 0x00000010000c7c82 */ /* 0x000fe40008000000 */
[----:B------:R-:W-:Y:S02]  /*1810*/  UMOV UR14, UR10 ;  /* 0x0000000a000e7c82 */ /* 0x000fe40008000000 */
[----:B------:R-:W-:Y:S01]  /*1820*/  HGMMA.64x64x16.F32 R152, gdesc[UR12], RZ, !UPT, gsb0 ;  /* 0x00e000000c9879f0 */ /* 0x000fe2000c0008ff */
[----:B------:R-:W-:Y:S02]  /*1830*/  UIADD3 UR12, UR16, 0x100, URZ ;  /* 0x00000100100c7890 */ /* 0x000fe4000fffe03f */
[----:B------:R-:W-:Y:S01]  /*1840*/  UIADD3 UR14, UR10, 0x2, URZ ;  /* 0x000000020a0e7890 */ /* 0x000fe2000fffe03f */
[----:B------:R-:W-:Y:S01]  /*1850*/  UMOV UR13, 0xc0000010 ;  /* 0xc0000010000d7882 */ /* 0x000fe20000000000 */
[----:B------:R-:W-:Y:S01]  /*1860*/  UMOV UR15, 0x80000020 ;  /* 0x80000020000f7882 */ /* 0x000fe20000000000 */
[----:B------:R-:W-:-:S02]  /*1870*/  WARPGROUP.DEPBAR.LE gsb0, 0x0 ;  /* 0x00008000000079c5 */ /* 0x000fc40000010000 */
[----:B------:R-:W-:-:S06]  /*1880*/  WARPGROUP.ARRIVE ;  /* 0x00000000000079c5 */ /* 0x000fcc0000000000 */
[----:B------:R-:W-:Y:S01]  /*1890*/  HGMMA.64x64x16.F32 R152, gdesc[UR12], R152, gsb0 ;  /* 0x00e000000c9879f0 */ /* 0x000fe20008000898 */
[----:B------:R-:W-:Y:S02]  /*18a0*/  UIADD3 UR12, UR16, 0x200, URZ ;  /* 0x00000200100c7890 */ /* 0x000fe4000fffe03f */
[----:B------:R-:W-:Y:S01]  /*18b0*/  UIADD3 UR14, UR10, 0x100, URZ ;  /* 0x000001000a0e7890 */ /* 0x000fe2000fffe03f */
[----:B------:R-:W-:Y:S01]  /*18c0*/  UMOV UR13, 0xc0000010 ;  /* 0xc0000010000d7882 */ /* 0x000fe20000000000 */
[----:B------:R-:W-:Y:S01]  /*18d0*/  UMOV UR15, 0x80000020 ;  /* 0x80000020000f7882 */ /* 0x000fe20000000000 */
[----:B------:R-:W-:Y:S02]  /*18e0*/  WARPGROUP.DEPBAR.LE gsb0, 0x0 ;  /* 0x00008000000079c5 */ /* 0x000fe40000010000 */
        /* <DEDUP_REMOVED lines=22> */
[----:B------:R-:W-:Y:S03]  /*1a50*/  HGMMA.64x64x16.F32 R152, gdesc[UR12], R152, gsb0 ;  /* 0x00e000000c9879f0 */ /* 0x000fe60008000898 */
[----:B------:R-:W-:Y:S02]  /*1a60*/  WARPGROUP.DEPBAR.LE gsb0, 0x0 ;  /* 0x00008000000079c5 */ /* 0x000fe40000010000 */
[----:B------:R3:W1:Y:S04]  /*1a70*/  LDS.64 R218, [R220+0x1e000] ;  /* 0x01e00000dcda7984 */ /* 0x0006680000000a00 */
[----:B------:R3:W1:Y:S04]  /*1a80*/  LDS.64 R14, [R220+0x1e020] ;  /* 0x01e02000dc0e7984 */ /* 0x0006680000000a00 */
[----:B------:R3:W1:Y:S04]  /*1a90*/  LDS.64 R216, [R220+0x1e040] ;  /* 0x01e04000dcd87984 */ /* 0x0006680000000a00 */
[----:B------:R3:W1:Y:S04]  /*1aa0*/  LDS.64 R212, [R220+0x1e060] ;  /* 0x01e06000dcd47984 */ /* 0x0006680000000a00 */
[----:B------:R3:W1:Y:S04]  /*1ab0*/  LDS.64 R214, [R220+0x1e080] ;  /* 0x01e08000dcd67984 */ /* 0x0006680000000a00 */
[----:B------:R3:W1:Y:S04]  /*1ac0*/  LDS.64 R210, [R220+0x1e0a0] ;  /* 0x01e0a000dcd27984 */ /* 0x0006680000000a00 */
[----:B------:R3:W1:Y:S04]  /*1ad0*/  LDS.64 R208, [R220+0x1e0c0] ;  /* 0x01e0c000dcd07984 */ /* 0x0006680000000a00 */
[----:B------:R3:W1:Y:S01]  /*1ae0*/  LDS.64 R20, [R220+0x1e0e0] ;  /* 0x01e0e000dc147984 */ /* 0x0006620000000a00 */
[----:B------:R-:W-:Y:S05]  /*1af0*/  @!P0 BRA `(.L_x_19) ;  /* 0x0000000000048947 */ /* 0x000fea0003800000 */
[----:B------:R-:W-:Y:S01]  /*1b00*/  BPT.TRAP 0x1 ;  /* 0x000000040000795c */ /* 0x000fe20000300000 */
.L_x_19:
[----:B------:R1:W1:Y:S01]  /*1b10*/  SYNCS.PHASECHK.TRANS64.TRYWAIT P1, [UR8+0x26830], R6 ;  /* 0x02683006ff0075a7 */ /* 0x0002620008020148 */
[----:B------:R-:W-:Y:S05]  /*1b20*/  @!P0 BRA `(.L_x_20) ;  /* 0x0000000000048947 */ /* 0x000fea0003800000 */
[----:B------:R-:W-:Y:S01]  /*1b30*/  BPT.TRAP 0x1 ;  /* 0x000000040000795c */ /* 0x000fe20000300000 */
.L_x_20:
[----:B-1----:R-:W-:Y:S05]  /*1b40*/  @P1 BRA `(.L_x_21) ;  /* 0x0000000000081947 */ /* 0x002fea0003800000 */
[----:B------:R-:W1:Y:S02]  /*1b50*/  SYNCS.PHASECHK.TRANS64.TRYWAIT P1, [UR8+0x26830], R6 ;  /* 0x02683006ff0075a7 */ /* 0x000e640008020148 */
[----:B-1----:R-:W-:Y:S05]  /*1b60*/  @!P1 BRA `(.L_x_22) ;  /* 0x0000005c00849947 */ /* 0x002fea0003800000 */
.L_x_21:
[----:B------:R-:W-:Y:S01]  /*1b70*/  R2UR UR10, R2 ;  /* 0x00000000020a72ca */ /* 0x000fe200000e0000 */
[----:B------:R-:W-:Y:S01]  /*1b80*/  WARPGROUP.ARRIVE ;  /* 0x00000000000079c5 */ /* 0x000fe20000000000 */
[----:B------:R-:W-:Y:S01]  /*1b90*/  UMOV UR15, 0x80000020 ;  /* 0x80000020000f7882 */ /* 0x000fe20000000000 */
[C---:B------:R-:W-:Y:S01]  /*1ba0*/  ISETP.GT.AND P2, PT, R3.reuse, RZ, PT ;  /* 0x000000ff0300720c */ /* 0x040fe20003f44270 */
[----:B------:R-:W-:Y:S01]  /*1bb0*/  UMOV UR19, 0xc0000010 ;  /* 0xc000001000137882 */ /* 0x000fe20000000000 */
[----:B------:R-:W-:Y:S01]  /*1bc0*/  ISETP.GT.AND P1, PT, R3, 0x8, PT ;  /* 0x000000080300780c */ /* 0x000fe20003f24270 */
[----:B------:R-:W-:Y:S01]  /*1bd0*/  UMOV UR17, 0x40000040 ;  /* 0x4000004000117882 */ /* 0x000fe20000000000 */
[----:B------:R-:W-:Y:S02]  /*1be0*/  FSEL R5, R152, -INF , P2 ;  /* 0xff80000098057808 */ /* 0x000fe40001000000 */
[----:B------:R-:W-:Y:S02]  /*1bf0*/  FSEL R13, R154, -INF , P1 ;  /* 0xff8000009a0d7808 */ /* 0x000fe40000800000 */
[----:B--2---:R-:W-:Y:S01]  /*1c00*/  FSEL R6, R153, -INF , P2 ;  /* 0xff80000099067808 */ /* 0x004fe20001000000 */
[--C-:B------:R-:W-:Y:S01]  /*1c10*/  FFMA.FTZ R152, R5, UR20, -R218.reuse ;  /* 0x0000001405987c23 */ /* 0x100fe200080108da */
[----:B------:R-:W-:Y:S01]  /*1c20*/  UIADD3 UR10, UR10, 0x18000, URZ ;  /* 0x000180000a0a7890 */ /* 0x000fe2000fffe03f */
[----:B------:R-:W-:Y:S01]  /*1c30*/  FSEL R5, R156, -INF , P2 ;  /* 0xff8000009c057808 */ /* 0x000fe20001000000 */
[----:B------:R-:W-:Y:S01]  /*1c40*/  FFMA.FTZ R13, R13, UR20, -R218 ;  /* 0x000000140d0d7c23 */ /* 0x000fe200080108da */
[----:B------:R-:W-:Y:S01]  /*1c50*/  FSEL R154, R155, -INF , P1 ;  /* 0xff8000009b9a7808 */ /* 0x000fe20000800000 */
[----:B------:R-:W-:Y:S01]  /*1c60*/  USHF.R.U32.HI UR10, URZ, 0x4, UR10 ;  /* 0x000000043f0a7899 */ /* 0x000fe2000801160a */
[----:B------:R-:W-:Y:S01]  /*1c70*/  FSEL R155, R158, -INF , P1 ;  /* 0xff8000009e9b7808 */ /* 0x000fe20000800000 */
[--C-:B------:R-:W-:Y:S01]  /*1c80*/  FFMA.FTZ R153, R6, UR20, -R219.reuse ;  /* 0x0000001406997c23 */ /* 0x100fe200080108db */
[--C-:B------:R-:W-:Y:S01]  /*1c90*/  FFMA.FTZ R5, R5, UR20, -R14.reuse ;  /* 0x0000001405057c23 */ /* 0x100fe2000801080e */
[----:B------:R-:W-:Y:S01]  /*1ca0*/  ULOP3.LUT UR10, UR10, 0x3fff, URZ, 0xc0, !UPT ;  /* 0x00003fff0a0a7892 */ /* 0x000fe2000f8ec03f */
[----:B------:R-:W-:Y:S01]  /*1cb0*/  FSEL R6, R157, -INF , P2 ;  /* 0xff8000009d067808 */ /* 0x000fe20001000000 */
[----:B------:R-:W-:Y:S01]  /*1cc0*/  FFMA.FTZ R23, R154, UR20, -R219 ;  /* 0x000000149a177c23 */ /* 0x000fe200080108db */
[----:B------:R-:W-:Y:S01]  /*1cd0*/  FFMA.FTZ R14, R155, UR20, -R14 ;  /* 0x000000149b0e7c23 */ /* 0x000fe2000801080e */
[----:B------:R-:W-:Y:S01]  /*1ce0*/  ULOP3.LUT UR12, UR10, 0x10000, URZ, 0xfc, !UPT ;  /* 0x000100000a0c7892 */ /* 0x000fe2000f8efc3f */
[----:B------:R-:W-:Y:S01]  /*1cf0*/  FSEL R154, R159, -INF , P1 ;  /* 0xff8000009f9a7808 */ /* 0x000fe20000800000 */
[--C-:B------:R-:W-:Y:S01]  /*1d00*/  FFMA.FTZ R6, R6, UR20, -R15.reuse ;  /* 0x0000001406067c23 */ /* 0x100fe2000801080f */
[----:B------:R-:W-:Y:S01]  /*1d10*/  FSEL R155, R162, -INF , P1 ;  /* 0xff800000a29b7808 */ /* 0x000fe20000800000 */
[----:B------:R-:W-:Y:S01]  /*1d20*/  UIMAD UR12, UR6, 0x300, UR12 ;  /* 0x00000300060c78a4 */ /* 0x000fe2000f8e020c */
[----:B------:R-:W-:Y:S01]  /*1d30*/  FSEL R7, R160, -INF , P2 ;  /* 0xff800000a0077808 */ /* 0x000fe20001000000 */
[----:B------:R-:W-:Y:S01]  /*1d40*/  FFMA.FTZ R15, R154, UR20, -R15 ;  /* 0x000000149a0f7c23 */ /* 0x000fe2000801080f */
[----:B------:R-:W-:Y:S01]  /*1d50*/  FSEL R154, R163, -INF , P1 ;  /* 0xff800000a39a7808 */ /* 0x000fe20000800000 */
[----:B------:R-:W-:Y:S01]  /*1d60*/  FFMA.FTZ R160, R155, UR20, -R216 ;  /* 0x000000149ba07c23 */ /* 0x000fe200080108d8 */
[----:B------:R-:W-:Y:S01]  /*1d70*/  FSEL R155, R166, -INF , P1 ;  /* 0xff800000a69b7808 */ /* 0x000fe20000800000 */
[----:B------:R-:W-:Y:S01]  /*1d80*/  MUFU.EX2 R14, R14 ;  /* 0x0000000e000e7308 */ /* 0x000fe20000000800 */
[----:B------:R-:W-:Y:S01]  /*1d90*/  UMOV UR14, UR12 ;  /* 0x0000000c000e7c82 */ /* 0x000fe20008000000 */
[----:B------:R-:W-:Y:S01]  /*1da0*/  FSEL R8, R161, -INF , P2 ;  /* 0xff800000a1087808 */ /* 0x000fe20001000000 */
[----:B------:R-:W-:Y:S01]  /*1db0*/  HGMMA.64x64x16.F32 R120, R184, gdesc[UR12], RZ, !UPT, gsb0 ;  /* 0x00e0000cb8787df0 */ /* 0x000fe2000c0008ff */
[----:B------:R-:W-:Y:S01]  /*1dc0*/  UIADD3 UR14, UR12, 0x2, URZ ;  /* 0x000000020c0e7890 */ /* 0x000fe2000fffe03f */
[----:B------:R-:W-:Y:S01]  /*1dd0*/  FFMA.FTZ R161, R154, UR20, -R217 ;  /* 0x000000149aa17c23 */ /* 0x000fe200080108d9 */
[----:B------:R-:W-:Y:S01]  /*1de0*/  UMOV UR15, 0x80000020 ;  /* 0x80000020000f7882 */ /* 0x000fe20000000000 */
[----:B------:R-:W-:Y:S01]  /*1df0*/  FFMA.FTZ R162, R155, UR20, -R212 ;  /* 0x000000149ba27c23 */ /* 0x000fe200080108d4 */
[----:B------:R-:W-:Y:S01]  /*1e00*/  FSEL R154, R167, -INF , P1 ;  /* 0xff800000a79a7808 */ /* 0x000fe20000800000 */
[----:B------:R-:W-:Y:S01]  /*1e10*/  MUFU.EX2 R15, R15 ;  /* 0x0000000f000f7308 */ /* 0x000fe20000000800 */
[----:B------:R-:W-:Y:S01]  /*1e20*/  FSEL R155, R170, -INF , P1 ;  /* 0xff800000aa9b7808 */ /* 0x000fe20000800000 */
[----:B------:R-:W-:Y:S01]  /*1e30*/  FFMA.FTZ R7, R7, UR20, -R216 ;  /* 0x0000001407077c23 */ /* 0x000fe200080108d8 */
        /* <DEDUP_REMOVED lines=10> */
[--C-:B------:R-:W-:Y:S01]  /*1ee0*/  FFMA.FTZ R166, R155, UR20, -R210.reuse ;  /* 0x000000149ba67c23 */ /* 0x100fe200080108d2 */
[----:B------:R-:W-:Y:S01]  /*1ef0*/  FFMA.FTZ R167, R157, UR20, -R210 ;  /* 0x000000149da77c23 */ /* 0x000fe200080108d2 */
[----:B------:R-:W-:Y:S01]  /*1f00*/  FSEL R158, R173, -INF , P2 ;  /* 0xff800000ad9e7808 */ /* 0x000fe20001000000 */
[----:B------:R-:W-:Y:S01]  /*1f10*/  FFMA.FTZ R10, R10, UR20, -R213 ;  /* 0x000000140a0a7c23 */ /* 0x000fe200080108d5 */
[----:B------:R-:W-:Y:S01]  /*1f20*/  FSEL R170, R175, -INF , P1 ;  /* 0xff800000afaa7808 */ /* 0x000fe20000800000 */
[----:B------:R-:W-:Y:S01]  /*1f30*/  MUFU.EX2 R152, R152 ;  /* 0x0000009800987308 */ /* 0x000fe20000000800 */
[----:B------:R-:W-:Y:S01]  /*1f40*/  FSEL R11, R168, -INF , P2 ;  /* 0xff800000a80b7808 */ /* 0x000fe20001000000 */
[--C-:B------:R-:W-:Y:S01]  /*1f50*/  FFMA.FTZ R210, R158, UR20, -R211.reuse ;  /* 0x000000149ed27c23 */ /* 0x100fe200080108d3 */
[----:B------:R-:W-:Y:S01]  /*1f60*/  FSEL R12, R169, -INF , P2 ;  /* 0xff800000a90c7808 */ /* 0x000fe20001000000 */
[----:B------:R-:W-:Y:S01]  /*1f70*/  FFMA.FTZ R213, R170, UR20, -R211 ;  /* 0x00000014aad57c23 */ /* 0x000fe200080108d3 */
[----:B------:R-:W-:Y:S01]  /*1f80*/  FSEL R175, R176, -INF , P2 ;  /* 0xff800000b0af7808 */ /* 0x000fe20001000000 */
[----:B------:R-:W-:Y:S01]  /*1f90*/  FFMA.FTZ R11, R11, UR20, -R214 ;  /* 0x000000140b0b7c23 */ /* 0x000fe200080108d6 */
[----:B------:R-:W-:Y:S01]  /*1fa0*/  FSEL R212, R177, -INF , P2 ;  /* 0xff800000b1d47808 */ /* 0x000fe20001000000 */
[----:B------:R-:W-:Y:S01]  /*1fb0*/  FFMA.FTZ R12, R12, UR20, -R215 ;  /* 0x000000140c0c7c23 */ /* 0x000fe200080108d7 */
[----:B------:R-:W-:Y:S01]  /*1fc0*/  FSEL R211, R180, -INF , P2 ;  /* 0xff800000b4d37808 */ /* 0x000fe20001000000 */
[--C-:B------:R-:W-:Y:S01]  /*1fd0*/  FFMA.FTZ R177, R175, UR20, -R208.reuse ;  /* 0x00000014afb17c23 */ /* 0x100fe200080108d0 */
[----:B------:R-:W-:Y:S01]  /*1fe0*/  FSEL R180, R181, -INF , P2 ;  /* 0xff800000b5b47808 */ /* 0x000fe20001000000 */
[--C-:B------:R-:W-:Y:S01]  /*1ff0*/  FFMA.FTZ R212, R212, UR20, -R209.reuse ;  /* 0x00000014d4d47c23 */ /* 0x100fe200080108d1 */
[----:B------:R-:W-:Y:S01]  /*2000*/  FSEL R181, R178, -INF , P1 ;  /* 0xff800000b2b57808 */ /* 0x000fe20000800000 */
[----:B------:R-:W-:Y:S01]  /*2010*/  MUFU.EX2 R153, R153 ;  /* 0x0000009900997308 */ /* 0x000fe20000000800 */
[----:B------:R-:W-:Y:S01]  /*2020*/  FSEL R178, R179, -INF , P1 ;  /* 0xff800000b3b27808 */ /* 0x000fe20000800000 */
[----:B------:R-:W-:Y:S01]  /*2030*/  ULOP3.LUT UR10, UR10, 0x1000000, URZ, 0xfc, !UPT ;  /* 0x010000000a0a7892 */ /* 0x000fe2000f8efc3f */
[----:B------:R-:W-:Y:S01]  /*2040*/  FSEL R179, R182, -INF , P1 ;  /* 0xff800000b6b37808 */ /* 0x000fe20000800000 */
[----:B------:R-:W-:Y:S01]  /*2050*/  FFMA.FTZ R208, R181, UR20, -R208 ;  /* 0x00000014b5d07c23 */ /* 0x000fe200080108d0 */
[----:B------:R-:W-:Y:S01]  /*2060*/  FSEL R214, R183, -INF , P1 ;  /* 0xff800000b7d67808 */ /* 0x000fe20000800000 */
[----:B------:R-:W-:Y:S01]  /*2070*/  FFMA.FTZ R209, R178, UR20, -R209 ;  /* 0x00000014b2d17c23 */ /* 0x000fe200080108d1 */
[--C-:B------:R-:W-:Y:S01]  /*2080*/  FFMA.FTZ R182, R211, UR20, -R20.reuse ;  /* 0x00000014d3b67c23 */ /* 0x100fe20008010814 */
[----:B------:R-:W-:Y:S01]  /*2090*/  MUFU.EX2 R13, R13 ;  /* 0x0000000d000d7308 */ /* 0x000fe20000000800 */
[----:B------:R-:W-:Y:S01]  /*20a0*/  FFMA.FTZ R179, R179, UR20, -R20 ;  /* 0x00000014b3b37c23 */ /* 0x000fe20008010814 */
[--C-:B------:R-:W-:Y:S01]  /*20b0*/  FFMA.FTZ R178, R180, UR20, -R21.reuse ;  /* 0x00000014b4b27c23 */ /* 0x100fe20008010815 */
[----:B------:R-:W-:Y:S01]  /*20c0*/  FFMA.FTZ R21, R214, UR20, -R21 ;  /* 0x00000014d6157c23 */ /* 0x000fe20008010815 */
[----:B------:R-:W-:-:S04]  /*20d0*/  UIMAD UR10, UR6, 0x300, UR10 ;  /* 0x00000300060a78a4 */ /* 0x000fc8000f8e020a */
[----:B------:R-:W-:Y:S08]  /*20e0*/  MUFU.EX2 R23, R23 ;  /* 0x0000001700177308 */ /* 0x000ff00000000800 */
[----:B------:R-:W-:Y:S08]  /*20f0*/  MUFU.EX2 R5, R5 ;  /* 0x0000000500057308 */ /* 0x000ff00000000800 */
[----:B------:R-:W-:Y:S01]  /*2100*/  MUFU.EX2 R6, R6 ;  /* 0x0000000600067308 */ /* 0x000fe20000000800 */
[----:B------:R-:W-:-:S02]  /*2110*/  WARPGROUP.DEPBAR.LE gsb0, 0x0 ;  /* 0x00008000000079c5 */ /* 0x000fc40000010000 */
[----:B------:R-:W-:-:S05]  /*2120*/  WARPGROUP.ARRIVE ;  /* 0x00000000000079c5 */ /* 0x000fca0000000000 */
[----:B------:R-:W-:Y:S01]  /*2130*/  MUFU.EX2 R162, R162 ;  /* 0x000000a200a27308 */ /* 0x000fe20000000800 */
[----:B------:R-:W-:Y:S01]  /*2140*/  HGMMA.64x64x16.F32 R120, R196, gdesc[UR12], R120, gsb0 ;  /* 0x00e0000cc4787df0 */ /* 0x000fe20008000878 */
[----:B------:R-:W-:Y:S01]  /*2150*/  UIADD3 UR14, UR12, 0x100, URZ ;  /* 0x000001000c0e7890 */ /* 0x000fe2000fffe03f */
[----:B------:R-:W-:-:S05]  /*2160*/  UMOV UR15, 0x80000020 ;  /* 0x80000020000f7882 */ /* 0x000fca0000000000 */
[----:B------:R-:W-:Y:S08]  /*2170*/  MUFU.EX2 R163, R163 ;  /* 0x000000a300a37308 */ /* 0x000ff00000000800 */
        /* <DEDUP_REMOVED lines=8> */
[----:B------:R-:W-:Y:S01]  /*2200*/  MUFU.EX2 R164, R164 ;  /* 0x000000a400a47308 */ /* 0x000fe20000000800 */
[----:B------:R-:W-:-:S02]  /*2210*/  WARPGROUP.DEPBAR.LE gsb0, 0x0 ;  /* 0x00008000000079c5 */ /* 0x000fc40000010000 */
[----:B----4-:R-:W-:-:S05]  /*2220*/  WARPGROUP.ARRIVE ;  /* 0x00000000000079c5 */ /* 0x010fca0000000000 */
[----:B------:R-:W-:Y:S01]  /*2230*/  MUFU.EX2 R165, R165 ;  /* 0x000000a500a57308 */ /* 0x000fe20000000800 */
[----:B------:R-:W-:Y:S01]  /*2240*/  HGMMA.64x64x16.F32 R120, R188, gdesc[UR12], R120, gsb0 ;  /* 0x00e0000cbc787df0 */ /* 0x000fe20008000878 */
[----:B------:R-:W-:Y:S01]  /*2250*/  UIADD3 UR14, UR12, 0x102, URZ ;  /* 0x000001020c0e7890 */ /* 0x000fe2000fffe03f */
[----:B------:R-:W-:-:S05]  /*2260*/  UMOV UR15, 0x80000020 ;  /* 0x80000020000f7882 */ /* 0x000fca0000000000 */
[----:B------:R-:W-:Y:S08]  /*2270*/  MUFU.EX2 R166, R166 ;  /* 0x000000a600a67308 */ /* 0x000ff00000000800 */
[----:B------:R-:W-:Y:S08]  /*2280*/  MUFU.EX2 R167, R167 ;  /* 0x000000a700a77308 */ /* 0x000ff00000000800 */
[----:B------:R-:W-:Y:S08]  /*2290*/  MUFU.EX2 R210, R210 ;  /* 0x000000d200d27308 */ /* 0x000ff00000000800 */
[----:B------:R-:W1:Y:S08]  /*22a0*/  MUFU.EX2 R176, R213 ;  /* 0x000000d500b07308 */ /* 0x000e700000000800 */
[----:B------:R-:W2:Y:S08]  /*22b0*/  MUFU.EX2 R177, R177 ;  /* 0x000000b100b17308 */ /* 0x000eb00000000800 */
[----:B------:R4:W-:Y:S01]  /*22c0*/  MUFU.EX2 R20, R208 ;  /* 0x000000d000147308 */ /* 0x0009e20000000800 */
[----:B-1----:R-:W-:-:S07]  /*22d0*/  F2FP.F16.F32.PACK_AB R211, R176, R167 ;  /* 0x000000a7b0d3723e */ /* 0x002fce00000000ff */
[----:B------:R-:W-:Y:S01]  /*22e0*/  MUFU.EX2 R182, R182 ;  /* 0x000000b600b67308 */ /* 0x000fe20000000800 */
[----:B----4-:R-:W-:-:S07]  /*22f0*/  F2FP.F16.F32.PACK_AB R208, R12, R11 ;  /* 0x0000000b0cd0723e */ /* 0x010fce00000000ff */
[----:B------:R-:W-:Y:S01]  /*2300*/  MUFU.EX2 R179, R179 ;  /* 0x000000b300b37308 */ /* 0x000fe20000000800 */
[----:B------:R-:W-:Y:S02]  /*2310*/  WARPGROUP.DEPBAR.LE gsb0, 0x0 ;  /* 0x00008000000079c5 */ /* 0x000fe40000010000 */
[----:B------:R-:W-:-:S06]  /*2320*/  WARPGROUP.ARRIVE ;  /* 0x00000000000079c5 */ /* 0x000fcc0000000000 */
[----:B------:R-:W-:Y:S01]  /*2330*/  HGMMA.64x64x16.F32 R120, R200, gdesc[UR12], R120, gsb0 ;  /* 0x00e0000cc8787df0 */ /* 0x000fe20008000878 */
[----:B------:R-:W-:Y:S01]  /*2340*/  UIADD3 UR14, UR12, 0x200, URZ ;  /* 0x000002000c0e7890 */ /* 0x000fe2000fffe03f */
[----:B------:R-:W-:Y:S01]  /*2350*/  UMOV UR15, 0x80000020 ;  /* 0x80000020000f7882 */ /* 0x000fe20000000000 */
[----:B------:R-:W-:Y:S01]  /*2360*/  UIADD3 UR12, UR12, 0x202, URZ ;  /* 0x000002020c0c7890 */ /* 0x000fe2000fffe03f */
[----:B------:R-:W-:Y:S02]  /*2370*/  WARPGROUP.DEPBAR.LE gsb0, 0x0 ;  /* 0x00008000000079c5 */ /* 0x000fe40000010000 */
[----:B-----5:R-:W-:-:S06]  /*2380*/  WARPGROUP.ARRIVE ;  /* 0x00000000000079c5 */ /* 0x020fcc0000000000 */
[----:B------:R-:W-:Y:S01]  /*2390*/  HGMMA.64x64x16.F32 R120, R192, gdesc[UR12], R120, gsb0 ;  /* 0x00e0000cc0787df0 */ /* 0x000fe20008000878 */
[----:B------:R-:W-:Y:S01]  /*23a0*/  UMOV UR14, UR12 ;  /* 0x0000000c000e7c82 */ /* 0x000fe20008000000 */
[----:B------:R-:W-:Y:S01]  /*23b0*/  UMOV UR15, 0x80000020 ;  /* 0x80000020000f7882 */ /* 0x000fe20000000000 */
[----:B------:R-:W-:Y:S01]  /*23c0*/  UIADD3 UR12, UR10, 0x40, URZ ;  /* 0x000000400a0c7890 */ /* 0x000fe2000fffe03f */
[----:B------:R-:W-:Y:S02]  /*23d0*/  WARPGROUP.DEPBAR.LE gsb0, 0x0 ;  /* 0x00008000000079c5 */ /* 0x000fe40000010000 */
[----:B------:R-:W-:-:S06]  /*23e0*/  WARPGROUP.ARRIVE ;  /* 0x00000000000079c5 */ /* 0x000fcc0000000000 */
[----:B------:R-:W-:Y:S01]  /*23f0*/  HGMMA.64x64x16.F32 R120, R204, gdesc[UR12], R120, gsb0 ;  /* 0x00e0000ccc787df0 */ /* 0x000fe20008000878 */
[----:B------:R-:W-:Y:S01]  /*2400*/  UMOV UR14, UR10 ;  /* 0x0000000a000e7c82 */ /* 0x000fe20008000000 */
[----:B------:R-:W-:Y:S01]  /*2410*/  UMOV UR15, 0x80000020 ;  /* 0x80000020000f7882 */ /* 0x000fe20000000000 */
[----:B------:R-:W-:Y:S02]  /*2420*/  WARPGROUP.DEPBAR.LE gsb0, 0x0 ;  /* 0x00008000000079c5 */ /* 0x000fe40000010000 */
[----:B------:R-:W1:Y:S04]  /*2430*/  LDS.64 R154, [R220+0x1e200] ;  /* 0x01e20000dc9a7984 */ /* 0x000e680000000a00 */
[----:B------:R-:W4:Y:S04]  /*2440*/  LDS.64 R156, [R220+0x1e220] ;  /* 0x01e22000dc9c7984 */ /* 0x000f280000000a00 */
[----:B------:R-:W5:Y:S04]  /*2450*/  LDS.64 R158, [R220+0x1e240] ;  /* 0x01e24000dc9e7984 */ /* 0x000f680000000a00 */
[----:B------:R-:W2:Y:S04]  /*2460*/  LDS.64 R168, [R220+0x1e260] ;  /* 0x01e26000dca87984 */ /* 0x000ea80000000a00 */
[----:B------:R-:W2:Y:S04]  /*2470*/  LDS.64 R170, [R220+0x1e280] ;  /* 0x01e28000dcaa7984 */ /* 0x000ea80000000a00 */
[----:B------:R-:W2:Y:S04]  /*2480*/  LDS.64 R174, [R220+0x1e2c0] ;  /* 0x01e2c000dcae7984 */ /* 0x000ea80000000a00 */
[----:B------:R-:W2:Y:S04]  /*2490*/  LDS.64 R172, [R220+0x1e2a0] ;  /* 0x01e2a000dcac7984 */ /* 0x000ea80000000a00 */
[----:B---3--:R-:W3:Y:S01]  /*24a0*/  LDS.64 R220, [R220+0x1e2e0] ;  /* 0x01e2e000dcdc7984 */ /* 0x008ee20000000a00 */
[--C-:B-1----:R-:W-:Y:S01]  /*24b0*/  FADD.FTZ R181, R120, -R154.reuse ;  /* 0x8000009a78b57221 */ /* 0x102fe20000010000 */
[--C-:B------:R-:W-:Y:S01]  /*24c0*/  FADD.FTZ R120, R121, -R155.reuse ;  /* 0x8000009b79787221 */ /* 0x100fe20000010000 */
[----:B------:R-:W-:Y:S01]  /*24d0*/  FADD.FTZ R122, R122, -R154 ;  /* 0x8000009a7a7a7221 */ /* 0x000fe20000010000 */
[----:B------:R-:W-:Y:S01]  /*24e0*/  FADD.FTZ R154, R123, -R155 ;  /* 0x8000009b7b9a7221 */ /* 0x000fe20000010000 */
[--C-:B----4-:R-:W-:Y:S01]  /*24f0*/  FADD.FTZ R121, R126, -R156.reuse ;  /* 0x8000009c7e797221 */ /* 0x110fe20000010000 */
[--C-:B------:R-:W-:Y:S01]  /*2500*/  FADD.FTZ R126, R127, -R157.reuse ;  /* 0x8000009d7f7e7221 */ /* 0x100fe20000010000 */
[----:B------:R-:W-:Y:S01]  /*2510*/  FADD.FTZ R180, R124, -R156 ;  /* 0x8000009c7cb47221 */ /* 0x000fe20000010000 */
[----:B------:R-:W-:Y:S01]  /*2520*/  FADD.FTZ R155, R125, -R157 ;  /* 0x8000009d7d9b7221 */ /* 0x000fe20000010000 */
[----:B------:R-:W-:Y:S01]  /*2530*/  FMUL.FTZ R121, R14, R121 ;  /* 0x000000790e797220 */ /* 0x000fe20000410000 */
[----:B------:R-:W-:Y:S01]  /*2540*/  FMUL.FTZ R126, R15, R126 ;  /* 0x0000007e0f7e7220 */ /* 0x000fe20000410000 */
[----:B-----5:R-:W-:Y:S01]  /*2550*/  FADD.FTZ R123, R130, -R158 ;  /* 0x8000009e827b7221 */ /* 0x020fe20000010000 */
[--C-:B------:R-:W-:Y:S01]  /*2560*/  FADD.FTZ R129, R129, -R159.reuse ;  /* 0x8000009f81817221 */ /* 0x100fe20000010000 */
[--C-:B--2---:R-:W-:Y:S01]  /*2570*/  FADD.FTZ R132, R132, -R168.reuse ;  /* 0x800000a884847221 */ /* 0x104fe20000010000 */
[----:B------:R-:W-:Y:S01]  /*2580*/  FADD.FTZ R127, R134, -R168 ;  /* 0x800000a8867f7221 */ /* 0x000fe20000010000 */
[----:B------:R-:W-:Y:S01]  /*2590*/  FADD.FTZ R130, R131, -R159 ;  /* 0x8000009f83827221 */ /* 0x000fe20000010000 */
[----:B------:R-:W-:Y:S01]  /*25a0*/  F2FP.F16.F32.PACK_AB R159, R126, R121 ;  /* 0x000000797e9f723e */ /* 0x000fe200000000ff */
[--C-:B------:R-:W-:Y:S01]  /*25b0*/  FADD.FTZ R168, R136, -R170.reuse ;  /* 0x800000aa88a87221 */ /* 0x100fe20000010000 */
[--C-:B------:R-:W-:Y:S01]  /*25c0*/  FADD.FTZ R137, R137, -R171.reuse ;  /* 0x800000ab89897221 */ /* 0x100fe20000010000 */
[----:B------:R-:W-:Y:S01]  /*25d0*/  FADD.FTZ R136, R139, -R171 ;  /* 0x800000ab8b887221 */ /* 0x000fe20000010000 */
[----:B------:R-:W1:Y:S01]  /*25e0*/  MUFU.EX2 R124, R212 ;  /* 0x000000d4007c7308 */ /* 0x000e620000000800 */
[--C-:B------:R-:W-:Y:S01]  /*25f0*/  FADD.FTZ R134, R135, -R169.reuse ;  /* 0x800000a987867221 */ /* 0x100fe20000010000 */
[----:B------:R-:W-:Y:S01]  /*2600*/  FADD.FTZ R131, R138, -R170 ;  /* 0x800000aa8a837221 */ /* 0x000fe20000010000 */
[----:B------:R-:W-:Y:S01]  /*2610*/  FADD.FTZ R133, R133, -R169 ;  /* 0x800000a985857221 */ /* 0x000fe20000010000 */
[--C-:B------:R-:W-:Y:S01]  /*2620*/  FADD.FTZ R138, R147, -R175.reuse ;  /* 0x800000af938a7221 */ /* 0x100fe20000010000 */
[----:B------:R-:W-:Y:S01]  /*2630*/  FADD.FTZ R128, R128, -R158 ;  /* 0x8000009e80807221 */ /* 0x000fe20000010000 */
[----:B------:R-:W-:Y:S01]  /*2640*/  FADD.FTZ R135, R140, -R172 ;  /* 0x800000ac8c877221 */ /* 0x000fe20000010000 */
[----:B------:R-:W-:Y:S01]  /*2650*/  FADD.FTZ R169, R145, -R175 ;  /* 0x800000af91a97221 */ /* 0x000fe20000010000 */
[----:B------:R-:W2:Y:S01]  /*2660*/  MUFU.EX2 R125, R209 ;  /* 0x000000d1007d7308 */ /* 0x000ea20000000800 */
[----:B------:R-:W-:Y:S01]  /*2670*/  FMUL.FTZ R156, R152, R181 ;  /* 0x000000b5989c7220 */ /* 0x000fe20000410000 */
[----:B------:R-:W-:Y:S01]  /*2680*/  FMUL.FTZ R147, R153, R120 ;  /* 0x0000007899937220 */ /* 0x000fe20000410000 */
[----:B------:R-:W-:Y:S01]  /*2690*/  FMUL.FTZ R122, R13, R122 ;  /* 0x0000007a0d7a7220 */ /* 0x000fe20000410000 */
[----:B------:R-:W-:Y:S01]  /*26a0*/  FMUL.FTZ R157, R23, R154 ;  /* 0x0000009a179d7220 */ /* 0x000fe20000410000 */
[----:B------:R-:W-:-:S02]  /*26b0*/  IMAD.U32 R121, RZ, RZ, UR6 ;  /* 0x00000006ff797e24 */ /* 0x000fc4000f8e00ff */
[----:B------:R-:W-:Y:S01]  /*26c0*/  FADD.FTZ R142, R142, -R172 ;  /* 0x800000ac8e8e7221 */ /* 0x000fe20000010000 */
[--C-:B------:R-:W-:Y:S01]  /*26d0*/  FADD.FTZ R141, R141, -R173.reuse ;  /* 0x800000ad8d8d7221 */ /* 0x100fe20000010000 */
[----:B------:R-:W4:Y:S01]  /*26e0*/  MUFU.EX2 R171, R178 ;  /* 0x000000b200ab7308 */ /* 0x000f220000000800 */
[----:B------:R-:W-:Y:S01]  /*26f0*/  FADD.FTZ R143, R143, -R173 ;  /* 0x800000ad8f8f7221 */ /* 0x000fe20000010000 */
[----:B---3--:R-:W-:Y:S01]  /*2700*/  FADD.FTZ R145, R148, -R220 ;  /* 0x800000dc94917221 */ /* 0x008fe20000010000 */
[--C-:B------:R-:W-:Y:S01]  /*2710*/  FADD.FTZ R140, R149, -R221.reuse ;  /* 0x800000dd958c7221 */ /* 0x100fe20000010000 */
[----:B------:R-:W-:Y:S01]  /*2720*/  FMUL.FTZ R158, R5, R180 ;  /* 0x000000b4059e7220 */ /* 0x000fe20000410000 */
[----:B------:R-:W-:Y:S01]  /*2730*/  FMUL.FTZ R155, R6, R155 ;  /* 0x0000009b069b7220 */ /* 0x000fe20000410000 */
[--C-:B------:R-:W-:Y:S01]  /*2740*/  FADD.FTZ R144, R144, -R174.reuse ;  /* 0x800000ae90907221 */ /* 0x100fe20000010000 */
[----:B------:R-:W-:Y:S01]  /*2750*/  FADD.FTZ R139, R146, -R174 ;  /* 0x800000ae928b7221 */ /* 0x000fe20000010000 */
[----:B------:R4:W3:Y:S01]  /*2760*/  MUFU.EX2 R126, R21 ;  /* 0x00000015007e7308 */ /* 0x0008e20000000800 */
[----:B------:R-:W-:Y:S01]  /*2770*/  FADD.FTZ R220, R150, -R220 ;  /* 0x800000dc96dc7221 */ /* 0x000fe20000010000 */
[----:B------:R-:W-:Y:S01]  /*2780*/  FADD.FTZ R221, R151, -R221 ;  /* 0x800000dd97dd7221 */ /* 0x000fe20000010000 */
[----:B------:R-:W-:Y:S01]  /*2790*/  FMUL.FTZ R127, R162, R127 ;  /* 0x0000007fa27f7220 */ /* 0x000fe20000410000 */
[----:B------:R-:W-:Y:S01]  /*27a0*/  FMUL.FTZ R134, R163, R134 ;  /* 0x00000086a3867220 */ /* 0x000fe20000410000 */
[----:B------:R-:W-:Y:S01]  /*27b0*/  FMUL.FTZ R128, R7, R128 ;  /* 0x0000008007807220 */ /* 0x000fe20000410000 */
[----:B------:R-:W-:Y:S01]  /*27c0*/  FMUL.FTZ R129, R8, R129 ;  /* 0x0000008108817220 */ /* 0x000fe20000410000 */
[----:B------:R-:W-:Y:S01]  /*27d0*/  FMUL.FTZ R123, R160, R123 ;  /* 0x0000007ba07b7220 */ /* 0x000fe20000410000 */
[----:B------:R-:W-:Y:S01]  /*27e0*/  FMUL.FTZ R130, R161, R130 ;  /* 0x00000082a1827220 */ /* 0x000fe20000410000 */
[----:B------:R-:W-:Y:S01]  /*27f0*/  FMUL.FTZ R132, R9, R132 ;  /* 0x0000008409847220 */ /* 0x000fe20000410000 */
[----:B------:R-:W-:Y:S01]  /*2800*/  FMUL.FTZ R133, R10, R133 ;  /* 0x000000850a857220 */ /* 0x000fe20000410000 */
[----:B------:R-:W-:Y:S01]  /*2810*/  IMAD R121, R121, 0x2000, R0 ;  /* 0x0000200079797824 */ /* 0x000fe200078e0200 */
[----:B------:R-:W-:Y:S01]  /*2820*/  F2FP.F16.F32.PACK_AB R156, R147, R156 ;  /* 0x0000009c939c723e */ /* 0x000fe200000000ff */
[----:B------:R-:W-:Y:S01]  /*2830*/  FMUL.FTZ R148, R11, R168 ;  /* 0x000000a80b947220 */ /* 0x000fe20000410000 */
[----:B------:R-:W-:Y:S01]  /*2840*/  F2FP.F16.F32.PACK_AB R157, R157, R122 ;  /* 0x0000007a9d9d723e */ /* 0x000fe200000000ff */
[----:B------:R-:W-:Y:S01]  /*2850*/  FMUL.FTZ R137, R12, R137 ;  /* 0x000000890c897220 */ /* 0x000fe20000410000 */
[----:B------:R-:W-:Y:S01]  /*2860*/  FMUL.FTZ R131, R164, R131 ;  /* 0x00000083a4837220 */ /* 0x000fe20000410000 */
[----:B------:R-:W-:Y:S01]  /*2870*/  FMUL.FTZ R136, R165, R136 ;  /* 0x00000088a5887220 */ /* 0x000fe20000410000 */
[----:B------:R-:W-:Y:S01]  /*2880*/  FMUL.FTZ R135, R166, R135 ;  /* 0x00000087a6877220 */ /* 0x000fe20000410000 */
[----:B------:R-:W-:Y:S01]  /*2890*/  FMUL.FTZ R150, R210, R141 ;  /* 0x0000008dd2967220 */ /* 0x000fe20000410000 */
[----:B------:R-:W-:Y:S01]  /*28a0*/  FMUL.FTZ R142, R167, R142 ;  /* 0x0000008ea78e7220 */ /* 0x000fe20000410000 */
[----:B------:R-:W-:Y:S01]  /*28b0*/  FMUL.FTZ R143, R176, R143 ;  /* 0x0000008fb08f7220 */ /* 0x000fe20000410000 */
[----:B------:R-:W-:Y:S01]  /*28c0*/  F2FP.F16.F32.PACK_AB R158, R155, R158 ;  /* 0x0000009e9b9e723e */ /* 0x000fe200000000ff */
[----:B------:R-:W-:Y:S01]  /*28d0*/  FMUL.FTZ R144, R177, R144 ;  /* 0x00000090b1907220 */ /* 0x000fe20000410000 */
[----:B-1----:R-:W-:Y:S01]  /*28e0*/  FMUL.FTZ R169, R124, R169 ;  /* 0x000000a97ca97220 */ /* 0x002fe20000410000 */
[----:B------:R-:W-:Y:S01]  /*28f0*/  FMUL.FTZ R139, R20, R139 ;  /* 0x0000008b148b7220 */ /* 0x000fe20000410000 */
[----:B--2---:R-:W-:Y:S01]  /*2900*/  FMUL.FTZ R138, R125, R138 ;  /* 0x0000008a7d8a7220 */ /* 0x004fe20000410000 */
[----:B------:R-:W-:Y:S01]  /*2910*/  FMUL.FTZ R146, R182, R145 ;  /* 0x00000091b6927220 */ /* 0x000fe20000410000 */
[----:B----4-:R-:W-:Y:S01]  /*2920*/  FMUL.FTZ R21, R171, R140 ;  /* 0x0000008cab157220 */ /* 0x010fe20000410000 */
[----:B------:R-:W-:Y:S01]  /*2930*/  FMUL.FTZ R147, R179, R220 ;  /* 0x000000dcb3937220 */ /* 0x000fe20000410000 */
[----:B---3--:R-:W-:Y:S01]  /*2940*/  FMUL.FTZ R122, R126, R221 ;  /* 0x000000dd7e7a7220 */ /* 0x008fe20000410000 */
[----:B------:R-:W-:Y:S01]  /*2950*/  F2FP.F16.F32.PACK_AB R155, R134, R127 ;  /* 0x0000007f869b723e */ /* 0x000fe200000000ff */
[----:B------:R-:W-:Y:S01]  /*2960*/  IMAD R127, R121, 0x2, R2 ;  /* 0x00000002797f7824 */ /* 0x000fe200078e0202 */
[----:B------:R-:W-:-:S02]  /*2970*/  F2FP.F16.F32.PACK_AB R120, R153, R152 ;  /* 0x000000989978723e */ /* 0x000fc400000000ff */
[----:B------:R-:W-:Y:S02]  /*2980*/  F2FP.F16.F32.PACK_AB R152, R129, R128 ;  /* 0x000000808198723e */ /* 0x000fe400000000ff */
[----:B------:R-:W-:Y:S01]  /*2990*/  F2FP.F16.F32.PACK_AB R153, R130, R123 ;  /* 0x0000007b8299723e */ /* 0x000fe200000000ff */
[----:B------:R-:W-:Y:S01]  /*29a0*/  STSM.16.MT88.4 [R127+0x1e800], R156 ;  /* 0x01e8009c7f007844 */ /* 0x000fe20000004200 */
[----:B------:R-:W-:Y:S02]  /*29b0*/  F2FP.F16.F32.PACK_AB R154, R133, R132 ;  /* 0x00000084859a723e */ /* 0x000fe400000000ff */
[----:B------:R-:W-:Y:S02]  /*29c0*/  F2FP.F16.F32.PACK_AB R148, R137, R148 ;  /* 0x000000948994723e */ /* 0x000fe400000000ff */
[----:B------:R-:W-:Y:S01]  /*29d0*/  F2FP.F16.F32.PACK_AB R149, R136, R131 ;  /* 0x000000838895723e */ /* 0x000fe200000000ff */
[----:B------:R-:W-:Y:S01]  /*29e0*/  STSM.16.MT88.4 [R127+0x1f000], R152 ;  /* 0x01f000987f007844 */ /* 0x000fe20000004200 */
[----:B------:R-:W-:-:S02]  /*29f0*/  F2FP.F16.F32.PACK_AB R150, R150, R135 ;  /* 0x000000879696723e */ /* 0x000fc400000000ff */
[----:B------:R-:W-:Y:S02]  /*2a00*/  F2FP.F16.F32.PACK_AB R151, R143, R142 ;  /* 0x0000008e8f97723e */ /* 0x000fe400000000ff */
[----:B------:R-:W-:Y:S02]  /*2a10*/  F2FP.F16.F32.PACK_AB R144, R169, R144 ;  /* 0x00000090a990723e */ /* 0x000fe400000000ff */
[----:B------:R-:W-:Y:S01]  /*2a20*/  F2FP.F16.F32.PACK_AB R145, R138, R139 ;  /* 0x0000008b8a91723e */ /* 0x000fe200000000ff */
[----:B------:R-:W-:Y:S01]  /*2a30*/  STSM.16.MT88.4 [R127+0x1f800], R148 ;  /* 0x01f800947f007844 */ /* 0x000fe20000004200 */
[----:B------:R-:W-:Y:S02]  /*2a40*/  F2FP.F16.F32.PACK_AB R146, R21, R146 ;  /* 0x000000921592723e */ /* 0x000fe400000000ff */
[----:B------:R-:W-:Y:S02]  /*2a50*/  F2FP.F16.F32.PACK_AB R147, R122, R147 ;  /* 0x000000937a93723e */ /* 0x000fe400000000ff */
[----:B------:R-:W-:-:S02]  /*2a60*/  F2FP.F16.F32.PACK_AB R121, R23, R13 ;  /* 0x0000000d1779723e */ /* 0x000fc400000000ff */
[----:B------:R-:W-:Y:S01]  /*2a70*/  F2FP.F16.F32.PACK_AB R122, R6, R5 ;  /* 0x00000005067a723e */ /* 0x000fe200000000ff */
[----:B------:R1:W-:Y:S01]  /*2a80*/  STSM.16.MT88.4 [R127+0x20000], R144 ;  /* 0x020000907f007844 */ /* 0x0003e20000004200 */
[----:B------:R-:W-:Y:S01]  /*2a90*/  F2FP.F16.F32.PACK_AB R123, R15, R14 ;  /* 0x0000000e0f7b723e */ /* 0x000fe200000000ff */
[----:B------:R-:W-:Y:S01]  /*2aa0*/  IMAD R5, R17, 0x1000, R2 ;  /* 0x0000100011057824 */ /* 0x000fe200078e0202 */
[----:B------:R-:W-:Y:S02]  /*2ab0*/  F2FP.F16.F32.PACK_AB R209, R165, R164 ;  /* 0x000000a4a5d1723e */ /* 0x000fe400000000ff */
[----:B------:R-:W-:Y:S01]  /*2ac0*/  WARPGROUP.ARRIVE ;  /* 0x00000000000079c5 */ /* 0x000fe20000000000 */
[----:B------:R-:W-:Y:S02]  /*2ad0*/  F2FP.F16.F32.PACK_AB R210, R210, R166 ;  /* 0x000000a6d2d2723e */ /* 0x000fe400000000ff */
[----:B------:R-:W-:Y:S02]  /*2ae0*/  F2FP.F16.F32.PACK_AB R176, R124, R177 ;  /* 0x000000b17cb0723e */ /* 0x000fe400000000ff */
[----:B------:R-:W-:Y:S01]  /*2af0*/  F2FP.F16.F32.PACK_AB R177, R125, R20 ;  /* 0x000000147db1723e */ /* 0x000fe200000000ff */
[----:B------:R-:W-:Y:S01]  /*2b00*/  HGMMA.64x96x16.F32 R24, R120, gdesc[UR12].tnspB, R24, gsb0 ;  /* 0x4160000c78187df0 */ /* 0x000fe20008000818 */
[----:B------:R-:W-:Y:S01]  /*2b10*/  UMOV UR14, UR12 ;  /* 0x0000000c000e7c82 */ /* 0x000fe20008000000 */
[----:B------:R-:W-:Y:S01]  /*2b20*/  UMOV UR15, 0x80000020 ;  /* 0x80000020000f7882 */ /* 0x000fe20000000000 */
[----:B------:R-:W-:Y:S01]  /*2b30*/  UIADD3 UR12, UR10, 0x80, URZ ;  /* 0x000000800a0c7890 */ /* 0x000fe2000fffe03f */
[----:B------:R-:W-:-:S02]  /*2b40*/  F2FP.F16.F32.PACK_AB R178, R171, R182 ;  /* 0x000000b6abb2723e */ /* 0x000fc400000000ff */
[----:B------:R-:W-:Y:S02]  /*2b50*/  F2FP.F16.F32.PACK_AB R179, R126, R179 ;  /* 0x000000b37eb3723e */ /* 0x000fe400000000ff */
[----:B------:R-:W-:-:S13]  /*2b60*/  R2UR UR13, R5 ;  /* 0x00000000050d72ca */ /* 0x000fda00000e0000 */
[----:B------:R-:W-:Y:S01]  /*2b70*/  USHF.R.U32.HI UR13, URZ, 0x4, UR13 ;  /* 0x000000043f0d7899 */ /* 0x000fe2000801160d */
[----:B------:R-:W-:Y:S02]  /*2b80*/  WARPGROUP.DEPBAR.LE gsb0, 0x0 ;  /* 0x00008000000079c5 */ /* 0x000fe40000010000 */
[----:B------:R-:W-:Y:S02]  /*2b90*/  F2FP.F16.F32.PACK_AB R120, R8, R7 ;  /* 0x000000070878723e */ /* 0x000fe400000000ff */
[----:B------:R-:W-:Y:S02]  /*2ba0*/  F2FP.F16.F32.PACK_AB R121, R161, R160 ;  /* 0x000000a0a179723e */ /* 0x000fe400000000ff */
[----:B------:R-:W-:Y:S02]  /*2bb0*/  F2FP.F16.F32.PACK_AB R122, R10, R9 ;  /* 0x000000090a7a723e */ /* 0x000fe400000000ff */
[----:B------:R-:W-:-:S04]  /*2bc0*/  F2FP.F16.F32.PACK_AB R123, R163, R162 ;  /* 0x000000a2a37b723e */ /* 0x000fc800000000ff */
[----:B------:R-:W-:-:S06]  /*2bd0*/  WARPGROUP.ARRIVE ;  /* 0x00000000000079c5 */ /* 0x000fcc0000000000 */
[----:B------:R-:W-:Y:S01]  /*2be0*/  HGMMA.64x96x16.F32 R24, R120, gdesc[UR12].tnspB, R24, gsb0 ;  /* 0x4160000c78187df0 */ /* 0x000fe20008000818 */
[----:B------:R-:W-:Y:S01]  /*2bf0*/  UMOV UR14, UR12 ;  /* 0x0000000c000e7c82 */ /* 0x000fe20008000000 */
[----:B------:R-:W-:Y:S01]  /*2c00*/  UMOV UR15, 0x80000020 ;  /* 0x80000020000f7882 */ /* 0x000fe20000000000 */
[----:B------:R-:W-:-:S13]  /*2c10*/  R2UR UR12, R16 ;  /* 0x00000000100c72ca */ /* 0x000fda00000e0000 */
[----:B------:R-:W-:-:S04]  /*2c20*/  USHF.R.U32.HI UR12, URZ, 0x4, UR12 ;  /* 0x000000043f0c7899 */ /* 0x000fc8000801160c */
[----:B------:R-:W-:Y:S01]  /*2c30*/  ULOP3.LUT UR12, UR12, 0x3fff, URZ, 0xc0, !UPT ;  /* 0x00003fff0c0c7892 */ /* 0x000fe2000f8ec03f */
[----:B------:R-:W-:Y:S02]  /*2c40*/  WARPGROUP.DEPBAR.LE gsb0, 0x0 ;  /* 0x00008000000079c5 */ /* 0x000fe40000010000 */
[----:B------:R-:W-:-:S06]  /*2c50*/  WARPGROUP.ARRIVE ;  /* 0x00000000000079c5 */ /* 0x000fcc0000000000 */
[----:B------:R-:W-:Y:S01]  /*2c60*/  HGMMA.64x96x16.F32 R24, R208, gdesc[UR12].tnspB, R24, gsb0 ;  /* 0x4160000cd0187df0 */ /* 0x000fe20008000818 */
[----:B------:R-:W-:Y:S02]  /*2c70*/  ULOP3.LUT UR15, UR12, 0x10000, URZ, 0xfc, !UPT ;  /* 0x000100000c0f7892 */ /* 0x000fe4000f8efc3f */
[----:B------:R-:W-:Y:S02]  /*2c80*/  UIADD3 UR14, UR10, 0xc0, URZ ;  /* 0x000000c00a0e7890 */ /* 0x000fe4000fffe03f */
[----:B------:R-:W-:Y:S02]  /*2c90*/  ULEA UR10, UR6, UR15, 0xa ;  /* 0x0000000f060a7291 */ /* 0x000fe4000f8e503f */
[----:B------:R-:W-:Y:S01]  /*2ca0*/  ULOP3.LUT UR12, UR13, 0x3fff, URZ, 0xc0, !UPT ;  /* 0x00003fff0d0c7892 */ /* 0x000fe2000f8ec03f */
[----:B------:R-:W-:-:S03]  /*2cb0*/  UMOV UR15, 0x80000020 ;  /* 0x80000020000f7882 */ /* 0x000fc60000000000 */
[----:B------:R-:W-:Y:S01]  /*2cc0*/  UIADD3 UR13, UR12, 0x200, URZ ;  /* 0x000002000c0d7890 */ /* 0x000fe2000fffe03f */
[----:B------:R-:W-:Y:S02]  /*2cd0*/  UMOV UR16, UR10 ;  /* 0x0000000a00107c82 */ /* 0x000fe40008000000 */
[----:B------:R-:W-:Y:S01]  /*2ce0*/  UMOV UR18, UR12 ;  /* 0x0000000c00127c82 */ /* 0x000fe20008000000 */
[----:B------:R-:W-:Y:S02]  /*2cf0*/  WARPGROUP.DEPBAR.LE gsb0, 0x0 ;  /* 0x00008000000079c5 */ /* 0x000fe40000010000 */
[----:B------:R-:W-:-:S06]  /*2d00*/  WARPGROUP.ARRIVE ;  /* 0x00000000000079c5 */ /* 0x000fcc0000000000 */
[----:B------:R-:W-:Y:S01]  /*2d10*/  HGMMA.64x96x16.F32 R24, R176, gdesc[UR12].tnspB, R24, gsb0 ;  /* 0x4160000cb0187df0 */ /* 0x000fe20008000818 */
[----:B------:R-:W-:Y:S01]  /*2d20*/  UIADD3 UR14, UR12, 0x400, URZ ;  /* 0x000004000c0e7890 */ /* 0x000fe2000fffe03f */
[----:B------:R-:W-:Y:S01]  /*2d30*/  UMOV UR15, 0xc0000010 ;  /* 0xc0000010000f7882 */ /* 0x000fe20000000000 */
[----:B------:R-:W-:Y:S02]  /*2d40*/  WARPGROUP.DEPBAR.LE gsb0, 0x0 ;  /* 0x00008000000079c5 */ /* 0x000fe40000010000 */
[----:B------:R-:W-:Y:S01]  /*2d50*/  @!PT LDS RZ, [RZ] ;  /* 0x00000000fffff984 */ /* 0x000fe20000000800 */
[----:B------:R-:W-:Y:S01]  /*2d60*/  @!PT LDS RZ, [RZ] ;  /* 0x00000000fffff984 */ /* 0x000fe20000000800 */
[----:B------:R-:W-:Y:S01]  /*2d70*/  @!PT LDS RZ, [RZ] ;  /* 0x00000000fffff984 */ /* 0x000fe20000000800 */
[----:B------:R-:W-:Y:S01]  /*2d80*/  @!PT LDS RZ, [RZ] ;  /* 0x00000000fffff984 */ /* 0x000fe20000000800 */
[----:B------:R2:W-:Y:S06]  /*2d90*/  MEMBAR.ALL.CTA ;  /* 0x0000000000007992 */ /* 0x0005ec0000008000 */
[----:B--2---:R-:W2:Y:S02]  /*2da0*/  FENCE.VIEW.ASYNC.S ;  /* 0x00000000000073c6 */ /* 0x004ea40000000000 */
[----:B--2---:R-:W-:Y:S06]  /*2db0*/  BAR.SYNC.DEFER_BLOCKING 0x9, 0x100 ;  /* 0x0244000000007b1d */ /* 0x004fec0000010000 */
[----:B------:R-:W-:-:S06]  /*2dc0*/  WARPGROUP.ARRIVE ;  /* 0x00000000000079c5 */ /* 0x000fcc0000000000 */
[----:B------:R-:W-:Y:S01]  /*2dd0*/  HGMMA.64x16x16.F32 R136, gdesc[UR16].tnspB, RZ, !UPT, gsb0 ;  /* 0x40200000108879f0 */ /* 0x000fe2000c0008ff */
[----:B------:R-:W-:Y:S01]  /*2de0*/  UMOV UR18, UR13 ;  /* 0x0000000d00127c82 */ /* 0x000fe20008000000 */
[----:B------:R-:W-:Y:S01]  /*2df0*/  UMOV UR19, 0xc0000010 ;  /* 0xc000001000137882 */ /* 0x000fe20000000000 */
[----:B------:R-:W-:Y:S01]  /*2e00*/  UIADD3 UR13, UR12, 0x220, URZ ;  /* 0x000002200c0d7890 */ /* 0x000fe2000fffe03f */
[----:B------:R-:W-:Y:S02]  /*2e10*/  WARPGROUP.DEPBAR.LE gsb0, 0x0 ;  /* 0x00008000000079c5 */ /* 0x000fe40000010000 */
[----:B------:R-:W-:-:S06]  /*2e20*/  WARPGROUP.ARRIVE ;  /* 0x00000000000079c5 */ /* 0x000fcc0000000000 */
[----:B------:R-:W-:Y:S01]  /*2e30*/  HGMMA.64x16x16.F32 R128, gdesc[UR16].tnspB, RZ, !UPT, gsb0 ;  /* 0x40200000108079f0 */ /* 0x000fe2000c0008ff */
[----:B------:R-:W-:Y:S01]  /*2e40*/  UMOV UR18, UR14 ;  /* 0x0000000e00127c82 */ /* 0x000fe20008000000 */
[----:B------:R-:W-:Y:S01]  /*2e50*/  UMOV UR19, 0xc0000010 ;  /* 0xc000001000137882 */ /* 0x000fe20000000000 */
[----:B------:R-:W-:Y:S01]  /*2e60*/  UIADD3 UR14, UR12, 0x420, URZ ;  /* 0x000004200c0e7890 */ /* 0x000fe2000fffe03f */
[----:B------:R-:W-:Y:S02]  /*2e70*/  WARPGROUP.DEPBAR.LE gsb0, 0x0 ;  /* 0x00008000000079c5 */ /* 0x000fe40000010000 */
[----:B-1----:R-:W-:-:S06]  /*2e80*/  WARPGROUP.ARRIVE ;  /* 0x00000000000079c5 */ /* 0x002fcc0000000000 */
[----:B------:R-:W-:Y:S01]  /*2e90*/  HGMMA.64x16x16.F32 R120, gdesc[UR16].tnspB, RZ, !UPT, gsb0 ;  /* 0x40200000107879f0 */ /* 0x000fe2000c0008ff */
[----:B------:R-:W-:Y:S02]  /*2ea0*/  UIADD3 UR18, UR12, 0x20, URZ ;  /* 0x000000200c127890 */ /* 0x000fe4000fffe03f */
[----:B------:R-:W-:Y:S01]  /*2eb0*/  UIADD3 UR16, UR10, 0x2, URZ ;  /* 0x000000020a107890 */ /* 0x000fe2000fffe03f */
[----:B------:R-:W-:Y:S01]  /*2ec0*/  UMOV UR19, 0xc0000010 ;  /* 0xc000001000137882 */ /* 0x000fe20000000000 */
[----:B------:R-:W-:Y:S01]  /*2ed0*/  UMOV UR17, 0x40000040 ;  /* 0x4000004000117882 */ /* 0x000fe20000000000 */
[----:B------:R-:W-:Y:S02]  /*2ee0*/  WARPGROUP.DEPBAR.LE gsb0, 0x0 ;  /* 0x00008000000079c5 */ /* 0x000fe40000010000 */
[----:B------:R-:W-:-:S06]  /*2ef0*/  WARPGROUP.ARRIVE ;  /* 0x00000000000079c5 */ /* 0x000fcc0000000000 */
[----:B------:R-:W-:Y:S01]  /*2f00*/  HGMMA.64x16x16.F32 R136, gdesc[UR16].tnspB, R136, gsb0 ;  /* 0x40200000108879f0 */ /* 0x000fe20008000888 */
[----:B------:R-:W-:Y:S01]  /*2f10*/  UMOV UR18, UR13 ;  /* 0x0000000d00127c82 */ /* 0x000fe20008000000 */
[----:B------:R-:W-:Y:S01]  /*2f20*/  UMOV UR19, 0xc0000010 ;  /* 0xc000001000137882 */ /* 0x000fe20000000000 */
[----:B------:R-:W-:Y:S01]  /*2f30*/  UIADD3 UR13, UR12, 0x240, URZ ;  /* 0x000002400c0d7890 */ /* 0x000fe2000fffe03f */
        /* <DEDUP_REMOVED lines=89> */
[----:B------:R-:W-:Y:S01]  /*34d0*/  UIADD3 UR10, UR10, 0x206, URZ ;  /* 0x000002060a0a7890 */ /* 0x000fe2000fffe03f */
[----:B------:R-:W-:Y:S02]  /*34e0*/  WARPGROUP.DEPBAR.LE gsb0, 0x0 ;  /* 0x00008000000079c5 */ /* 0x000fe40000010000 */
[----:B------:R-:W-:-:S06]  /*34f0*/  WARPGROUP.ARRIVE ;  /* 0x00000000000079c5 */ /* 0x000fcc0000000000 */
[----:B------:R-:W-:Y:S01]  /*3500*/  HGMMA.64x16x16.F32 R136, gdesc[UR16].tnspB, R136, gsb0 ;  /* 0x40200000108879f0 */ /* 0x000fe20008000888 */
[----:B------:R-:W-:Y:S01]  /*3510*/  UMOV UR18, UR13 ;  /* 0x0000000d00127c82 */ /* 0x000fe20008000000 */
        /* <DEDUP_REMOVED lines=12> */
[----:B------:R-:W-:-:S03]  /*35e0*/  UIADD3 UR17, UR12, 0x4e0, URZ ;  /* 0x000004e00c117890 */ /* 0x000fc6000fffe03f */
[----:B------:R-:W-:Y:S01]  /*35f0*/  UMOV UR12, UR10 ;  /* 0x0000000a000c7c82 */ /* 0x000fe20008000000 */
[----:B------:R-:W-:Y:S02]  /*3600*/  WARPGROUP.DEPBAR.LE gsb0, 0x0 ;  /* 0x00008000000079c5 */ /* 0x000fe40000010000 */
[----:B------:R-:W-:-:S06]  /*3610*/  WARPGROUP.ARRIVE ;  /* 0x00000000000079c5 */ /* 0x000fcc0000000000 */
[----:B------:R-:W-:Y:S01]  /*3620*/  HGMMA.64x16x16.F32 R136, gdesc[UR12].tnspB, R136, gsb0 ;  /* 0x402000000c8879f0 */ /* 0x000fe20008000888 */
[----:B------:R-:W-:Y:S01]  /*3630*/  UMOV UR14, UR16 ;  /* 0x00000010000e7c82 */ /* 0x000fe20008000000 */
[----:B------:R-:W-:Y:S01]  /*3640*/  UMOV UR15, 0xc0000010 ;  /* 0xc0000010000f7882 */ /* 0x000fe20000000000 */
[----:B------:R-:W-:Y:S02]  /*3650*/  WARPGROUP.DEPBAR.LE gsb0, 0x0 ;  /* 0x00008000000079c5 */ /* 0x000fe40000010000 */
[----:B------:R-:W-:-:S06]  /*3660*/  WARPGROUP.ARRIVE ;  /* 0x00000000000079c5 */ /* 0x000fcc0000000000 */
[----:B------:R-:W-:Y:S01]  /*3670*/  HGMMA.64x16x16.F32 R128, gdesc[UR12].tnspB, R128, gsb0 ;  /* 0x402000000c8079f0 */ /* 0x000fe20008000880 */
[----:B------:R-:W-:Y:S01]  /*3680*/  UMOV UR14, UR17 ;  /* 0x00000011000e7c82 */ /* 0x000fe20008000000 */
[----:B------:R-:W-:Y:S01]  /*3690*/  UMOV UR15, 0xc0000010 ;  /* 0xc0000010000f7882 */ /* 0x000fe20000000000 */
[----:B------:R-:W-:Y:S02]  /*36a0*/  WARPGROUP.DEPBAR.LE gsb0, 0x0 ;  /* 0x00008000000079c5 */ /* 0x000fe40000010000 */
[----:B------:R-:W-:-:S06]  /*36b0*/  WARPGROUP.ARRIVE ;  /* 0x00000000000079c5 */ /* 0x000fcc0000000000 */
[----:B------:R-:W-:Y:S03]  /*36c0*/  HGMMA.64x16x16.F32 R120, gdesc[UR12].tnspB, R120, gsb0 ;  /* 0x402000000c7879f0 */ /* 0x000fe60008000878 */
[----:B------:R-:W-:Y:S02]  /*36d0*/  WARPGROUP.DEPBAR.LE gsb0, 0x0 ;  /* 0x00008000000079c5 */ /* 0x000fe40000010000 */
[----:B------:R-:W-:Y:S05]  /*36e0*/  @!P0 BRA `(.L_x_23) ;  /* 0x0000000000048947 */ /* 0x000fea0003800000 */
[----:B------:R-:W-:Y:S01]  /*36f0*/  BPT.TRAP 0x1 ;  /* 0x000000040000795c */ /* 0x000fe20000300000 */
.L_x_23:
[----:B------:R-:W-:Y:S01]  /*3700*/  UIADD3 UR10, UR8, 0x26840, URZ ;  /* 0x00026840080a7890 */ /* 0x000fe2000fffe03f */
[----:B------:R-:W1:Y:S01]  /*3710*/  S2R R5, SR_TID.X ;  /* 0x0000000000057919 */ /* 0x000e620000002100 */
[----:B------:R-:W-:Y:S02]  /*3720*/  ULOP3.LUT UR12, UR9, 0x1000000, URZ, 0xfc, !UPT ;  /* 0x01000000090c7892 */ /* 0x000fe4000f8efc3f */
[----:B------:R-:W-:Y:S02]  /*3730*/  UPRMT UR10, URZ, 0x654, UR10 ;  /* 0x000006543f0a7896 */ /* 0x000fe4000800000a */
[----:B------:R-:W-:Y:S01]  /*3740*/  UIMAD UR12, UR6, 0x300, UR12 ;  /* 0x00000300060c78a4 */ /* 0x000fe2000f8e020c */
[----:B------:R-:W-:-:S06]  /*3750*/  UMOV UR15, 0x80000020 ;  /* 0x80000020000f7882 */ /* 0x000fcc0000000000 */
[----:B------:R-:W-:Y:S01]  /*3760*/  SYNCS.ARRIVE.TRANS64.RED.A1T0 RZ, [UR10], RZ ;  /* 0x000000ffffff79a7 */ /* 0x000fe2000810040a */
[----:B------:R-:W-:Y:S01]  /*3770*/  WARPGROUP.ARRIVE ;  /* 0x00000000000079c5 */ /* 0x000fe20000000000 */
[----:B------:R-:W-:Y:S01]  /*3780*/  UMOV UR14, UR12 ;  /* 0x0000000c000e7c82 */ /* 0x000fe20008000000 */
[----:B------:R-:W-:-:S04]  /*3790*/  UIADD3 UR10, UR12, 0x40, URZ ;  /* 0x000000400c0a7890 */ /* 0x000fc8000fffe03f */
[----:B------:R-:W-:Y:S01]  /*37a0*/  HGMMA.64x96x16.F32 R72, R156, gdesc[UR12].tnspB, R72, gsb0 ;  /* 0x4160000c9c487df0 */ /* 0x000fe20008000848 */
[----:B------:R-:W-:Y:S02]  /*37b0*/  UMOV UR15, 0x80000020 ;  /* 0x80000020000f7882 */ /* 0x000fe40000000000 */
[----:B------:R-:W-:Y:S01]  /*37c0*/  UMOV UR14, UR10 ;  /* 0x0000000a000e7c82 */ /* 0x000fe20008000000 */
[----:B------:R-:W-:Y:S02]  /*37d0*/  UIADD3 UR10, UR12, 0x80, URZ ;  /* 0x000000800c0a7890 */ /* 0x000fe4000fffe03f */
[----:B------:R-:W-:Y:S01]  /*37e0*/  UIADD3 UR12, UR12, 0xc0, URZ ;  /* 0x000000c00c0c7890 */ /* 0x000fe2000fffe03f */
[----:B-1----:R-:W-:-:S05]  /*37f0*/  SHF.R.U32.HI R5, RZ, 0x7, R5 ;  /* 0x00000007ff057819 */ /* 0x002fca0000011605 */
[C---:B------:R-:W-:Y:S02]  /*3800*/  VIADD R6, R5.reuse, 0x9 ;  /* 0x0000000905067836 */ /* 0x040fe40000000000 */
[----:B------:R-:W-:Y:S01]  /*3810*/  VIADD R5, R5, 0xc ;  /* 0x0000000c05057836 */ /* 0x000fe20000000000 */
[----:B------:R-:W-:Y:S02]  /*3820*/  WARPGROUP.DEPBAR.LE gsb0, 0x0 ;  /* 0x00008000000079c5 */ /* 0x000fe40000010000 */
[----:B------:R-:W-:-:S06]  /*3830*/  WARPGROUP.ARRIVE ;  /* 0x00000000000079c5 */ /* 0x000fcc0000000000 */
[----:B------:R-:W-:Y:S01]  /*3840*/  HGMMA.64x96x16.F32 R72, R152, gdesc[UR12].tnspB, R72, gsb0 ;  /* 0x4160000c98487df0 */ /* 0x000fe20008000848 */
[----:B------:R-:W-:Y:S01]  /*3850*/  UMOV UR14, UR10 ;  /* 0x0000000a000e7c82 */ /* 0x000fe20008000000 */
[----:B------:R-:W-:Y:S01]  /*3860*/  UMOV UR15, 0x80000020 ;  /* 0x80000020000f7882 */ /* 0x000fe20000000000 */
[----:B------:R-:W-:Y:S02]  /*3870*/  WARPGROUP.DEPBAR.LE gsb0, 0x0 ;  /* 0x00008000000079c5 */ /* 0x000fe40000010000 */
[----:B------:R-:W-:-:S06]  /*3880*/  WARPGROUP.ARRIVE ;  /* 0x00000000000079c5 */ /* 0x000fcc0000000000 */
[----:B------:R-:W-:Y:S01]  /*3890*/  HGMMA.64x96x16.F32 R72, R148, gdesc[UR12].tnspB, R72, gsb0 ;  /* 0x4160000c94487df0 */ /* 0x000fe20008000848 */
[----:B------:R-:W-:Y:S01]  /*38a0*/  UMOV UR14, UR12 ;  /* 0x0000000c000e7c82 */ /* 0x000fe20008000000 */
[----:B------:R-:W-:Y:S01]  /*38b0*/  UMOV UR15, 0x80000020 ;  /* 0x80000020000f7882 */ /* 0x000fe20000000000 */
[----:B------:R-:W-:Y:S02]  /*38c0*/  WARPGROUP.DEPBAR.LE gsb0, 0x0 ;  /* 0x00008000000079c5 */ /* 0x000fe40000010000 */
[----:B------:R-:W-:-:S06]  /*38d0*/  WARPGROUP.ARRIVE ;  /* 0x00000000000079c5 */ /* 0x000fcc0000000000 */
[----:B------:R-:W-:Y:S03]  /*38e0*/  HGMMA.64x96x16.F32 R72, R144, gdesc[UR12].tnspB, R72, gsb0 ;  /* 0x4160000c90487df0 */ /* 0x000fe60008000848 */
[----:B------:R-:W-:Y:S02]  /*38f0*/  WARPGROUP.DEPBAR.LE gsb0, 0x0 ;  /* 0x00008000000079c5 */ /* 0x000fe40000010000 */
[----:B------:R1:W-:Y:S06]  /*3900*/  BAR.SYNC.DEFER_BLOCKING R6, 0xa0 ;  /* 0x000280060000751d */ /* 0x0003ec0000010000 */
[----:B------:R1:W-:Y:S04]  /*3910*/  STS.128 [R4+0xc000], R136 ;  /* 0x00c0008804007388 */ /* 0x0003e80000000c00 */
[----:B------:R1:W-:Y:S04]  /*3920*/  STS.128 [R4+0xc800], R140 ;  /* 0x00c8008c04007388 */ /* 0x0003e80000000c00 */
[----:B------:R1:W-:Y:S04]  /*3930*/  STS.128 [R4+0xd000], R128 ;  /* 0x00d0008004007388 */ /* 0x0003e80000000c00 */
[----:B------:R1:W-:Y:S04]  /*3940*/  STS.128 [R4+0xd800], R132 ;  /* 0x00d8008404007388 */ /* 0x0003e80000000c00 */
[----:B------:R1:W-:Y:S04]  /*3950*/  STS.128 [R4+0xe000], R120 ;  /* 0x00e0007804007388 */ /* 0x0003e80000000c00 */
[----:B------:R1:W-:Y:S01]  /*3960*/  STS.128 [R4+0xe800], R124 ;  /* 0x00e8007c04007388 */ /* 0x0003e20000000c00 */
[----:B------:R-:W-:Y:S01]  /*3970*/  @!PT LDS RZ, [RZ] ;  /* 0x00000000fffff984 */ /* 0x000fe20000000800 */
[----:B------:R-:W-:Y:S01]  /*3980*/  @!PT LDS RZ, [RZ] ;  /* 0x00000000fffff984 */ /* 0x000fe20000000800 */
[----:B------:R-:W-:Y:S01]  /*3990*/  @!PT LDS RZ, [RZ] ;  /* 0x00000000fffff984 */ /* 0x000fe20000000800 */
[----:B------:R-:W-:Y:S01]  /*39a0*/  @!PT LDS RZ, [RZ] ;  /* 0x00000000fffff984 */ /* 0x000fe20000000800 */
[----:B------:R2:W-:Y:S06]  /*39b0*/  MEMBAR.ALL.CTA ;  /* 0x0000000000007992 */ /* 0x0005ec0000008000 */
[----:B--2---:R-:W2:Y:S02]  /*39c0*/  FENCE.VIEW.ASYNC.S ;  /* 0x00000000000073c6 */ /* 0x004ea40000000000 */
[----:B--2---:R1:W-:Y:S06]  /*39d0*/  BAR.ARV R5, 0xa0 ;  /* 0x000280050000751d */ /* 0x0043ec0000002000 */
[----:B------:R-:W-:Y:S05]  /*39e0*/  @!P0 BRA `(.L_x_24) ;  /* 0x0000000000048947 */ /* 0x000fea0003800000 */
[----:B------:R-:W-:Y:S01]  /*39f0*/  BPT.TRAP 0x1 ;  /* 0x000000040000795c */ /* 0x000fe20000300000 */
.L_x_24:
[----:B------:R-:W-:Y:S02]  /*3a00*/  UIADD3 UR4, UR4, 0x1, URZ ;  /* 0x0000000104047890 */ /* 0x000fe4000fffe03f */
[----:B------:R-:W-:Y:S02]  /*3a10*/  UIADD3 UR8, UR8, 0x26820, URZ ;  /* 0x0002682008087890 */ /* 0x000fe4000fffe03f */
[----:B------:R-:W-:Y:S02]  /*3a20*/  UISETP.GE.AND UP1, UPT, UR4, UR7, UPT ;  /* 0x000000070400728c */ /* 0x000fe4000bf26270 */
[----:B------:R-:W-:Y:S02]  /*3a30*/  UPRMT UR8, URZ, 0x654, UR8 ;  /* 0x000006543f087896 */ /* 0x000fe40008000008 */
[----:B------:R-:W-:Y:S02]  /*3a40*/  UIADD3 UR6, UR6, 0x1, URZ ;  /* 0x0000000106067890 */ /* 0x000fe4000fffe03f */
[----:B------:R-:W-:-:S02]  /*3a50*/  PLOP3.LUT P0, PT, PT, PT, UP1, 0x80, 0x0 ;  /* 0x000000000000781c */ /* 0x000fc40003f0f018 */
[----:B------:R-:W-:-:S03]  /*3a60*/  UISETP.NE.AND UP0, UPT, UR6, 0x2, UPT ;  /* 0x000000020600788c */ /* 0x000fc6000bf05270 */
[----:B------:R-:W-:Y:S01]  /*3a70*/  SYNCS.ARRIVE.TRANS64.RED.A1T0 RZ, [UR8], RZ ;  /* 0x000000ffffff79a7 */ /* 0x000fe20008100408 */
[----:B------:R-:W-:Y:S02]  /*3a80*/  USEL UR8, URZ, 0x1, UP0 ;  /* 0x000000013f087887 */ /* 0x000fe40008000000 */
[----:B------:R-:W-:Y:S02]  /*3a90*/  USEL UR6, UR6, URZ, UP0 ;  /* 0x0000003f06067287 */ /* 0x000fe40008000000 */
[----:B------:R-:W-:-:S03]  /*3aa0*/  ULOP3.LUT UR5, UR5, UR8, URZ, 0x3c, !UPT ;  /* 0x0000000805057292 */ /* 0x000fc6000f8e3c3f */
[----:B------:R-:W-:Y:S09]  /*3ab0*/  @!P0 BRA `(.L_x_25) ;  /* 0xffffffd800d08947 */ /* 0x000ff2000383ffff */
.L_x_14:
[----:B------:R-:W-:Y:S01]  /*3ac0*/  LOP3.LUT P0, RZ, R2, 0x1bf, RZ, 0xc0, !PT ;  /* 0x000001bf02ff7812 */ /* 0x000fe2000780c0ff */
[----:B------:R-:W-:Y:S02]  /*3ad0*/  ULDC UR4, c[0x0][0x740] ;  /* 0x0001d00000047ab9 */ /* 0x000fe40000000800 */
[----:B------:R-:W-:Y:S01]  /*3ae0*/  FMUL.FTZ R72, R72, UR4 ;  /* 0x0000000448487c20 */ /* 0x000fe20008410000 */
        /* <DEDUP_REMOVED lines=47> */
[----:B------:R-:W-:Y:S06]  /*3de0*/  @!P0 BRA `(.L_x_26) ;  /* 0x0000000000408947 */ /* 0x000fec0003800000 */
[----:B------:R-:W-:Y:S01]  /*3df0*/  MOV R0, 0x0 ;  /* 0x0000000000007802 */ /* 0x000fe20000000f00 */
[----:B------:R-:W-:Y:S01]  /*3e00*/  ULDC.64 UR4, c[0x4][0x88] ;  /* 0x0100220000047ab9 */ /* 0x000fe20000000a00 */
[----:B------:R-:W-:Y:S01]  /*3e10*/  ULDC.64 UR6, c[0x4][0x90] ;  /* 0x0100240000067ab9 */ /* 0x000fe20000000a00 */
[----:B-1----:R-:W-:Y:S01]  /*3e20*/  IMAD.U32 R4, RZ, RZ, UR4 ;  /* 0x00000004ff047e24 */ /* 0x002fe2000f8e00ff */
        /* <DEDUP_REMOVED lines=11> */
[----:B--2-45:R-:W-:Y:S05]  /*3ee0*/  CALL.ABS.NOINC R14 ;  /* 0x000000000e007343 */ /* 0x034fea0003c00000 */
.L_x_26:
[----:B------:R-:W-:-:S13]  /*3ef0*/  LOP3.LUT P6, RZ, R222, 0x1bf, RZ, 0xc0, !PT ;  /* 0x000001bfdeff7812 */ /* 0x000fda00078cc0ff */
[----:B------:R-:W-:Y:S05]  /*3f00*/  @!P6 BRA `(.L_x_27) ;  /* 0x000000000040e947 */ /* 0x000fea0003800000 */
        /* <DEDUP_REMOVED lines=16> */
.L_x_27:
        /* <DEDUP_REMOVED lines=18> */
.L_x_28:
        /* <DEDUP_REMOVED lines=18> */
.L_x_29:
[----:B------:R-:W2:Y:S01]  /*4250*/  S2R R0, SR_TID.X ;  /* 0x0000000000007919 */ /* 0x000ea20000002100 */
[----:B------:R-:W-:Y:S05]  /*4260*/  WARPSYNC.ALL ;  /* 0x0000000000007948 */ /* 0x000fea0003800000 */
[----:B------:R-:W-:Y:S01]  /*4270*/  BAR.SYNC.DEFER_BLOCKING 0x1, 0x100 ;  /* 0x0044000000007b1d */ /* 0x000fe20000010000 */
[----:B------:R-:W-:Y:S02]  /*4280*/  F2FP.F16.F32.PACK_AB R24, R25, R24 ;  /* 0x000000181918723e */ /* 0x000fe400000000ff */
[----:B------:R-:W-:Y:S02]  /*4290*/  F2FP.F16.F32.PACK_AB R25, R27, R26 ;  /* 0x0000001a1b19723e */ /* 0x000fe400000000ff */
[----:B------:R-:W-:-:S02]  /*42a0*/  F2FP.F16.F32.PACK_AB R32, R33, R32 ;  /* 0x000000202120723e */ /* 0x000fc400000000ff */
[----:B------:R-:W-:Y:S02]  /*42b0*/  F2FP.F16.F32.PACK_AB R26, R29, R28 ;  /* 0x0000001c1d1a723e */ /* 0x000fe400000000ff */
[----:B------:R-:W-:Y:S02]  /*42c0*/  F2FP.F16.F32.PACK_AB R27, R31, R30 ;  /* 0x0000001e1f1b723e */ /* 0x000fe400000000ff */
[----:B------:R-:W-:Y:S02]  /*42d0*/  F2FP.F16.F32.PACK_AB R33, R35, R34 ;  /* 0x000000222321723e */ /* 0x000fe400000000ff */
[----:B------:R-:W-:Y:S02]  /*42e0*/  F2FP.F16.F32.PACK_AB R40, R41, R40 ;  /* 0x000000282928723e */ /* 0x000fe400000000ff */
[----:B------:R-:W-:Y:S02]  /*42f0*/  F2FP.F16.F32.PACK_AB R34, R37, R36 ;  /* 0x000000242522723e */ /* 0x000fe400000000ff */
[----:B------:R-:W-:-:S02]  /*4300*/  F2FP.F16.F32.PACK_AB R35, R39, R38 ;  /* 0x000000262723723e */ /* 0x000fc400000000ff */
[----:B------:R-:W-:Y:S02]  /*4310*/  F2FP.F16.F32.PACK_AB R41, R43, R42 ;  /* 0x0000002a2b29723e */ /* 0x000fe400000000ff */
[----:B------:R-:W-:Y:S02]  /*4320*/  F2FP.F16.F32.PACK_AB R48, R49, R48 ;  /* 0x000000303130723e */ /* 0x000fe400000000ff */
[----:B------:R-:W-:Y:S01]  /*4330*/  F2FP.F16.F32.PACK_AB R42, R45, R44 ;  /* 0x0000002c2d2a723e */ /* 0x000fe200000000ff */
[----:B------:R3:W-:Y:S01]  /*4340*/  STSM.16.M88.4 [R19+0x6000], R24 ;  /* 0x0060001813007844 */ /* 0x0007e20000000200 */
[----:B------:R-:W-:Y:S01]  /*4350*/  F2FP.F16.F32.PACK_AB R43, R47, R46 ;  /* 0x0000002e2f2b723e */ /* 0x000fe200000000ff */
[----:B--2---:R-:W-:Y:S01]  /*4360*/  VIADD R0, R0, 0xffffff80 ;  /* 0xffffff8000007836 */ /* 0x004fe20000000000 */
[----:B------:R-:W-:Y:S01]  /*4370*/  F2FP.F16.F32.PACK_AB R49, R51, R50 ;  /* 0x000000323331723e */ /* 0x000fe200000000ff */
[----:B------:R-:W-:Y:S01]  /*4380*/  STSM.16.M88.4 [R22+0x6000], R32 ;  /* 0x0060002016007844 */ /* 0x000fe20000000200 */
[----:B------:R-:W-:-:S02]  /*4390*/  F2FP.F16.F32.PACK_AB R56, R57, R56 ;  /* 0x000000383938723e */ /* 0x000fc400000000ff */
[----:B------:R-:W-:Y:S01]  /*43a0*/  SHF.R.S32.HI R3, RZ, 0x1f, R0 ;  /* 0x0000001fff037819 */ /* 0x000fe20000011400 */
[----:B------:R-:W-:Y:S01]  /*43b0*/  STSM.16.M88.4 [R19+0x8000], R40 ;  /* 0x0080002813007844 */ /* 0x000fe20000000200 */
[----:B------:R-:W-:Y:S02]  /*43c0*/  F2FP.F16.F32.PACK_AB R50, R53, R52 ;  /* 0x000000343532723e */ /* 0x000fe400000000ff */
[----:B------:R-:W-:Y:S02]  /*43d0*/  LEA.HI R3, R3, R0, RZ, 0x5 ;  /* 0x0000000003037211 */ /* 0x000fe400078f28ff */
[----:B------:R-:W-:Y:S02]  /*43e0*/  F2FP.F16.F32.PACK_AB R51, R55, R54 ;  /* 0x000000363733723e */ /* 0x000fe400000000ff */
[----:B------:R-:W-:Y:S02]  /*43f0*/  SHF.R.S32.HI R0, RZ, 0x5, R3 ;  /* 0x00000005ff007819 */ /* 0x000fe40000011403 */
[----:B------:R-:W-:Y:S01]  /*4400*/  F2FP.F16.F32.PACK_AB R57, R59, R58 ;  /* 0x0000003a3b39723e */ /* 0x000fe200000000ff */
[----:B------:R-:W-:Y:S01]  /*4410*/  STSM.16.M88.4 [R22+0x8000], R48 ;  /* 0x0080003016007844 */ /* 0x000fe20000000200 */
[----:B------:R-:W-:-:S02]  /*4420*/  F2FP.F16.F32.PACK_AB R64, R65, R64 ;  /* 0x000000404140723e */ /* 0x000fc400000000ff */
[----:B------:R-:W-:Y:S01]  /*4430*/  F2FP.F16.F32.PACK_AB R58, R61, R60 ;  /* 0x0000003c3d3a723e */ /* 0x000fe200000000ff */
[----:B------:R-:W2:Y:S01]  /*4440*/  SHFL.IDX PT, R0, R0, RZ, 0x1f ;  /* 0x00001fff00007589 */ /* 0x000ea200000e0000 */
[----:B------:R-:W-:Y:S02]  /*4450*/  F2FP.F16.F32.PACK_AB R59, R63, R62 ;  /* 0x0000003e3f3b723e */ /* 0x000fe400000000ff */
[----:B------:R-:W-:Y:S02]  /*4460*/  F2FP.F16.F32.PACK_AB R65, R67, R66 ;  /* 0x000000424341723e */ /* 0x000fe400000000ff */
[----:B------:R-:W-:Y:S01]  /*4470*/  F2FP.F16.F32.PACK_AB R66, R69, R68 ;  /* 0x000000444542723e */ /* 0x000fe200000000ff */
[----:B------:R-:W-:Y:S01]  /*4480*/  STSM.16.M88.4 [R19+0xa000], R56 ;  /* 0x00a0003813007844 */ /* 0x000fe20000000200 */
[----:B------:R-:W-:Y:S02]  /*4490*/  F2FP.F16.F32.PACK_AB R67, R71, R70 ;  /* 0x000000464743723e */ /* 0x000fe400000000ff */
[----:B-1----:R-:W-:-:S02]  /*44a0*/  F2FP.F16.F32.PACK_AB R4, R73, R72 ;  /* 0x000000484904723e */ /* 0x002fc400000000ff */
[----:B------:R-:W-:Y:S01]  /*44b0*/  F2FP.F16.F32.PACK_AB R5, R75, R74 ;  /* 0x0000004a4b05723e */ /* 0x000fe200000000ff */
[----:B------:R-:W-:Y:S01]  /*44c0*/  STSM.16.M88.4 [R22+0xa000], R64 ;  /* 0x00a0004016007844 */ /* 0x000fe20000000200 */
[----:B------:R-:W-:Y:S02]  /*44d0*/  F2FP.F16.F32.PACK_AB R6, R77, R76 ;  /* 0x0000004c4d06723e */ /* 0x000fe400000000ff */
[----:B------:R-:W-:Y:S02]  /*44e0*/  F2FP.F16.F32.PACK_AB R7, R79, R78 ;  /* 0x0000004e4f07723e */ /* 0x000fe400000000ff */
[----:B------:R-:W-:Y:S02]  /*44f0*/  F2FP.F16.F32.PACK_AB R8, R81, R80 ;  /* 0x000000505108723e */ /* 0x000fe400000000ff */
[----:B------:R-:W-:Y:S01]  /*4500*/  F2FP.F16.F32.PACK_AB R9, R83, R82 ;  /* 0x000000525309723e */ /* 0x000fe200000000ff */
[----:B------:R1:W-:Y:S01]  /*4510*/  STSM.16.M88.4 [R19], R4 ;  /* 0x0000000413007844 */ /* 0x0003e20000000200 */
[----:B------:R-:W-:-:S02]  /*4520*/  F2FP.F16.F32.PACK_AB R10, R85, R84 ;  /* 0x00000054550a723e */ /* 0x000fc400000000ff */
[----:B------:R-:W-:Y:S02]  /*4530*/  F2FP.F16.F32.PACK_AB R11, R87, R86 ;  /* 0x00000056570b723e */ /* 0x000fe400000000ff */
[----:B------:R-:W-:Y:S02]  /*4540*/  F2FP.F16.F32.PACK_AB R12, R89, R88 ;  /* 0x00000058590c723e */ /* 0x000fe400000000ff */
[----:B------:R-:W-:Y:S01]  /*4550*/  F2FP.F16.F32.PACK_AB R13, R91, R90 ;  /* 0x0000005a5b0d723e */ /* 0x000fe200000000ff */
[----:B------:R2:W-:Y:S01]  /*4560*/  STSM.16.M88.4 [R22], R8 ;  /* 0x0000000816007844 */ /* 0x0005e20000000200 */
[----:B------:R-:W-:Y:S02]  /*4570*/  F2FP.F16.F32.PACK_AB R14, R93, R92 ;  /* 0x0000005c5d0e723e */ /* 0x000fe400000000ff */
[----:B------:R-:W-:Y:S02]  /*4580*/  F2FP.F16.F32.PACK_AB R15, R95, R94 ;  /* 0x0000005e5f0f723e */ /* 0x000fe400000000ff */
[----:B---3--:R-:W-:-:S02]  /*4590*/  F2FP.F16.F32.PACK_AB R24, R97, R96 ;  /* 0x000000606118723e */ /* 0x008fc400000000ff */
[----:B------:R-:W-:Y:S01]  /*45a0*/  F2FP.F16.F32.PACK_AB R25, R99, R98 ;  /* 0x000000626319723e */ /* 0x000fe200000000ff */
[----:B------:R3:W-:Y:S01]  /*45b0*/  STSM.16.M88.4 [R19+0x2000], R12 ;  /* 0x0020000c13007844 */ /* 0x0007e20000000200 */
[----:B------:R-:W-:Y:S02]  /*45c0*/  F2FP.F16.F32.PACK_AB R26, R101, R100 ;  /* 0x00000064651a723e */ /* 0x000fe400000000ff */
[----:B------:R-:W-:Y:S02]  /*45d0*/  F2FP.F16.F32.PACK_AB R27, R103, R102 ;  /* 0x00000066671b723e */ /* 0x000fe400000000ff */
[----:B-1----:R-:W-:Y:S02]  /*45e0*/  F2FP.F16.F32.PACK_AB R4, R105, R104 ;  /* 0x000000686904723e */ /* 0x002fe400000000ff */
[----:B------:R-:W-:Y:S01]  /*45f0*/  F2FP.F16.F32.PACK_AB R5, R107, R106 ;  /* 0x0000006a6b05723e */ /* 0x000fe200000000ff */
[----:B------:R3:W-:Y:S01]  /*4600*/  STSM.16.M88.4 [R22+0x2000], R24 ;  /* 0x0020001816007844 */ /* 0x0007e20000000200 */
[----:B------:R-:W-:-:S02]  /*4610*/  F2FP.F16.F32.PACK_AB R6, R109, R108 ;  /* 0x0000006c6d06723e */ /* 0x000fc400000000ff */
[----:B------:R-:W-:Y:S02]  /*4620*/  F2FP.F16.F32.PACK_AB R7, R111, R110 ;  /* 0x0000006e6f07723e */ /* 0x000fe400000000ff */
[----:B------:R-:W-:Y:S02]  /*4630*/  F2FP.F16.F32.PACK_AB R28, R113, R112 ;  /* 0x00000070711c723e */ /* 0x000fe400000000ff */
[----:B------:R-:W-:Y:S01]  /*4640*/  F2FP.F16.F32.PACK_AB R29, R115, R114 ;  /* 0x00000072731d723e */ /* 0x000fe200000000ff */
[----:B------:R3:W-:Y:S01]  /*4650*/  STSM.16.M88.4 [R19+0x4000], R4 ;  /* 0x0040000413007844 */ /* 0x0007e20000000200 */
[----:B------:R-:W-:Y:S02]  /*4660*/  F2FP.F16.F32.PACK_AB R30, R117, R116 ;  /* 0x00000074751e723e */ /* 0x000fe400000000ff */
[----:B------:R-:W-:Y:S02]  /*4670*/  F2FP.F16.F32.PACK_AB R31, R119, R118 ;  /* 0x00000076771f723e */ /* 0x000fe400000000ff */
[----:B--2---:R-:W-:-:S03]  /*4680*/  ISETP.NE.AND P0, PT, R0, 0x7, PT ;  /* 0x000000070000780c */ /* 0x004fc60003f05270 */
[----:B------:R3:W-:Y:S01]  /*4690*/  STSM.16.M88.4 [R22+0x4000], R28 ;  /* 0x0040001c16007844 */ /* 0x0007e20000000200 */
[----:B------:R-:W-:Y:S01]  /*46a0*/  @!PT LDS RZ, [RZ] ;  /* 0x00000000fffff984 */ /* 0x000fe20000000800 */
[----:B------:R-:W-:Y:S01]  /*46b0*/  @!PT LDS RZ, [RZ] ;  /* 0x00000000fffff984 */ /* 0x000fe20000000800 */
[----:B------:R-:W-:Y:S01]  /*46c0*/  @!PT LDS RZ, [RZ] ;  /* 0x00000000fffff984 */ /* 0x000fe20000000800 */
[----:B------:R1:W-:Y:S06]  /*46d0*/  MEMBAR.ALL.CTA ;  /* 0x0000000000007992 */ /* 0x0003ec0000008000 */
[----:B-1----:R-:W1:Y:S02]  /*46e0*/  FENCE.VIEW.ASYNC.S ;  /* 0x00000000000073c6 */ /* 0x002e640000000000 */
[----:B-1----:R-:W-:Y:S06]  /*46f0*/  BAR.ARV 0x1, 0x120 ;  /* 0x0044800000007b1d */ /* 0x002fec0000002000 */
[----:B------:R-:W-:Y:S05]  /*4700*/  @P0 BRA `(.L_x_30) ;  /* 0x0000000000b40947 */ /* 0x000fea0003800000 */
[----:B------:R-:W-:Y:S01]  /*4710*/  BAR.SYNC.DEFER_BLOCKING 0x1, 0x120 ;  /* 0x0044800000007b1d */ /* 0x000fe20000010000 */
[----:B------:R-:W-:-:S05]  /*4720*/  ELECT P0, URZ, PT ;  /* 0x00000000003f782f */ /* 0x000fca0003800000 */
[----:B------:R-:W-:Y:S08]  /*4730*/  BSSY B0, `(.L_x_30) ;  /* 0x000002a000007945 */ /* 0x000ff00003800000 */
[----:B------:R-:W-:Y:S05]  /*4740*/  @!P0 BRA `(.L_x_31) ;  /* 0x0000000000a08947 */ /* 0x000fea0003800000 */
[----:B------:R-:W1:Y:S01]  /*4750*/  S2UR UR10, SR_CTAID.X ;  /* 0x00000000000a79c3 */ /* 0x000e620000002500 */
[----:B------:R-:W-:Y:S01]  /*4760*/  R2UR UR13, R2 ;  /* 0x00000000020d72ca */ /* 0x000fe200000e0000 */
[----:B------:R-:W-:Y:S01]  /*4770*/  ULDC.64 UR6, c[0x0][0x198] ;  /* 0x0000660000067ab9 */ /* 0x000fe20000000a00 */
[----:B------:R-:W-:Y:S01]  /*4780*/  UMOV UR9, URZ ;  /* 0x0000003f00097c82 */ /* 0x000fe20008000000 */
[----:B------:R-:W-:Y:S02]  /*4790*/  UIADD3 UR4, UP0, UR6, 0x770, URZ ;  /* 0x0000077006047890 */ /* 0x000fe4000ff1e03f */
[----:B------:R-:W-:Y:S02]  /*47a0*/  UIADD3 UR6, UP1, UR6, 0x670, URZ ;  /* 0x0000067006067890 */ /* 0x000fe4000ff3e03f */
[----:B------:R-:W2:Y:S01]  /*47b0*/  S2UR UR11, SR_CTAID.Y ;  /* 0x00000000000b79c3 */ /* 0x000ea20000002600 */
[----:B------:R-:W-:Y:S02]  /*47c0*/  UIADD3.X UR5, URZ, UR7, URZ, UP0, !UPT ;  /* 0x000000073f057290 */ /* 0x000fe400087fe43f */
[----:B------:R-:W-:Y:S01]  /*47d0*/  UIADD3.X UR7, URZ, UR7, URZ, UP1, !UPT ;  /* 0x000000073f077290 */ /* 0x000fe20008ffe43f */
[----:B------:R-:W-:-:S02]  /*47e0*/  UMOV UR41, 0x20 ;  /* 0x0000002000297882 */ /* 0x000fc40000000000 */
[----:B------:R-:W-:Y:S02]  /*47f0*/  UIADD3 UR8, UR13, 0x6000, URZ ;  /* 0x000060000d087890 */ /* 0x000fe4000fffe03f */
[----:B------:R-:W3:Y:S01]  /*4800*/  S2UR UR12, SR_CTAID.Z ;  /* 0x00000000000c79c3 */ /* 0x000ee20000002700 */
[----:B------:R-:W-:Y:S02]  /*4810*/  UIADD3 UR40, UR13, 0x8000, URZ ;  /* 0x000080000d287890 */ /* 0x000fe4000fffe03f */
[----:B------:R-:W-:Y:S02]  /*4820*/  UIADD3 UR32, UR13, 0xa000, URZ ;  /* 0x0000a0000d207890 */ /* 0x000fe4000fffe03f */
[----:B------:R-:W-:Y:S02]  /*4830*/  UIADD3 UR24, UR13, 0x2000, URZ ;  /* 0x000020000d187890 */ /* 0x000fe4000fffe03f */
[----:B------:R-:W-:Y:S02]  /*4840*/  UIADD3 UR16, UR13, 0x4000, URZ ;  /* 0x000040000d107890 */ /* 0x000fe4000fffe03f */
[----:B-1----:R-:W-:Y:S01]  /*4850*/  USHF.L.U32 UR10, UR10, 0x7, URZ ;  /* 0x000000070a0a7899 */ /* 0x002fe2000800063f */
[----:B------:R-:W-:Y:S01]  /*4860*/  UMOV UR33, 0x40 ;  /* 0x0000004000217882 */ /* 0x000fe20000000000 */
[----:B------:R-:W-:Y:S01]  /*4870*/  UMOV UR25, 0x20 ;  /* 0x0000002000197882 */ /* 0x000fe20000000000 */
[----:B------:R-:W-:Y:S01]  /*4880*/  UMOV UR17, 0x40 ;  /* 0x0000004000117882 */ /* 0x000fe20000000000 */
[----:B--2---:R-:W-:-:S03]  /*4890*/  UMOV UR43, UR11 ;  /* 0x0000000b002b7c82 */ /* 0x004fc60008000000 */
[----:B------:R-:W-:Y:S01]  /*48a0*/  UMOV UR42, UR10 ;  /* 0x0000000a002a7c82 */ /* 0x000fe20008000000 */
[----:B------:R-:W-:Y:S01]  /*48b0*/  UMOV UR35, UR11 ;  /* 0x0000000b00237c82 */ /* 0x000fe20008000000 */
[----:B------:R-:W-:Y:S01]  /*48c0*/  UMOV UR34, UR10 ;  /* 0x0000000a00227c82 */ /* 0x000fe20008000000 */
[----:B------:R-:W-:Y:S01]  /*48d0*/  UMOV UR27, UR11 ;  /* 0x0000000b001b7c82 */ /* 0x000fe20008000000 */
[----:B------:R-:W-:Y:S01]  /*48e0*/  UMOV UR26, UR10 ;  /* 0x0000000a001a7c82 */ /* 0x000fe20008000000 */
[----:B------:R-:W-:Y:S01]  /*48f0*/  UMOV UR19, UR11 ;  /* 0x0000000b00137c82 */ /* 0x000fe20008000000 */
[----:B------:R-:W-:Y:S01]  /*4900*/  UMOV UR18, UR10 ;  /* 0x0000000a00127c82 */ /* 0x000fe20008000000 */
[----:B---3--:R-:W-:Y:S01]  /*4910*/  UMOV UR44, UR12 ;  /* 0x0000000c002c7c82 */ /* 0x008fe20008000000 */
[----:B------:R-:W-:Y:S01]  /*4920*/  UMOV UR36, UR12 ;  /* 0x0000000c00247c82 */ /* 0x000fe20008000000 */
[----:B------:R1:W-:Y:S01]  /*4930*/  UTMASTG.4D [UR8], [UR4] ;  /* 0x00000008040073b5 */ /* 0x0003e20008018000 */
[----:B------:R-:W-:Y:S01]  /*4940*/  UMOV UR28, UR12 ;  /* 0x0000000c001c7c82 */ /* 0x000fe20008000000 */
[----:B------:R-:W-:Y:S01]  /*4950*/  UMOV UR20, UR12 ;  /* 0x0000000c00147c82 */ /* 0x000fe20008000000 */
[----:B------:R2:W-:Y:S01]  /*4960*/  UTMASTG.4D [UR40], [UR4] ;  /* 0x00000028040073b5 */ /* 0x0005e20008018000 */
[----:B------:R2:W-:Y:S01]  /*4970*/  UTMASTG.4D [UR32], [UR4] ;  /* 0x00000020040073b5 */ /* 0x0005e20008018000 */
[----:B-1----:R-:W-:-:S02]  /*4980*/  UMOV UR8, UR13 ;  /* 0x0000000d00087c82 */ /* 0x002fc40008000000 */
[----:B------:R2:W-:Y:S01]  /*4990*/  UTMASTG.4D [UR8], [UR6] ;  /* 0x00000008060073b5 */ /* 0x0005e20008018000 */
[----:B------:R2:W-:Y:S01]  /*49a0*/  UTMASTG.4D [UR24], [UR6] ;  /* 0x00000018060073b5 */ /* 0x0005e20008018000 */
[----:B------:R2:W-:Y:S02]  /*49b0*/  UTMASTG.4D [UR16], [UR6] ;  /* 0x00000010060073b5 */ /* 0x0005e40008018000 */
[----:B--2---:R0:W-:Y:S02]  /*49c0*/  UTMACMDFLUSH ;  /* 0x00000000000079b7 */ /* 0x0041e40000000000 */
.L_x_31:
[----:B------:R-:W-:Y:S05]  /*49d0*/  BSYNC B0 ;  /* 0x0000000000007941 */ /* 0x000fea0003800000 */
.L_x_30:
[----:B------:R-:W-:-:S04]  /*49e0*/  DEPBAR.LE SB0, 0x0 ;  /* 0x000080000000791a */ /* 0x000fc80000000000 */
[----:B------:R-:W-:Y:S05]  /*49f0*/  EXIT ;  /* 0x000000000000794d */ /* 0x000fea0003800000 */
.L_x_4:
[----:B------:R-:W-:-:S08]  /*4a00*/  NOP ;  /* 0x0000000000007918 */ /* 0x000fd00000000000 */
[----:B------:R-:W1:-:S00]  /*4a10*/  USETMAXREG.DEALLOC.CTAPOOL 0x18 ;  /* 0x00000018000079c8 */ /* 0x000e4000080e0500 */
[----:B-1----:R-:W-:Y:S01]  /*4a20*/  LOP3.LUT R2, R0, 0x3, RZ, 0xc0, !PT ;  /* 0x0000000300027812 */ /* 0x002fe200078ec0ff */
[----:B------:R-:W-:-:S05]  /*4a30*/  IMAD.MOV.U32 R0, RZ, RZ, RZ ;  /* 0x000000ffff007224 */ /* 0x000fca00078e00ff */
[----:B------:R-:W1:Y:S02]  /*4a40*/  SHFL.IDX PT, R2, R2, RZ, 0x1f ;  /* 0x00001fff02027589 */ /* 0x000e6400000e0000 */
[----:B-1----:R-:W-:-:S13]  /*4a50*/  ISETP.NE.AND P0, PT, R2, RZ, PT ;  /* 0x000000ff0200720c */ /* 0x002fda0003f05270 */
[----:B------:R-:W-:Y:S05]  /*4a60*/  @!P0 BRA `(.L_x_32) ;  /* 0x0000000800bc8947 */ /* 0x000fea0003800000 */
[----:B------:R-:W-:-:S13]  /*4a70*/  ISETP.NE.AND P0, PT, R2, 0x1, PT ;  /* 0x000000010200780c */ /* 0x000fda0003f05270 */
[----:B------:R-:W-:Y:S05]  /*4a80*/  @P0 EXIT ;  /* 0x000000000000094d */ /* 0x000fea0003800000 */
[----:B------:R-:W1:Y:S02]  /*4a90*/  S2UR UR11, SR_CTAID.Z ;  /* 0x00000000000b79c3 */ /* 0x000e640000002700 */
[----:B-1----:R-:W-:-:S13]  /*4aa0*/  ISETP.LE.AND P0, PT, RZ, UR11, PT ;  /* 0x0000000bff007c0c */ /* 0x002fda000bf03270 */
[----:B------:R-:W-:Y:S05]  /*4ab0*/  @!P0 EXIT ;  /* 0x000000000000894d */ /* 0x000fea0003800000 */
[----:B------:R-:W1:Y:S01]  /*4ac0*/  S2UR UR10, SR_CTAID.Y ;  /* 0x00000000000a79c3 */ /* 0x000e620000002600 */
[----:B------:R-:W-:Y:S01]  /*4ad0*/  ULDC UR12, c[0x0][0x280] ;  /* 0x0000a000000c7ab9 */ /* 0x000fe20000000800 */
[----:B------:R-:W-:Y:S01]  /*4ae0*/  ULDC.64 UR8, c[0x0][0x2d8] ;  /* 0x0000b60000087ab9 */ /* 0x000fe20000000a00 */
[----:B------:R-:W-:Y:S02]  /*4af0*/  UISETP.GE.AND UP0, UPT, UR12, 0x1, UPT ;  /* 0x000000010c00788c */ /* 0x000fe4000bf06270 */
[----:B------:R-:W-:Y:S01]  /*4b00*/  USHF.R.S32.HI UR6, URZ, 0x1f, UR11 ;  /* 0x0000001f3f067899 */ /* 0x000fe2000801140b */
[----:B------:R-:W-:-:S03]  /*4b10*/  ELECT P0, URZ, PT ;  /* 0x00000000003f782f */ /* 0x000fc60003800000 */
[----:B------:R-:W-:Y:S01]  /*4b20*/  PLOP3.LUT P1, PT, PT, PT, UP0, 0x80, 0x0 ;  /* 0x000000000000781c */ /* 0x000fe20003f2f008 */
[----:B-1----:R-:W-:-:S04]  /*4b30*/  USHF.R.S32.HI UR4, URZ, 0x1f, UR10 ;  /* 0x0000001f3f047899 */ /* 0x002fc8000801140a */
[----:B------:R-:W-:Y:S02]  /*4b40*/  UIMAD UR7, UR4, UR8, URZ ;  /* 0x00000008040772a4 */ /* 0x000fe4000f8e023f */
[----:B------:R-:W-:Y:S02]  /*4b50*/  UIMAD.WIDE.U32 UR4, UR10, UR8, URZ ;  /* 0x000000080a0472a5 */ /* 0x000fe4000f8e003f */
[----:B------:R-:W-:-:S03]  /*4b60*/  UIMAD UR7, UR10, UR9, UR7 ;  /* 0x000000090a0772a4 */ /* 0x000fc6000f8e0207 */
[----:B------:R-:W-:Y:S01]  /*4b70*/  ULDC.64 UR8, c[0x0][0x2e0] ;  /* 0x0000b80000087ab9 */ /* 0x000fe20000000a00 */
[----:B------:R-:W-:Y:S02]  /*4b80*/  UIADD3 UR5, UR5, UR7, URZ ;  /* 0x0000000705057290 */ /* 0x000fe4000fffe03f */
[----:B------:R-:W-:-:S04]  /*4b90*/  UIMAD UR6, UR6, UR8, URZ ;  /* 0x00000008060672a4 */ /* 0x000fc8000f8e023f */
[----:B------:R-:W-:Y:S02]  /*4ba0*/  UIMAD UR10, UR11, UR9, UR6 ;  /* 0x000000090b0a72a4 */ /* 0x000fe4000f8e0206 */
[----:B------:R-:W-:Y:S01]  /*4bb0*/  UIMAD.WIDE.U32 UR6, UR11, UR8, UR4 ;  /* 0x000000080b0672a5 */ /* 0x000fe2000f8e0004 */
[----:B------:R-:W-:Y:S11]  /*4bc0*/  @!P1 EXIT ;  /* 0x000000000000994d */ /* 0x000ff60003800000 */
[----:B------:R-:W-:Y:S02]  /*4bd0*/  UIADD3 UR4, UR12, 0x3f, URZ ;  /* 0x0000003f0c047890 */ /* 0x000fe4000fffe03f */
[----:B------:R-:W-:Y:S02]  /*4be0*/  UISETP.GE.AND UP0, UPT, UR12, 0x41, UPT ;  /* 0x000000410c00788c */ /* 0x000fe4000bf06270 */
[----:B------:R-:W-:Y:S02]  /*4bf0*/  USHF.R.S32.HI UR5, URZ, 0x1f, UR4 ;  /* 0x0000001f3f057899 */ /* 0x000fe40008011404 */
[----:B------:R-:W-:Y:S02]  /*4c00*/  UIADD3 UR10, UR7, UR10, URZ ;  /* 0x0000000a070a7290 */ /* 0x000fe4000fffe03f */
[----:B------:R-:W-:Y:S01]  /*4c10*/  ULEA.HI UR5, UR5, UR4, URZ, 0x6 ;  /* 0x0000000405057291 */ /* 0x000fe2000f8f303f */
[----:B------:R-:W-:Y:S02]  /*4c20*/  PLOP3.LUT P1, PT, PT, PT, UP0, 0x80, 0x0 ;  /* 0x000000000000781c */ /* 0x000fe40003f2f008 */
[----:B------:R-:W-:Y:S01]  /*4c30*/  UMOV UR4, URZ ;  /* 0x0000003f00047c82 */ /* 0x000fe20008000000 */
[----:B------:R-:W-:-:S04]  /*4c40*/  USHF.R.S32.HI UR5, URZ, 0x6, UR5 ;  /* 0x000000063f057899 */ /* 0x000fc80008011405 */
[----:B------:R-:W-:-:S04]  /*4c50*/  UISETP.LT.AND UP1, UPT, UR5, 0x1, UPT ;  /* 0x000000010500788c */ /* 0x000fc8000bf21270 */
[----:B------:R-:W-:-:S04]  /*4c60*/  USEL UR11, UR5, 0x1, !UP1 ;  /* 0x00000001050b7887 */ /* 0x000fc8000c800000 */
[----:B------:R-:W-:Y:S01]  /*4c70*/  ULOP3.LUT UR21, UR11, 0x1, URZ, 0xc0, !UPT ;  /* 0x000000010b157892 */ /* 0x000fe2000f8ec03f */
[----:B------:R-:W-:Y:S11]  /*4c80*/  @!P1 BRA `(.L_x_33) ;  /* 0x0000000400789947 */ /* 0x000ff60003800000 */
[----:B------:R-:W-:Y:S01]  /*4c90*/  ULDC.64 UR16, c[0x0][0x2c0] ;  /* 0x0000b00000107ab9 */ /* 0x000fe20000000a00 */
[----:B------:R-:W-:Y:S02]  /*4ca0*/  UIADD3 UR11, UR11, -UR21, URZ ;  /* 0x800000150b0b7290 */ /* 0x000fe4000fffe03f */
[----:B------:R-:W-:Y:S01]  /*4cb0*/  ULEA UR16, UP0, UR6, UR16, 0x2 ;  /* 0x0000001006107291 */ /* 0x000fe2000f80103f */
[----:B------:R-:W-:Y:S01]  /*4cc0*/  UMOV UR4, URZ ;  /* 0x0000003f00047c82 */ /* 0x000fe20008000000 */
[----:B------:R-:W-:Y:S02]  /*4cd0*/  UMOV UR5, URZ ;  /* 0x0000003f00057c82 */ /* 0x000fe40008000000 */
[----:B------:R-:W-:Y:S02]  /*4ce0*/  ULEA.HI.X UR17, UR6, UR17, UR10, 0x2, UP0 ;  /* 0x0000001106117291 */ /* 0x000fe400080f140a */
[----:B------:R-:W-:Y:S02]  /*4cf0*/  UIADD3 UR12, UP0, UR16, 0x3000, URZ ;  /* 0x00003000100c7890 */ /* 0x000fe4000ff1e03f */
[----:B------:R-:W-:-:S02]  /*4d00*/  UIADD3 UR14, UP1, UR16, 0x6000, URZ ;  /* 0x00006000100e7890 */ /* 0x000fc4000ff3e03f */
[----:B------:R-:W-:Y:S02]  /*4d10*/  UIADD3 UR16, UP2, UR16, 0x9000, URZ ;  /* 0x0000900010107890 */ /* 0x000fe4000ff5e03f */
[----:B------:R-:W-:Y:S02]  /*4d20*/  UIADD3.X UR13, URZ, UR17, URZ, UP0, !UPT ;  /* 0x000000113f0d7290 */ /* 0x000fe400087fe43f */
[----:B------:R-:W-:Y:S02]  /*4d30*/  UIADD3.X UR15, URZ, UR17, URZ, UP1, !UPT ;  /* 0x000000113f0f7290 */ /* 0x000fe40008ffe43f */
[----:B------:R-:W-:Y:S01]  /*4d40*/  UIADD3.X UR17, URZ, UR17, URZ, UP2, !UPT ;  /* 0x000000113f117290 */ /* 0x000fe200097fe43f */
[----:B------:R-:W-:-:S11]  /*4d50*/  ULDC.64 UR22, c[0x0][0x2c0] ;  /* 0x0000b00000167ab9 */ /* 0x000fd60000000a00 */
.L_x_46:
[----:B------:R-:W-:Y:S01]  /*4d60*/  UIMAD UR8, UR4, 0x3000, URZ ;  /* 0x00003000040878a4 */ /* 0x000fe2000f8e023f */
[----:B------:R-:W-:Y:S01]  /*4d70*/  BAR.SYNC.DEFER_BLOCKING 0xd, 0xa0 ;  /* 0x0342800000007b1d */ /* 0x000fe20000010000 */
[----:B------:R-:W-:Y:S02]  /*4d80*/  UIMAD UR18, UR5, 0x1800, URZ ;  /* 0x00001800051278a4 */ /* 0x000fe4000f8e023f */
[----:B------:R-:W-:Y:S02]  /*4d90*/  UIMAD.WIDE UR26, UR8, 0x4, UR12 ;  /* 0x00000004081a78a5 */ /* 0x000fe4000f8e020c */
[----:B------:R-:W-:Y:S01]  /*4da0*/  UIMAD.WIDE UR24, UR8, 0x4, UR14 ;  /* 0x00000004081878a5 */ /* 0x000fe2000f8e020e */
[----:B------:R-:W-:Y:S01]  /*4db0*/  BSSY B0, `(.L_x_34) ;  /* 0x0000010000007945 */ /* 0x000fe20003800000 */
[----:B------:R-:W-:-:S03]  /*4dc0*/  UIMAD.WIDE UR8, UR8, 0x4, UR16 ;  /* 0x00000004080878a5 */ /* 0x000fc6000f8e0210 */
[----:B------:R-:W-:Y:S09]  /*4dd0*/  @!P0 BRA `(.L_x_35) ;  /* 0x0000000000348947 */ /* 0x000ff20003800000 */
[----:B------:R-:W1:Y:S01]  /*4de0*/  S2UR UR20, SR_CgaCtaId ;  /* 0x00000000001479c3 */ /* 0x000e620000008800 */
[----:B------:R-:W-:Y:S01]  /*4df0*/  UIADD3 UR28, UP0, UR18, UR6, URZ ;  /* 0x00000006121c7290 */ /* 0x000fe2000ff1e03f */
[----:B------:R-:W-:-:S03]  /*4e00*/  UMOV UR19, 0x400 ;  /* 0x0000040000137882 */ /* 0x000fc60000000000 */
[----:B------:R-:W-:Y:S02]  /*4e10*/  ULEA.HI.X.SX32 UR29, UR18, UR10, 0x1, UP0 ;  /* 0x0000000a121d7291 */ /* 0x000fe400080f0e3f */
[----:B------:R-:W-:-:S04]  /*4e20*/  ULEA UR30, UP0, UR28, UR22, 0x2 ;  /* 0x000000161c1e7291 */ /* 0x000fc8000f80103f */
[----:B------:R-:W-:-:S03]  /*4e30*/  ULEA.HI.X UR31, UR28, UR23, UR29, 0x2, UP0 ;  /* 0x000000171c1f7291 */ /* 0x000fc600080f141d */
[----:B------:R-:W-:Y:S01]  /*4e40*/  UMOV UR28, 0x0 ;  /* 0x00000000001c7882 */ /* 0x000fe20000000000 */
[----:B------:R-:W-:Y:S01]  /*4e50*/  UMOV UR29, 0x14f00000 ;  /* 0x14f00000001d7882 */ /* 0x000fe20000000000 */
[----:B-1----:R-:W-:-:S03]  /*4e60*/  ULEA UR19, UR20, UR19, 0x18 ;  /* 0x0000001314137291 */ /* 0x002fc6000f8ec03f */
[----:B------:R-:W-:Y:S01]  /*4e70*/  UMOV UR20, 0x300 ;  /* 0x0000030000147882 */ /* 0x000fe20000000000 */
[----:B------:R-:W-:-:S09]  /*4e80*/  UIADD3 UR19, UR19, 0xc000, URZ ;  /* 0x0000c00013137890 */ /* 0x000fd2000fffe03f */
[----:B------:R1:W-:Y:S02]  /*4e90*/  UBLKRED.G.S.ADD.F32.RN [UR30], [UR19], UR20, desc[UR28] ;  /* 0x00001c1e130073bb */ /* 0x0003e400080a1414 */
[----:B-1----:R0:W-:Y:S02]  /*4ea0*/  UTMACMDFLUSH ;  /* 0x00000000000079b7 */ /* 0x0021e40000000000 */
.L_x_35:
[----:B------:R-:W-:Y:S05]  /*4eb0*/  BSYNC B0 ;  /* 0x0000000000007941 */ /* 0x000fea0003800000 */
.L_x_34:
[----:B------:R-:W-:Y:S06]  /*4ec0*/  BAR.SYNC.DEFER_BLOCKING 0xe, 0xa0 ;  /* 0x0382800000007b1d */ /* 0x000fec0000010000 */
[----:B------:R-:W-:Y:S04]  /*4ed0*/  BSSY B0, `(.L_x_36) ;  /* 0x000000c000007945 */ /* 0x000fe80003800000 */
[----:B------:R-:W-:Y:S05]  /*4ee0*/  @!P0 BRA `(.L_x_37) ;  /* 0x0000000000288947 */ /* 0x000fea0003800000 */
[----:B------:R-:W1:Y:S01]  /*4ef0*/  S2UR UR20, SR_CgaCtaId ;  /* 0x00000000001479c3 */ /* 0x000e620000008800 */
[----:B------:R-:W-:Y:S01]  /*4f00*/  UMOV UR19, 0x400 ;  /* 0x0000040000137882 */ /* 0x000fe20000000000 */
[----:B------:R-:W-:Y:S01]  /*4f10*/  UMOV UR28, 0x0 ;  /* 0x00000000001c7882 */ /* 0x000fe20000000000 */
[----:B------:R-:W-:Y:S01]  /*4f20*/  UMOV UR29, 0x14f00000 ;  /* 0x14f00000001d7882 */ /* 0x000fe20000000000 */
[----:B-1----:R-:W-:-:S03]  /*4f30*/  ULEA UR19, UR20, UR19, 0x18 ;  /* 0x0000001314137291 */ /* 0x002fc6000f8ec03f */
[----:B------:R-:W-:Y:S01]  /*4f40*/  UMOV UR20, 0x300 ;  /* 0x0000030000147882 */ /* 0x000fe20000000000 */
[----:B------:R-:W-:-:S09]  /*4f50*/  UIADD3 UR19, UR19, 0xf000, URZ ;  /* 0x0000f00013137890 */ /* 0x000fd2000fffe03f */
[----:B------:R1:W-:Y:S01]  /*4f60*/  UBLKRED.G.S.ADD.F32.RN [UR26], [UR19], UR20, desc[UR28] ;  /* 0x00001c1a130073bb */ /* 0x0003e200080a1414 */
[----:B------:R0:W-:Y:S01]  /*4f70*/  UTMACMDFLUSH ;  /* 0x00000000000079b7 */ /* 0x0001e20000000000 */
[----:B-1----:R-:W-:-:S04]  /*4f80*/  DEPBAR.LE SB0, 0x1 ;  /* 0x000080400000791a */ /* 0x002fc80000000000 */
.L_x_37:
[----:B------:R-:W-:Y:S05]  /*4f90*/  BSYNC B0 ;  /* 0x0000000000007941 */ /* 0x000fea0003800000 */
.L_x_36:
[----:B------:R-:W-:Y:S06]  /*4fa0*/  BAR.ARV 0xa, 0xa0 ;  /* 0x0282800000007b1d */ /* 0x000fec0000002000 */
[----:B------:R-:W-:Y:S04]  /*4fb0*/  BSSY B0, `(.L_x_38) ;  /* 0x0000003000007945 */ /* 0x000fe80003800000 */
[----:B------:R-:W-:Y:S05]  /*4fc0*/  @!P0 BRA `(.L_x_39) ;  /* 0x0000000000048947 */ /* 0x000fea0003800000 */
[----:B------:R-:W-:-:S04]  /*4fd0*/  DEPBAR.LE SB0, 0x0 ;  /* 0x000080000000791a */ /* 0x000fc80000000000 */
.L_x_39:
[----:B------:R-:W-:Y:S05]  /*4fe0*/  BSYNC B0 ;  /* 0x0000000000007941 */ /* 0x000fea0003800000 */
.L_x_38:
[----:B------:R-:W-:Y:S06]  /*4ff0*/  BAR.ARV 0xb, 0xa0 ;  /* 0x02c2800000007b1d */ /* 0x000fec0000002000 */
[----:B------:R-:W-:Y:S02]  /*5000*/  BSSY B0, `(.L_x_40) ;  /* 0x000000c000007945 */ /* 0x000fe40003800000 */
[----:B------:R-:W-:Y:S06]  /*5010*/  BAR.SYNC.DEFER_BLOCKING 0xd, 0xa0 ;  /* 0x0342800000007b1d */ /* 0x000fec0000010000 */
        /* <DEDUP_REMOVED lines=8> */
[----:B------:R1:W-:Y:S02]  /*50a0*/  UBLKRED.G.S.ADD.F32.RN [UR24], [UR19], UR20, desc[UR26] ;  /* 0x00001a18130073bb */ /* 0x0003e400080a1414 */
[----:B-1----:R0:W-:Y:S02]  /*50b0*/  UTMACMDFLUSH ;  /* 0x00000000000079b7 */ /* 0x0021e40000000000 */
.L_x_41:
[----:B------:R-:W-:Y:S05]  /*50c0*/  BSYNC B0 ;  /* 0x0000000000007941 */ /* 0x000fea0003800000 */
.L_x_40:
        /* <DEDUP_REMOVED lines=13> */
.L_x_43:
[----:B------:R-:W-:Y:S05]  /*51a0*/  BSYNC B0 ;  /* 0x0000000000007941 */ /* 0x000fea0003800000 */
.L_x_42:
[----:B------:R-:W-:Y:S01]  /*51b0*/  UIADD3 UR11, UR11, -0x2, URZ ;  /* 0xfffffffe0b0b7890 */ /* 0x000fe2000fffe03f */
[----:B------:R-:W-:Y:S06]  /*51c0*/  BAR.ARV 0xa, 0xa0 ;  /* 0x0282800000007b1d */ /* 0x000fec0000002000 */
[----:B------:R-:W-:Y:S01]  /*51d0*/  BSSY B0, `(.L_x_44) ;  /* 0x0000004000007945 */ /* 0x000fe20003800000 */
[----:B------:R-:W-:-:S03]  /*51e0*/  ISETP.NE.AND P1, PT, RZ, UR11, PT ;  /* 0x0000000bff007c0c */ /* 0x000fc6000bf25270 */
[----:B------:R-:W-:Y:S10]  /*51f0*/  @!P0 BRA `(.L_x_45) ;  /* 0x0000000000048947 */ /* 0x000ff40003800000 */
[----:B------:R-:W-:-:S04]  /*5200*/  DEPBAR.LE SB0, 0x0 ;  /* 0x000080000000791a */ /* 0x000fc80000000000 */
.L_x_45:
[----:B------:R-:W-:Y:S05]  /*5210*/  BSYNC B0 ;  /* 0x0000000000007941 */ /* 0x000fea0003800000 */
.L_x_44:
[----:B------:R-:W-:Y:S06]  /*5220*/  BAR.ARV 0xb, 0xa0 ;  /* 0x02c2800000007b1d */ /* 0x000fec0000002000 */
[----:B------:R-:W-:Y:S02]  /*5230*/  UIADD3 UR5, UR5, 0x2, URZ ;  /* 0x0000000205057890 */ /* 0x000fe4000fffe03f */
[----:B------:R-:W-:Y:S01]  /*5240*/  UIADD3 UR4, UR4, 0x1, URZ ;  /* 0x0000000104047890 */ /* 0x000fe2000fffe03f */
[----:B------:R-:W-:Y:S11]  /*5250*/  @P1 BRA `(.L_x_46) ;  /* 0xfffffff800c01947 */ /* 0x000ff6000383ffff */
[----:B------:R-:W-:-:S12]  /*5260*/  UIADD3 UR4, UR18, 0x3000, URZ ;  /* 0x0000300012047890 */ /* 0x000fd8000fffe03f */
.L_x_33:
[----:B------:R-:W-:-:S13]  /*5270*/  ISETP.NE.AND P1, PT, RZ, UR21, PT ;  /* 0x00000015ff007c0c */ /* 0x000fda000bf25270 */
[----:B------:R-:W-:Y:S05]  /*5280*/  @!P1 EXIT ;  /* 0x000000000000994d */ /* 0x000fea0003800000 */
[----:B------:R-:W-:Y:S06]  /*5290*/  BAR.SYNC.DEFER_BLOCKING 0xd, 0xa0 ;  /* 0x0342800000007b1d */ /* 0x000fec0000010000 */
[----:B------:R-:W-:Y:S04]  /*52a0*/  BSSY B0, `(.L_x_47) ;  /* 0x0000010000007945 */ /* 0x000fe80003800000 */
[----:B------:R-:W-:Y:S05]  /*52b0*/  @!P0 BRA `(.L_x_48) ;  /* 0x0000000000388947 */ /* 0x000fea0003800000 */
[----:B------:R-:W1:Y:S01]  /*52c0*/  S2UR UR11, SR_CgaCtaId ;  /* 0x00000000000b79c3 */ /* 0x000e620000008800 */
[----:B------:R-:W-:Y:S01]  /*52d0*/  UIADD3 UR12, UP0, UR4, UR6, URZ ;  /* 0x00000006040c7290 */ /* 0x000fe2000ff1e03f */
[----:B------:R-:W-:Y:S01]  /*52e0*/  UMOV UR5, 0x400 ;  /* 0x0000040000057882 */ /* 0x000fe20000000000 */
[----:B------:R-:W-:Y:S02]  /*52f0*/  ULDC.64 UR8, c[0x0][0x2c0] ;  /* 0x0000b00000087ab9 */ /* 0x000fe40000000a00 */
        /* <DEDUP_REMOVED lines=10> */
.L_x_48:
[----:B------:R-:W-:Y:S05]  /*53a0*/  BSYNC B0 ;  /* 0x0000000000007941 */ /* 0x000fea0003800000 */
.L_x_47:
[----:B------:R-:W-:Y:S06]  /*53b0*/  BAR.SYNC.DEFER_BLOCKING 0xe, 0xa0 ;  /* 0x0382800000007b1d */ /* 0x000fec0000010000 */
[----:B------:R-:W-:Y:S04]  /*53c0*/  BSSY B0, `(.L_x_49) ;  /* 0x0000012000007945 */ /* 0x000fe80003800000 */
[----:B------:R-:W-:Y:S05]  /*53d0*/  @!P0 BRA `(.L_x_50) ;  /* 0x0000000000408947 */ /* 0x000fea0003800000 */
[----:B------:R-:W1:Y:S01]  /*53e0*/  S2UR UR12, SR_CgaCtaId ;  /* 0x00000000000c79c3 */ /* 0x000e620000008800 */
[----:B------:R-:W-:Y:S01]  /*53f0*/  UIADD3 UR5, UR4, 0xc00, URZ ;  /* 0x00000c0004057890 */ /* 0x000fe2000fffe03f */
[----:B------:R-:W-:Y:S01]  /*5400*/  UMOV UR11, 0x400 ;  /* 0x00000400000b7882 */ /* 0x000fe20000000000 */
[----:B------:R-:W-:Y:S02]  /*5410*/  ULDC.64 UR8, c[0x0][0x2c0] ;  /* 0x0000b00000087ab9 */ /* 0x000fe40000000a00 */
[----:B------:R-:W-:-:S04]  /*5420*/  UIADD3 UR13, UP0, UR5, UR6, URZ ;  /* 0x00000006050d7290 */ /* 0x000fc8000ff1e03f */
        /* <DEDUP_REMOVED lines=11> */
.L_x_50:
[----:B------:R-:W-:Y:S05]  /*54e0*/  BSYNC B0 ;  /* 0x0000000000007941 */ /* 0x000fea0003800000 */
.L_x_49:
[----:B------:R-:W-:Y:S06]  /*54f0*/  BAR.ARV 0xa, 0xa0 ;  /* 0x0282800000007b1d */ /* 0x000fec0000002000 */
[----:B------:R-:W-:Y:S04]  /*5500*/  BSSY B0, `(.L_x_51) ;  /* 0x0000003000007945 */ /* 0x000fe80003800000 */
[----:B------:R-:W-:Y:S05]  /*5510*/  @!P0 BRA `(.L_x_52) ;  /* 0x0000000000048947 */ /* 0x000fea0003800000 */
[----:B------:R-:W-:-:S04]  /*5520*/  DEPBAR.LE SB0, 0x0 ;  /* 0x000080000000791a */ /* 0x000fc80000000000 */
.L_x_52:
[----:B------:R-:W-:Y:S05]  /*5530*/  BSYNC B0 ;  /* 0x0000000000007941 */ /* 0x000fea0003800000 */
.L_x_51:
[----:B------:R-:W-:Y:S06]  /*5540*/  BAR.ARV 0xb, 0xa0 ;  /* 0x02c2800000007b1d */ /* 0x000fec0000002000 */
[----:B------:R-:W-:Y:S05]  /*5550*/  EXIT ;  /* 0x000000000000794d */ /* 0x000fea0003800000 */
.L_x_32:
[----:B------:R-:W1:Y:S01]  /*5560*/  S2UR UR21, SR_CTAID.Z ;  /* 0x00000000001579c3 */ /* 0x000e620000002700 */
[----:B------:R-:W-:Y:S01]  /*5570*/  IMAD.MOV.U32 R9, RZ, RZ, 0x1 ;  /* 0x00000001ff097424 */ /* 0x000fe200078e00ff */
[----:B-1----:R-:W-:-:S13]  /*5580*/  ISETP.LE.AND P0, PT, RZ, UR21, PT ;  /* 0x00000015ff007c0c */ /* 0x002fda000bf03270 */
[----:B------:R-:W-:Y:S05]  /*5590*/  @!P0 BRA `(.L_x_53) ;  /* 0x00000020000c8947 */ /* 0x000fea0003800000 */
[----:B------:R-:W1:Y:S01]  /*55a0*/  S2UR UR20, SR_CTAID.Y ;  /* 0x00000000001479c3 */ /* 0x000e620000002600 */
[----:B------:R-:W-:Y:S01]  /*55b0*/  ULDC.64 UR6, c[0x0][0x718] ;  /* 0x0001c60000067ab9 */ /* 0x000fe20000000a00 */
[----:B------:R-:W-:Y:S01]  /*55c0*/  ULDC.64 UR10, c[0x0][0x730] ;  /* 0x0001cc00000a7ab9 */ /* 0x000fe20000000a00 */
[----:B------:R-:W-:Y:S01]  /*55d0*/  ULDC.64 UR12, c[0x0][0x720] ;  /* 0x0001c800000c7ab9 */ /* 0x000fe20000000a00 */
[----:B------:R-:W-:Y:S01]  /*55e0*/  ULDC.64 UR14, c[0x0][0x738] ;  /* 0x0001ce00000e7ab9 */ /* 0x000fe20000000a00 */
[----:B------:R-:W-:Y:S01]  /*55f0*/  ELECT P0, URZ, PT ;  /* 0x00000000003f782f */ /* 0x000fe20003800000 */
[----:B------:R-:W-:Y:S01]  /*5600*/  BSSY B0, `(.L_x_53) ;  /* 0x00001fc000007945 */ /* 0x000fe20003800000 */
[----:B------:R-:W-:Y:S01]  /*5610*/  IMAD.MOV.U32 R0, RZ, RZ, RZ ;  /* 0x000000ffff007224 */ /* 0x000fe200078e00ff */
[----:B-1----:R-:W-:Y:S02]  /*5620*/  USHF.R.S32.HI UR9, URZ, 0x1f, UR20 ;  /* 0x0000001f3f097899 */ /* 0x002fe40008011414 */
[----:B------:R-:W-:-:S02]  /*5630*/  UIMAD.WIDE.U32 UR4, UR20, UR6, URZ ;  /* 0x00000006140472a5 */ /* 0x000fc4000f8e003f */
[----:B------:R-:W-:Y:S02]  /*5640*/  UIMAD UR6, UR9, UR6, URZ ;  /* 0x00000006090672a4 */ /* 0x000fe4000f8e023f */
[----:B------:R-:W-:Y:S02]  /*5650*/  UIMAD UR9, UR9, UR10, URZ ;  /* 0x0000000a090972a4 */ /* 0x000fe4000f8e023f */
[----:B------:R-:W-:Y:S02]  /*5660*/  UIMAD UR8, UR20, UR7, UR6 ;  /* 0x00000007140872a4 */ /* 0x000fe4000f8e0206 */
[----:B------:R-:W-:Y:S02]  /*5670*/  UIMAD.WIDE.U32 UR6, UR20, UR10, URZ ;  /* 0x0000000a140672a5 */ /* 0x000fe4000f8e003f */
[----:B------:R-:W-:Y:S02]  /*5680*/  UIMAD UR10, UR20, UR11, UR9 ;  /* 0x0000000b140a72a4 */ /* 0x000fe4000f8e0209 */
[----:B------:R-:W-:Y:S01]  /*5690*/  USHF.R.S32.HI UR11, URZ, 0x1f, UR21 ;  /* 0x0000001f3f0b7899 */ /* 0x000fe20008011415 */
[----:B------:R-:W-:Y:S01]  /*56a0*/  ULDC UR9, c[0x0][0x2e8] ;  /* 0x0000ba0000097ab9 */ /* 0x000fe20000000800 */
[----:B------:R-:W-:-:S02]  /*56b0*/  UIADD3 UR5, UR5, UR8, URZ ;  /* 0x0000000805057290 */ /* 0x000fc4000fffe03f */
[----:B------:R-:W-:Y:S02]  /*56c0*/  UISETP.NE.AND UP0, UPT, UR9, 0x1, UPT ;  /* 0x000000010900788c */ /* 0x000fe4000bf05270 */
[----:B------:R-:W-:Y:S02]  /*56d0*/  UIMAD UR9, UR11, UR12, URZ ;  /* 0x0000000c0b0972a4 */ /* 0x000fe4000f8e023f */
[----:B------:R-:W-:Y:S02]  /*56e0*/  UIADD3 UR7, UR7, UR10, URZ ;  /* 0x0000000a07077290 */ /* 0x000fe4000fffe03f */
[----:B------:R-:W-:Y:S02]  /*56f0*/  UIMAD UR11, UR11, UR14, URZ ;  /* 0x0000000e0b0b72a4 */ /* 0x000fe4000f8e023f */
[----:B------:R-:W-:Y:S02]  /*5700*/  UIMAD UR10, UR21, UR13, UR9 ;  /* 0x0000000d150a72a4 */ /* 0x000fe4000f8e0209 */
[----:B------:R-:W-:-:S02]  /*5710*/  UIMAD.WIDE.U32 UR8, UR21, UR12, UR4 ;  /* 0x0000000c150872a5 */ /* 0x000fc4000f8e0004 */
[----:B------:R-:W-:Y:S02]  /*5720*/  UIMAD UR4, UR21, UR15, UR11 ;  /* 0x0000000f150472a4 */ /* 0x000fe4000f8e020b */
[----:B------:R-:W-:Y:S02]  /*5730*/  UIMAD.WIDE.U32 UR6, UR21, UR14, UR6 ;  /* 0x0000000e150672a5 */ /* 0x000fe4000f8e0006 */
[----:B------:R-:W-:Y:S01]  /*5740*/  UIADD3 UR5, UR9, UR10, URZ ;  /* 0x0000000a09057290 */ /* 0x000fe2000fffe03f */
[----:B------:R-:W-:Y:S01]  /*5750*/  ULDC.64 UR14, c[0x0][0x700] ;  /* 0x0001c000000e7ab9 */ /* 0x000fe20000000a00 */
[----:B------:R-:W-:Y:S01]  /*5760*/  @UP0 ULDC UR11, c[0x0][0x2ec] ;  /* 0x0000bb00000b0ab9 */ /* 0x000fe20000000800 */
[----:B------:R-:W-:Y:S02]  /*5770*/  ULEA UR14, UP1, UR8, UR14, 0x2 ;  /* 0x0000000e080e7291 */ /* 0x000fe4000f82103f */
[----:B------:R-:W-:Y:S02]  /*5780*/  UIMAD.WIDE.U32 UR10, UR20, UR11, URZ ;  /* 0x0000000b140a72a5 */ /* 0x000fe4000f8e003f */
[----:B------:R-:W-:Y:S01]  /*5790*/  ULEA.HI.X UR15, UR8, UR15, UR5, 0x2, UP1 ;  /* 0x0000000f080f7291 */ /* 0x000fe200088f1405 */
[----:B------:R-:W-:-:S02]  /*57a0*/  UMOV UR12, UR20 ;  /* 0x00000014000c7c82 */ /* 0x000fc40008000000 */
[----:B------:R-:W-:Y:S02]  /*57b0*/  @UP0 ULDC UR5, c[0x0][0x2f0] ;  /* 0x0000bc0000050ab9 */ /* 0x000fe40000000800 */
[----:B------:R-:W-:Y:S01]  /*57c0*/  @UP0 USHF.R.U32.HI UR12, URZ, UR5, UR11 ;  /* 0x000000053f0c0299 */ /* 0x000fe2000801160b */
[----:B------:R-:W-:Y:S11]  /*57d0*/  @!P0 BRA `(.L_x_54) ;  /* 0x0000001c00788947 */ /* 0x000ff60003800000 */
[----:B------:R-:W1:Y:S01]  /*57e0*/  S2R R3, SR_CgaCtaId ;  /* 0x0000000000037919 */ /* 0x000e620000008800 */
[----:B------:R-:W-:Y:S01]  /*57f0*/  MOV R0, 0x400 ;  /* 0x0000040000007802 */ /* 0x000fe20000000f00 */
[----:B------:R-:W-:-:S03]  /*5800*/  IMAD.MOV.U32 R2, RZ, RZ, 0x1 ;  /* 0x00000001ff027424 */ /* 0x000fc600078e00ff */
[----:B-1----:R-:W-:Y:S02]  /*5810*/  LEA R0, R3, R0, 0x18 ;  /* 0x0000000003007211 */ /* 0x002fe400078ec0ff */
[----:B------:R-:W-:Y:S02]  /*5820*/  SHF.L.U32 R3, R2, 0x1f, RZ ;  /* 0x0000001f02037819 */ /* 0x000fe400000006ff */
[----:B------:R-:W1:Y:S02]  /*5830*/  S2R R2, SR_CTAID.X ;  /* 0x0000000000027919 */ /* 0x000e640000002500 */
[----:B------:R-:W2:Y:S02]  /*5840*/  SYNCS.PHASECHK.TRANS64.TRYWAIT P0, [R0+URZ+0x26820], R3 ;  /* 0x02682003000075a7 */ /* 0x000ea4000800017f */
[----:B-12---:R-:W-:Y:S05]  /*5850*/  @!P0 BRA `(.L_x_55) ;  /* 0x0000002000608947 */ /* 0x006fea0003800000 */
.L_x_85:
[----:B------:R-:W2:Y:S01]  /*5860*/  S2R R4, SR_TID.X ;  /* 0x0000000000047919 */ /* 0x000ea20000002100 */
[----:B------:R-:W-:Y:S02]  /*5870*/  IMAD.U32 R8, RZ, RZ, UR7 ;  /* 0x00000007ff087e24 */ /* 0x000fe4000f8e00ff */
[----:B------:R-:W-:Y:S02]  /*5880*/  IMAD.SHL.U32 R2, R2, 0x80, RZ ;  /* 0x0000008002027824 */ /* 0x000fe400078e00ff */
[----:B------:R-:W-:Y:S02]  /*5890*/  VIADD R8, R8, UR4 ;  /* 0x0000000408087c36 */ /* 0x000fe40008000000 */
[----:B------:R-:W-:Y:S01]  /*58a0*/  IMAD.MOV.U32 R9, RZ, RZ, 0x1 ;  /* 0x00000001ff097424 */ /* 0x000fe200078e00ff */
[----:B--2---:R-:W-:-:S04]  /*58b0*/  LOP3.LUT R4, R4, 0x7f, RZ, 0xc0, !PT ;  /* 0x0000007f04047812 */ /* 0x004fc800078ec0ff */
[----:B------:R-:W-:-:S13]  /*58c0*/  ISETP.NE.AND P0, PT, R4, RZ, PT ;  /* 0x000000ff0400720c */ /* 0x000fda0003f05270 */
[----:B------:R-:W-:Y:S05]  /*58d0*/  @P0 BRA `(.L_x_56) ;  /* 0x0000000000180947 */ /* 0x000fea0003800000 */
[----:B------:R-:W2:Y:S01]  /*58e0*/  S2R R4, SR_TID.X ;  /* 0x0000000000047919 */ /* 0x000ea20000002100 */
[----:B-1----:R-:W-:-:S04]  /*58f0*/  IMAD.MOV.U32 R3, RZ, RZ, 0x3100 ;  /* 0x00003100ff037424 */ /* 0x002fc800078e00ff */
[----:B------:R3:W-:Y:S01]  /*5900*/  SYNCS.ARRIVE.TRANS64 RZ, [R0+URZ+0x26810], R3 ;  /* 0x0268100300ff79a7 */ /* 0x0007e2000800003f */
[----:B--2---:R-:W-:-:S13]  /*5910*/  LOP3.LUT P1, RZ, R4, 0x1f, RZ, 0xc0, !PT ;  /* 0x0000001f04ff7812 */ /* 0x004fda000782c0ff */
[----:B---3--:R-:W-:Y:S05]  /*5920*/  @!P1 BRA `(.L_x_56) ;  /* 0x0000000000049947 */ /* 0x008fea0003800000 */
[----:B------:R-:W-:Y:S01]  /*5930*/  BPT.TRAP 0x1 ;  /* 0x000000040000795c */ /* 0x000fe20000300000 */
.L_x_56:
[----:B------:R-:W2:Y:S01]  /*5940*/  LDC.64 R6, c[0x0][0x198] ;  /* 0x00006600ff067b82 */ /* 0x000ea20000000a00 */
[----:B------:R-:W-:Y:S01]  /*5950*/  R2UR UR11, R2 ;  /* 0x00000000020b72ca */ /* 0x000fe200000e0000 */
[----:B------:R-:W-:Y:S01]  /*5960*/  UMOV UR35, URZ ;  /* 0x0000003f00237c82 */ /* 0x000fe20008000000 */
[----:B------:R-:W-:Y:S01]  /*5970*/  R2UR UR8, R0 ;  /* 0x00000000000872ca */ /* 0x000fe200000e0000 */
[----:B------:R-:W-:Y:S01]  /*5980*/  UMOV UR42, 0x0 ;  /* 0x00000000002a7882 */ /* 0x000fe20000000000 */
[----:B------:R-:W-:Y:S01]  /*5990*/  UMOV UR43, 0x14f00000 ;  /* 0x14f00000002b7882 */ /* 0x000fe20000000000 */
[----:B------:R-:W-:Y:S01]  /*59a0*/  UMOV UR34, URZ ;  /* 0x0000003f00227c82 */ /* 0x000fe20008000000 */
[----:B------:R-:W-:Y:S01]  /*59b0*/  UMOV UR36, UR20 ;  /* 0x0000001400247c82 */ /* 0x000fe20008000000 */
[----:B------:R-:W-:Y:S01]  /*59c0*/  UMOV UR37, UR21 ;  /* 0x0000001500257c82 */ /* 0x000fe20008000000 */
[----:B------:R-:W-:Y:S01]  /*59d0*/  UMOV UR26, 0x20 ;  /* 0x00000020001a7882 */ /* 0x000fe20000000000 */
[----:B------:R-:W-:Y:S01]  /*59e0*/  UMOV UR28, UR20 ;  /* 0x00000014001c7c82 */ /* 0x000fe20008000000 */
[----:B------:R-:W-:Y:S01]  /*59f0*/  UMOV UR29, UR21 ;  /* 0x00000015001d7c82 */ /* 0x000fe20008000000 */
[----:B------:R-:W-:Y:S01]  /*5a00*/  UMOV UR27, UR35 ;  /* 0x00000023001b7c82 */ /* 0x000fe20008000000 */
[----:B------:R-:W-:Y:S01]  /*5a10*/  UMOV UR18, 0x40 ;  /* 0x0000004000127882 */ /* 0x000fe20000000000 */
[----:B------:R-:W-:Y:S01]  /*5a20*/  UMOV UR19, UR35 ;  /* 0x0000002300137c82 */ /* 0x000fe20008000000 */
[----:B------:R-:W-:Y:S01]  /*5a30*/  UMOV UR5, 0x10 ;  /* 0x0000001000057882 */ /* 0x000fe20000000000 */
[----:B------:R-:W-:Y:S01]  /*5a40*/  UIADD3 UR32, UR8, 0x12000, URZ ;  /* 0x0001200008207890 */ /* 0x000fe2000fffe03f */
[----:B------:R-:W-:Y:S01]  /*5a50*/  IMAD.MOV.U32 R5, RZ, RZ, 0xc000 ;  /* 0x0000c000ff057424 */ /* 0x000fe200078e00ff */
[----:B------:R-:W-:Y:S01]  /*5a60*/  UIADD3 UR33, UR8, 0x26810, URZ ;  /* 0x0002681008217890 */ /* 0x000fe2000fffe03f */
[----:B------:R-:W-:Y:S01]  /*5a70*/  MOV R12, UR21 ;  /* 0x00000015000c7c02 */ /* 0x000fe20008000f00 */
[----:B------:R-:W-:Y:S01]  /*5a80*/  UIADD3 UR24, UR8, 0x13000, URZ ;  /* 0x0001300008187890 */ /* 0x000fe2000fffe03f */
[----:B------:R-:W-:Y:S01]  /*5a90*/  MOV R13, UR20 ;  /* 0x00000014000d7c02 */ /* 0x000fe20008000f00 */
[----:B------:R-:W-:Y:S01]  /*5aa0*/  UIADD3 UR16, UR8, 0x14000, URZ ;  /* 0x0001400008107890 */ /* 0x000fe2000fffe03f */
[----:B--2---:R-:W-:Y:S01]  /*5ab0*/  IMAD.MOV.U32 R10, RZ, RZ, R6 ;  /* 0x000000ffff0a7224 */ /* 0x004fe200078e0006 */
[----:B------:R-:W-:Y:S01]  /*5ac0*/  UIADD3 UR44, UR8, 0x1e000, URZ ;  /* 0x0001e000082c7890 */ /* 0x000fe2000fffe03f */
[----:B------:R-:W-:Y:S01]  /*5ad0*/  IMAD.MOV.U32 R11, RZ, RZ, R7 ;  /* 0x000000ffff0b7224 */ /* 0x000fe200078e0007 */
[----:B------:R-:W-:Y:S01]  /*5ae0*/  UMOV UR25, UR33 ;  /* 0x0000002100197c82 */ /* 0x000fe20008000000 */
[----:B------:R-:W-:Y:S01]  /*5af0*/  UMOV UR17, UR33 ;  /* 0x0000002100117c82 */ /* 0x000fe20008000000 */
[----:B------:R-:W-:Y:S01]  /*5b00*/  IADD3 R2, P1, R10, 0x2f0, RZ ;  /* 0x000002f00a027810 */ /* 0x000fe20007f3e0ff */
[----:B------:R-:W-:Y:S01]  /*5b10*/  UIADD3 UR9, UR8, 0x26800, URZ ;  /* 0x0002680008097890 */ /* 0x000fe2000fffe03f */
[----:B------:R-:W-:-:S02]  /*5b20*/  UMOV UR45, UR33 ;  /* 0x00000021002d7c82 */ /* 0x000fc40008000000 */
[----:B------:R-:W-:Y:S01]  /*5b30*/  R2UR UR30, R2 ;  /* 0x00000000021e72ca */ /* 0x000fe200000e0000 */
[----:B------:R-:W-:Y:S01]  /*5b40*/  UMOV UR10, UR21 ;  /* 0x00000015000a7c82 */ /* 0x000fe20008000000 */
[----:B------:R-:W-:Y:S01]  /*5b50*/  IADD3 R2, P2, R10, 0x3f0, RZ ;  /* 0x000003f00a027810 */ /* 0x000fe20007f5e0ff */
[----:B------:R-:W-:Y:S01]  /*5b60*/  UMOV UR13, UR21 ;  /* 0x00000015000d7c82 */ /* 0x000fe20008000000 */
[----:B------:R-:W-:Y:S01]  /*5b70*/  UMOV UR53, UR21 ;  /* 0x0000001500357c82 */ /* 0x000fe20008000000 */
[----:B------:R-:W-:Y:S01]  /*5b80*/  UMOV UR61, UR21 ;  /* 0x00000015003d7c82 */ /* 0x000fe20008000000 */
[----:B------:R-:W-:Y:S01]  /*5b90*/  R2UR UR22, R2 ;  /* 0x00000000021672ca */ /* 0x000fe200000e0000 */
[----:B------:R-:W-:Y:S01]  /*5ba0*/  IMAD.X R2, RZ, RZ, R11, P1 ;  /* 0x000000ffff027224 */ /* 0x000fe200008e060b */
[----:B------:R-:W-:Y:S01]  /*5bb0*/  UMOV UR46, 0x0 ;  /* 0x00000000002e7882 */ /* 0x000fe20000000000 */
[----:B------:R-:W-:Y:S01]  /*5bc0*/  UMOV UR47, 0x10000000 ;  /* 0x10000000002f7882 */ /* 0x000fe20000000000 */
[----:B------:R-:W-:-:S02]  /*5bd0*/  UIADD3 UR48, UR8, 0x2000, URZ ;  /* 0x0000200008307890 */ /* 0x000fc4000fffe03f */
[----:B------:R-:W-:Y:S01]  /*5be0*/  R2UR UR31, R2 ;  /* 0x00000000021f72ca */ /* 0x000fe200000e0000 */
[--C-:B------:R-:W-:Y:S01]  /*5bf0*/  IMAD.X R2, RZ, RZ, R11.reuse, P2 ;  /* 0x000000ffff027224 */ /* 0x100fe200010e060b */
[----:B------:R-:W-:Y:S01]  /*5c00*/  UMOV UR50, 0x20 ;  /* 0x0000002000327882 */ /* 0x000fe20000000000 */
[----:B------:R-:W-:Y:S01]  /*5c10*/  UMOV UR52, UR12 ;  /* 0x0000000c00347c82 */ /* 0x000fe20008000000 */
[----:B------:R-:W-:Y:S01]  /*5c20*/  UMOV UR51, UR11 ;  /* 0x0000000b00337c82 */ /* 0x000fe20008000000 */
[----:B------:R-:W-:Y:S01]  /*5c30*/  UMOV UR49, UR9 ;  /* 0x0000000900317c82 */ /* 0x000fe20008000000 */
[----:B------:R-:W-:Y:S01]  /*5c40*/  R2UR UR23, R2 ;  /* 0x00000000021772ca */ /* 0x000fe200000e0000 */
[----:B------:R-:W-:Y:S01]  /*5c50*/  UIADD3 UR56, UR8, 0x5000, URZ ;  /* 0x0000500008387890 */ /* 0x000fe2000fffe03f */
[----:B------:R-:W-:Y:S01]  /*5c60*/  IADD3 R2, P1, R10, 0xf0, RZ ;  /* 0x000000f00a027810 */ /* 0x000fe20007f3e0ff */
[----:B------:R-:W-:Y:S01]  /*5c70*/  UMOV UR58, 0x50 ;  /* 0x00000050003a7882 */ /* 0x000fe20000000000 */
[----:B------:R-:W-:Y:S01]  /*5c80*/  UMOV UR60, UR12 ;  /* 0x0000000c003c7c82 */ /* 0x000fe20008000000 */
[----:B------:R-:W-:Y:S01]  /*5c90*/  UMOV UR59, UR11 ;  /* 0x0000000b003b7c82 */ /* 0x000fe20008000000 */
[----:B------:R-:W-:Y:S01]  /*5ca0*/  R2UR UR40, R2 ;  /* 0x00000000022872ca */ /* 0x000fe200000e0000 */
[----:B-1----:R-:W-:Y:S01]  /*5cb0*/  IMAD.X R3, RZ, RZ, R11, P1 ;  /* 0x000000ffff037224 */ /* 0x002fe200008e060b */
[----:B------:R-:W-:-:S04]  /*5cc0*/  UMOV UR57, UR9 ;  /* 0x0000000900397c82 */ /* 0x000fc80008000000 */
[----:B------:R-:W-:Y:S02]  /*5cd0*/  R2UR UR41, R3 ;  /* 0x00000000032972ca */ /* 0x000fe400000e0000 */
[----:B------:R-:W-:-:S04]  /*5ce0*/  MOV R4, UR23 ;  /* 0x0000001700047c02 */ /* 0x000fc80008000f00 */
[----:B------:R-:W-:-:S07]  /*5cf0*/  R2UR UR23, R4 ;  /* 0x00000000041772ca */ /* 0x000fce00000e0000 */
[----:B------:R1:W-:Y:S01]  /*5d00*/  UTMALDG.4D [UR32], [UR40], desc[UR42] ;  /* 0x00002a20280075b4 */ /* 0x0003e20008019000 */
[----:B------:R2:W-:Y:S01]  /*5d10*/  UTMALDG.4D [UR24], [UR40], desc[UR42] ;  /* 0x00002a18280075b4 */ /* 0x0005e20008019000 */
[----:B------:R-:W-:Y:S01]  /*5d20*/  UTMALDG.4D [UR16], [UR40], desc[UR42] ;  /* 0x00002a10280075b4 */ /* 0x000fe20008019000 */
[----:B------:R3:W-:Y:S01]  /*5d30*/  UBLKCP.S.G [UR44], [UR14], UR5 ;  /* 0x0000002c0e0073ba */ /* 0x0007e20008000205 */
[----:B------:R4:W-:Y:S01]  /*5d40*/  SYNCS.ARRIVE.TRANS64 RZ, [R0+URZ+0x26800], R5 ;  /* 0x0268000500ff79a7 */ /* 0x0009e2000800003f */
[----:B-1----:R-:W-:Y:S01]  /*5d50*/  UIADD3 UR32, UR8, 0x6000, URZ ;  /* 0x0000600008207890 */ /* 0x002fe2000fffe03f */
[----:B------:R-:W-:Y:S01]  /*5d60*/  UMOV UR36, UR12 ;  /* 0x0000000c00247c82 */ /* 0x000fe20008000000 */
[----:B------:R-:W-:Y:S01]  /*5d70*/  UMOV UR35, UR11 ;  /* 0x0000000b00237c82 */ /* 0x000fe20008000000 */
[----:B------:R-:W-:Y:S01]  /*5d80*/  UMOV UR33, UR9 ;  /* 0x0000000900217c82 */ /* 0x000fe20008000000 */
[----:B--2---:R-:W-:Y:S01]  /*5d90*/  UIADD3 UR24, UR8, 0x8000, URZ ;  /* 0x0000800008187890 */ /* 0x004fe2000fffe03f */
[----:B----4-:R-:W-:Y:S01]  /*5da0*/  MOV R5, UR22 ;  /* 0x0000001600057c02 */ /* 0x010fe20008000f00 */
[----:B------:R-:W-:Y:S01]  /*5db0*/  UMOV UR28, UR12 ;  /* 0x0000000c001c7c82 */ /* 0x000fe20008000000 */
[----:B------:R-:W-:Y:S01]  /*5dc0*/  UMOV UR27, UR11 ;  /* 0x0000000b001b7c82 */ /* 0x000fe20008000000 */
[----:B------:R-:W-:Y:S01]  /*5dd0*/  UMOV UR25, UR9 ;  /* 0x0000000900197c82 */ /* 0x000fe20008000000 */
[----:B------:R-:W-:Y:S01]  /*5de0*/  R2UR UR22, R5 ;  /* 0x00000000051672ca */ /* 0x000fe200000e0000 */
[----:B---3--:R-:W-:Y:S01]  /*5df0*/  UMOV UR45, UR21 ;  /* 0x00000015002d7c82 */ /* 0x008fe20008000000 */
[----:B------:R-:W-:Y:S01]  /*5e00*/  UMOV UR44, UR12 ;  /* 0x0000000c002c7c82 */ /* 0x000fe20008000000 */
[----:B------:R-:W-:Y:S01]  /*5e10*/  UIADD3 UR16, UR8, 0x1000, URZ ;  /* 0x0000100008107890 */ /* 0x000fe2000fffe03f */
[----:B------:R-:W-:Y:S01]  /*5e20*/  IMAD.MOV.U32 R5, RZ, RZ, RZ ;  /* 0x000000ffff057224 */ /* 0x000fe200078e00ff */
[----:B------:R-:W-:Y:S01]  /*5e30*/  UMOV UR21, UR10 ;  /* 0x0000000a00157c82 */ /* 0x000fe20008000000 */
[----:B------:R-:W-:Y:S01]  /*5e40*/  UMOV UR10, UR34 ;  /* 0x00000022000a7c82 */ /* 0x000fe20008000000 */
[----:B------:R-:W-:Y:S01]  /*5e50*/  UMOV UR18, 0x10 ;  /* 0x0000001000127882 */ /* 0x000fe20000000000 */
[----:B------:R-:W-:Y:S01]  /*5e60*/  UMOV UR20, UR12 ;  /* 0x0000000c00147c82 */ /* 0x000fe20008000000 */
[----:B------:R-:W-:Y:S01]  /*5e70*/  UMOV UR19, UR11 ;  /* 0x0000000b00137c82 */ /* 0x000fe20008000000 */
[----:B------:R-:W-:Y:S01]  /*5e80*/  UMOV UR17, UR9 ;  /* 0x0000000900117c82 */ /* 0x000fe20008000000 */
[----:B------:R1:W-:Y:S01]  /*5e90*/  UTMALDG.4D [UR8], [UR30], desc[UR46] ;  /* 0x00002e081e0075b4 */ /* 0x0003e20008019000 */
[----:B------:R-:W-:Y:S01]  /*5ea0*/  UIADD3 UR40, UR8, 0x4000, URZ ;  /* 0x0000400008287890 */ /* 0x000fe2000fffe03f */
[----:B------:R-:W-:Y:S01]  /*5eb0*/  UMOV UR42, 0x40 ;  /* 0x00000040002a7882 */ /* 0x000fe20000000000 */
[----:B------:R-:W-:Y:S01]  /*5ec0*/  UMOV UR43, UR11 ;  /* 0x0000000b002b7c82 */ /* 0x000fe20008000000 */
[----:B------:R-:W-:Y:S01]  /*5ed0*/  UMOV UR41, UR9 ;  /* 0x0000000900297c82 */ /* 0x000fe20008000000 */
[----:B------:R2:W-:Y:S01]  /*5ee0*/  UTMALDG.4D [UR16], [UR30], desc[UR46] ;  /* 0x00002e101e0075b4 */ /* 0x0005e20008019000 */
[----:B------:R3:W-:Y:S01]  /*5ef0*/  UTMALDG.4D [UR48], [UR30], desc[UR46] ;  /* 0x00002e301e0075b4 */ /* 0x0007e20008019000 */
[----:B-1----:R-:W-:Y:S01]  /*5f00*/  UMOV UR10, 0x40 ;  /* 0x00000040000a7882 */ /* 0x002fe20000000000 */
[----:B--2---:R-:W-:-:S02]  /*5f10*/  R2UR UR20, R13 ;  /* 0x000000000d1472ca */ /* 0x004fc400000e0000 */
[----:B------:R-:W1:Y:S01]  /*5f20*/  LDC R13, c[0x0][0x280] ;  /* 0x0000a000ff0d7b82 */ /* 0x000e620000000800 */
[----:B------:R-:W-:Y:S01]  /*5f30*/  R2UR UR21, R12 ;  /* 0x000000000c1572ca */ /* 0x000fe200000e0000 */
[----:B------:R-:W-:Y:S01]  /*5f40*/  IMAD.MOV.U32 R12, RZ, RZ, RZ ;  /* 0x000000ffff0c7224 */ /* 0x000fe200078e00ff */
[----:B---3--:R-:W-:Y:S02]  /*5f50*/  UIADD3 UR48, UR8, 0x3000, URZ ;  /* 0x0000300008307890 */ /* 0x008fe4000fffe03f */
[----:B------:R-:W-:Y:S01]  /*5f60*/  UIADD3 UR8, UR8, 0xa000, URZ ;  /* 0x0000a00008087890 */ /* 0x000fe2000fffe03f */
[----:B------:R-:W-:-:S08]  /*5f70*/  UMOV UR50, 0x30 ;  /* 0x0000003000327882 */ /* 0x000fd00000000000 */
[----:B------:R-:W-:Y:S01]  /*5f80*/  UMOV UR53, UR21 ;  /* 0x0000001500357c82 */ /* 0x000fe20008000000 */
[----:B------:R-:W-:Y:S01]  /*5f90*/  UMOV UR29, UR21 ;  /* 0x00000015001d7c82 */ /* 0x000fe20008000000 */
[----:B------:R2:W-:Y:S01]  /*5fa0*/  UTMALDG.4D [UR48], [UR30], desc[UR46] ;  /* 0x00002e301e0075b4 */ /* 0x0005e20008019000 */
[----:B------:R-:W-:Y:S01]  /*5fb0*/  UMOV UR13, UR21 ;  /* 0x00000015000d7c82 */ /* 0x000fe20008000000 */
[----:B-1----:R-:W-:Y:S01]  /*5fc0*/  ISETP.GE.AND P1, PT, R13, 0x41, PT ;  /* 0x000000410d00780c */ /* 0x002fe20003f26270 */
[----:B------:R2:W-:Y:S01]  /*5fd0*/  UTMALDG.4D [UR40], [UR30], desc[UR46] ;  /* 0x00002e281e0075b4 */ /* 0x0005e20008019000 */
[----:B------:R2:W-:Y:S01]  /*5fe0*/  UTMALDG.4D [UR56], [UR30], desc[UR46] ;  /* 0x00002e381e0075b4 */ /* 0x0005e20008019000 */
[----:B------:R2:W-:Y:S01]  /*5ff0*/  UTMALDG.4D [UR32], [UR22], desc[UR46] ;  /* 0x00002e20160075b4 */ /* 0x0005e20008019000 */
[----:B------:R2:W-:Y:S01]  /*6000*/  UTMALDG.4D [UR24], [UR22], desc[UR46] ;  /* 0x00002e18160075b4 */ /* 0x0005e20008019000 */
[----:B------:R2:W-:Y:S08]  /*6010*/  UTMALDG.4D [UR8], [UR22], desc[UR46] ;  /* 0x00002e08160075b4 */ /* 0x0005f00008019000 */
[----:B--2---:R-:W-:Y:S05]  /*6020*/  @!P1 BRA `(.L_x_57) ;  /* 0x0000001000709947 */ /* 0x004fea0003800000 */
[----:B------:R-:W1:Y:S01]  /*6030*/  S2R R14, SR_TID.X ;  /* 0x00000000000e7919 */ /* 0x000e620000002100 */
[C---:B------:R-:W-:Y:S01]  /*6040*/  VIADD R4, R13.reuse, 0x3f ;  /* 0x0000003f0d047836 */ /* 0x040fe20000000000 */
[----:B------:R-:W-:Y:S01]  /*6050*/  ISETP.GE.AND P1, PT, R13, 0x81, PT ;  /* 0x000000810d00780c */ /* 0x000fe20003f26270 */
[----:B------:R-:W-:Y:S02]  /*6060*/  IMAD.MOV.U32 R12, RZ, RZ, RZ ;  /* 0x000000ffff0c7224 */ /* 0x000fe400078e00ff */
[----:B------:R-:W-:Y:S01]  /*6070*/  IMAD.MOV.U32 R16, RZ, RZ, RZ ;  /* 0x000000ffff107224 */ /* 0x000fe200078e00ff */
[----:B------:R-:W-:-:S04]  /*6080*/  SHF.R.S32.HI R9, RZ, 0x1f, R4 ;  /* 0x0000001fff097819 */ /* 0x000fc80000011404 */
[----:B------:R-:W-:Y:S01]  /*6090*/  LEA.HI R4, R9, R4, RZ, 0x6 ;  /* 0x0000000409047211 */ /* 0x000fe200078f30ff */
[----:B------:R-:W-:-:S03]  /*60a0*/  IMAD.MOV.U32 R9, RZ, RZ, 0x1 ;  /* 0x00000001ff097424 */ /* 0x000fc600078e00ff */
[----:B------:R-:W-:-:S04]  /*60b0*/  LEA.HI.SX32 R4, R4, 0xffffffff, 0x1a ;  /* 0xffffffff04047811 */ /* 0x000fc800078fd2ff */
[----:B------:R-:W-:-:S04]  /*60c0*/  VIMNMX R4, R4, 0x1, !PT ;  /* 0x0000000104047848 */ /* 0x000fc80007fe0100 */
[----:B------:R-:W-:Y:S02]  /*60d0*/  LOP3.LUT R17, R4, 0x1, RZ, 0xc0, !PT ;  /* 0x0000000104117812 */ /* 0x000fe400078ec0ff */
[----:B-1----:R-:W-:Y:S01]  /*60e0*/  LOP3.LUT R13, R14, 0x1f, RZ, 0xc0, !PT ;  /* 0x0000001f0e0d7812 */ /* 0x002fe200078ec0ff */
[----:B------:R-:W-:Y:S06]  /*60f0*/  @!P1 BRA `(.L_x_58) ;  /* 0x0000000800d49947 */ /* 0x000fec0003800000 */
[----:B------:R-:W-:Y:S02]  /*6100*/  IMAD.IADD R18, R4, 0x1, -R17 ;  /* 0x0000000104127824 */ /* 0x000fe400078e0a11 */
[----:B------:R-:W-:Y:S02]  /*6110*/  IMAD.MOV.U32 R9, RZ, RZ, 0x1 ;  /* 0x00000001ff097424 */ /* 0x000fe400078e00ff */
[----:B------:R-:W-:-:S07]  /*6120*/  IMAD.MOV.U32 R16, RZ, RZ, RZ ;  /* 0x000000ffff107224 */ /* 0x000fce00078e00ff */
.L_x_67:
[----:B------:R-:W-:-:S04]  /*6130*/  SHF.L.U32 R20, R9, 0x1f, RZ ;  /* 0x0000001f09147819 */ /* 0x000fc800000006ff */
[----:B-1----:R-:W1:Y:S02]  /*6140*/  SYNCS.PHASECHK.TRANS64.TRYWAIT P1, [R0+URZ+0x26840], R20 ;  /* 0x02684014000075a7 */ /* 0x002e64000802017f */
[----:B-123--:R-:W-:Y:S05]  /*6150*/  @!P1 BRA `(.L_x_59) ;  /* 0x0000001800349947 */ /* 0x00efea0003800000 */
.L_x_86:
[----:B------:R-:W-:Y:S05]  /*6160*/  @P0 BRA `(.L_x_60) ;  /* 0x0000000000140947 */ /* 0x000fea0003800000 */
[----:B------:R-:W-:Y:S01]  /*6170*/  ISETP.NE.AND P1, PT, R13, RZ, PT ;  /* 0x000000ff0d00720c */ /* 0x000fe20003f25270 */
[----:B------:R-:W-:-:S04]  /*6180*/  IMAD.MOV.U32 R3, RZ, RZ, 0x3100 ;  /* 0x00003100ff037424 */ /* 0x000fc800078e00ff */
[----:B------:R2:W-:Y:S08]  /*6190*/  SYNCS.ARRIVE.TRANS64 RZ, [R0+URZ+0x26830], R3 ;  /* 0x0268300300ff79a7 */ /* 0x0005f0000800003f */
[----:B------:R-:W-:Y:S05]  /*61a0*/  @!P1 BRA `(.L_x_60) ;  /* 0x0000000000049947 */ /* 0x000fea0003800000 */
[----:B------:R-:W-:Y:S01]  /*61b0*/  BPT.TRAP 0x1 ;  /* 0x000000040000795c */ /* 0x000fe20000300000 */
.L_x_60:
[----:B------:R-:W2:Y:S01]  /*61c0*/  LDC.64 R14, c[0x0][0x728] ;  /* 0x0001ca00ff0e7b82 */ /* 0x000ea20000000a00 */
[----:B------:R-:W-:Y:S01]  /*61d0*/  IMAD.SHL.U32 R19, R16, 0x40, RZ ;  /* 0x0000004010137824 */ /* 0x000fe200078e00ff */
[----:B------:R-:W-:Y:S01]  /*61e0*/  R2UR UR22, R0 ;  /* 0x00000000001672ca */ /* 0x000fe200000e0000 */
[----:B------:R-:W-:Y:S01]  /*61f0*/  IMAD.MOV.U32 R10, RZ, RZ, R6 ;  /* 0x000000ffff0a7224 */ /* 0x000fe200078e0006 */
[----:B------:R-:W-:Y:S01]  /*6200*/  UMOV UR10, 0x0 ;  /* 0x00000000000a7882 */ /* 0x000fe20000000000 */
[----:B------:R-:W-:Y:S01]  /*6210*/  IMAD.MOV.U32 R11, RZ, RZ, R7 ;  /* 0x000000ffff0b7224 */ /* 0x000fe200078e0007 */
[C---:B------:R-:W-:Y:S01]  /*6220*/  IADD3 R2, P1, R19.reuse, UR6, RZ ;  /* 0x0000000613027c10 */ /* 0x040fe2000ff3e0ff */
[----:B------:R-:W-:Y:S01]  /*6230*/  UMOV UR11, 0x14f00000 ;  /* 0x14f00000000b7882 */ /* 0x000fe20000000000 */
[----:B------:R-:W-:Y:S01]  /*6240*/  R2UR UR19, R19 ;  /* 0x00000000131372ca */ /* 0x000fe200000e0000 */
[----:B------:R-:W-:Y:S01]  /*6250*/  UMOV UR18, URZ ;  /* 0x0000003f00127c82 */ /* 0x000fe20008000000 */
[----:B------:R-:W-:Y:S01]  /*6260*/  UMOV UR34, 0x20 ;  /* 0x0000002000227882 */ /* 0x000fe20000000000 */
[----:B------:R-:W-:Y:S01]  /*6270*/  UMOV UR36, UR20 ;  /* 0x0000001400247c82 */ /* 0x000fe20008000000 */
[----:B------:R-:W-:Y:S01]  /*6280*/  UMOV UR37, UR21 ;  /* 0x0000001500257c82 */ /* 0x000fe20008000000 */
[----:B------:R-:W-:Y:S01]  /*6290*/  UMOV UR26, 0x40 ;  /* 0x00000040001a7882 */ /* 0x000fe20000000000 */
[----:B------:R-:W-:Y:S01]  /*62a0*/  UMOV UR28, UR20 ;  /* 0x00000014001c7c82 */ /* 0x000fe20008000000 */
[----:B------:R-:W-:-:S02]  /*62b0*/  UIADD3 UR17, UR22, 0x26830, URZ ;  /* 0x0002683016117890 */ /* 0x000fc4000fffe03f */
[----:B------:R-:W-:Y:S02]  /*62c0*/  UIADD3 UR16, UR22, 0x18000, URZ ;  /* 0x0001800016107890 */ /* 0x000fe4000fffe03f */
[----:B------:R-:W-:Y:S02]  /*62d0*/  UIADD3 UR32, UR22, 0x19000, URZ ;  /* 0x0001900016207890 */ /* 0x000fe4000fffe03f */
[----:B------:R-:W-:Y:S02]  /*62e0*/  UIADD3 UR24, UR22, 0x1a000, URZ ;  /* 0x0001a00016187890 */ /* 0x000fe4000fffe03f */
[----:B------:R-:W-:Y:S01]  /*62f0*/  UIADD3 UR22, UR22, 0x1e200, URZ ;  /* 0x0001e20016167890 */ /* 0x000fe2000fffe03f */
[----:B--2---:R-:W-:Y:S01]  /*6300*/  LEA R3, P2, R2, R14, 0x2 ;  /* 0x0000000e02037211 */ /* 0x004fe200078410ff */
[----:B------:R-:W-:Y:S01]  /*6310*/  UMOV UR33, UR17 ;  /* 0x0000001100217c82 */ /* 0x000fe20008000000 */
[----:B------:R-:W-:Y:S01]  /*6320*/  UMOV UR35, UR19 ;  /* 0x0000001300237c82 */ /* 0x000fe20008000000 */
[----:B------:R-:W-:Y:S01]  /*6330*/  UMOV UR29, UR21 ;  /* 0x00000015001d7c82 */ /* 0x000fe20008000000 */
[----:B------:R-:W-:Y:S01]  /*6340*/  R2UR UR30, R3 ;  /* 0x00000000031e72ca */ /* 0x000fe200000e0000 */
[----:B------:R-:W-:Y:S01]  /*6350*/  UMOV UR25, UR17 ;  /* 0x0000001100197c82 */ /* 0x000fe20008000000 */
[----:B------:R-:W-:Y:S01]  /*6360*/  LEA.HI.X.SX32 R3, R19, R8, 0x1, P1 ;  /* 0x0000000813037211 */ /* 0x000fe200008f0eff */
[----:B------:R-:W-:Y:S01]  /*6370*/  UMOV UR27, UR19 ;  /* 0x00000013001b7c82 */ /* 0x000fe20008000000 */
[----:B------:R-:W-:Y:S01]  /*6380*/  IADD3 R4, P1, R10, 0x1f0, RZ ;  /* 0x000001f00a047810 */ /* 0x000fe20007f3e0ff */
[----:B------:R-:W-:Y:S01]  /*6390*/  UMOV UR5, 0x10 ;  /* 0x0000001000057882 */ /* 0x000fe20000000000 */
[----:B------:R-:W-:Y:S01]  /*63a0*/  LEA.HI.X R2, R2, R15, R3, 0x2, P2 ;  /* 0x0000000f02027211 */ /* 0x000fe200010f1403 */
[----:B------:R-:W-:Y:S01]  /*63b0*/  UMOV UR23, UR17 ;  /* 0x0000001100177c82 */ /* 0x000fe20008000000 */
[----:B------:R-:W-:Y:S01]  /*63c0*/  R2UR UR8, R4 ;  /* 0x00000000040872ca */ /* 0x000fe200000e0000 */
[----:B------:R-:W-:Y:S01]  /*63d0*/  IMAD.X R5, RZ, RZ, R11, P1 ;  /* 0x000000ffff057224 */ /* 0x000fe200008e060b */
[----:B------:R-:W-:-:S04]  /*63e0*/  R2UR UR31, R2 ;  /* 0x00000000021f72ca */ /* 0x000fc800000e0000 */
[----:B------:R-:W-:-:S13]  /*63f0*/  R2UR UR9, R5 ;  /* 0x00000000050972ca */ /* 0x000fda00000e0000 */
[----:B------:R2:W-:Y:S01]  /*6400*/  UTMALDG.4D [UR16], [UR8], desc[UR10] ;  /* 0x00000a10080075b4 */ /* 0x0005e20008019000 */
[----:B------:R2:W-:Y:S01]  /*6410*/  UTMALDG.4D [UR32], [UR8], desc[UR10] ;  /* 0x00000a20080075b4 */ /* 0x0005e20008019000 */
[----:B------:R2:W-:Y:S01]  /*6420*/  UTMALDG.4D [UR24], [UR8], desc[UR10] ;  /* 0x00000a18080075b4 */ /* 0x0005e20008019000 */
[----:B------:R2:W-:Y:S01]  /*6430*/  UBLKCP.S.G [UR22], [UR30], UR5 ;  /* 0x000000161e0073ba */ /* 0x0005e20008000205 */
[----:B------:R-:W3:Y:S02]  /*6440*/  SYNCS.PHASECHK.TRANS64.TRYWAIT P1, [R0+URZ+0x26828], R20 ;  /* 0x02682814000075a7 */ /* 0x000ee4000802017f */
[----:B--23--:R-:W-:Y:S05]  /*6450*/  @!P1 BRA `(.L_x_61) ;  /* 0x0000001400889947 */ /* 0x00cfea0003800000 */
.L_x_87:
[----:B------:R-:W-:Y:S05]  /*6460*/  @P0 BRA `(.L_x_62) ;  /* 0x0000000000140947 */ /* 0x000fea0003800000 */
[----:B------:R-:W-:Y:S01]  /*6470*/  ISETP.NE.AND P1, PT, R13, RZ, PT ;  /* 0x000000ff0d00720c */ /* 0x000fe20003f25270 */
[----:B------:R-:W-:-:S04]  /*6480*/  IMAD.MOV.U32 R3, RZ, RZ, 0x3100 ;  /* 0x00003100ff037424 */ /* 0x000fc800078e00ff */
[----:B------:R3:W-:Y:S08]  /*6490*/  SYNCS.ARRIVE.TRANS64 RZ, [R0+URZ+0x26818], R3 ;  /* 0x0268180300ff79a7 */ /* 0x0007f0000800003f */
[----:B------:R-:W-:Y:S05]  /*64a0*/  @!P1 BRA `(.L_x_62) ;  /* 0x0000000000049947 */ /* 0x000fea0003800000 */
[----:B------:R-:W-:Y:S01]  /*64b0*/  BPT.TRAP 0x1 ;  /* 0x000000040000795c */ /* 0x000fe20000300000 */
.L_x_62:
[----:B------:R-:W-:Y:S01]  /*64c0*/  VIADD R19, R19, 0x40 ;  /* 0x0000004013137836 */ /* 0x000fe20000000000 */
[----:B------:R-:W-:Y:S01]  /*64d0*/  IADD3 R2, P1, R10, 0xf0, RZ ;  /* 0x000000f00a027810 */ /* 0x000fe20007f3e0ff */
[----:B------:R-:W-:Y:S01]  /*64e0*/  UMOV UR22, 0x0 ;  /* 0x0000000000167882 */ /* 0x000fe20000000000 */
[----:B------:R-:W-:Y:S01]  /*64f0*/  R2UR UR16, R0 ;  /* 0x00000000001072ca */ /* 0x000fe200000e0000 */
[----:B------:R-:W-:Y:S01]  /*6500*/  UMOV UR23, 0x14f00000 ;  /* 0x14f0000000177882 */ /* 0x000fe20000000000 */
[----:B------:R-:W-:Y:S01]  /*6510*/  R2UR UR35, R19 ;  /* 0x00000000132372ca */ /* 0x000fe200000e0000 */
[----:B---3--:R-:W-:Y:S01]  /*6520*/  IMAD.X R3, RZ, RZ, R11, P1 ;  /* 0x000000ffff037224 */ /* 0x008fe200008e060b */
[----:B------:R-:W-:Y:S01]  /*6530*/  R2UR UR10, R2 ;  /* 0x00000000020a72ca */ /* 0x000fe200000e0000 */
[----:B------:R-:W-:Y:S01]  /*6540*/  UMOV UR34, URZ ;  /* 0x0000003f00227c82 */ /* 0x000fe20008000000 */
[----:B------:R-:W-:Y:S01]  /*6550*/  UMOV UR36, UR20 ;  /* 0x0000001400247c82 */ /* 0x000fe20008000000 */
[----:B------:R-:W-:Y:S01]  /*6560*/  UMOV UR37, UR21 ;  /* 0x0000001500257c82 */ /* 0x000fe20008000000 */
[----:B------:R-:W-:Y:S01]  /*6570*/  R2UR UR11, R3 ;  /* 0x00000000030b72ca */ /* 0x000fe200000e0000 */
[----:B------:R-:W-:Y:S01]  /*6580*/  UMOV UR26, 0x20 ;  /* 0x00000020001a7882 */ /* 0x000fe20000000000 */
[----:B------:R-:W-:Y:S01]  /*6590*/  UMOV UR28, UR20 ;  /* 0x00000014001c7c82 */ /* 0x000fe20008000000 */
[----:B------:R-:W-:Y:S01]  /*65a0*/  UMOV UR29, UR21 ;  /* 0x00000015001d7c82 */ /* 0x000fe20008000000 */
[----:B------:R-:W-:Y:S01]  /*65b0*/  UMOV UR18, 0x40 ;  /* 0x0000004000127882 */ /* 0x000fe20000000000 */
[----:B------:R-:W-:-:S02]  /*65c0*/  UIADD3 UR32, UR16, 0x15000, URZ ;  /* 0x0001500010207890 */ /* 0x000fc4000fffe03f */
[----:B------:R-:W-:Y:S02]  /*65d0*/  UIADD3 UR33, UR16, 0x26818, URZ ;  /* 0x0002681810217890 */ /* 0x000fe4000fffe03f */
[----:B------:R-:W-:Y:S02]  /*65e0*/  UIADD3 UR24, UR16, 0x16000, URZ ;  /* 0x0001600010187890 */ /* 0x000fe4000fffe03f */
[----:B------:R-:W-:Y:S02]  /*65f0*/  UIADD3 UR30, UR16, 0x1e100, URZ ;  /* 0x0001e100101e7890 */ /* 0x000fe4000fffe03f */
[----:B------:R-:W-:Y:S02]  /*6600*/  UIADD3 UR16, UR16, 0x17000, URZ ;  /* 0x0001700010107890 */ /* 0x000fe4000fffe03f */
[----:B------:R-:W-:Y:S02]  /*6610*/  UIMAD.WIDE UR8, UR35, 0x4, UR14 ;  /* 0x00000004230878a5 */ /* 0x000fe4000f8e020e */
[----:B------:R3:W-:Y:S01]  /*6620*/  UTMALDG.4D [UR32], [UR10], desc[UR22] ;  /* 0x000016200a0075b4 */ /* 0x0007e20008019000 */
[----:B------:R-:W-:Y:S01]  /*6630*/  UMOV UR25, UR33 ;  /* 0x0000002100197c82 */ /* 0x000fe20008000000 */
[----:B------:R-:W-:Y:S01]  /*6640*/  UMOV UR27, UR35 ;  /* 0x00000023001b7c82 */ /* 0x000fe20008000000 */
[----:B------:R-:W-:Y:S01]  /*6650*/  UMOV UR17, UR33 ;  /* 0x0000002100117c82 */ /* 0x000fe20008000000 */
[----:B------:R-:W-:Y:S01]  /*6660*/  UMOV UR19, UR35 ;  /* 0x0000002300137c82 */ /* 0x000fe20008000000 */
[----:B------:R-:W-:Y:S01]  /*6670*/  UMOV UR31, UR33 ;  /* 0x00000021001f7c82 */ /* 0x000fe20008000000 */
[----:B------:R-:W-:Y:S01]  /*6680*/  UMOV UR5, 0x10 ;  /* 0x0000001000057882 */ /* 0x000fe20000000000 */
[----:B------:R3:W-:Y:S01]  /*6690*/  UTMALDG.4D [UR24], [UR10], desc[UR22] ;  /* 0x000016180a0075b4 */ /* 0x0007e20008019000 */
[----:B------:R3:W-:Y:S01]  /*66a0*/  UTMALDG.4D [UR16], [UR10], desc[UR22] ;  /* 0x000016100a0075b4 */ /* 0x0007e20008019000 */
[----:B------:R3:W-:Y:S01]  /*66b0*/  UBLKCP.S.G [UR30], [UR8], UR5 ;  /* 0x0000001e080073ba */ /* 0x0007e20008000205 */
[----:B------:R-:W4:Y:S02]  /*66c0*/  SYNCS.PHASECHK.TRANS64.TRYWAIT P1, [R0+URZ+0x26848], R20 ;  /* 0x02684814000075a7 */ /* 0x000f24000802017f */
[----:B---34-:R-:W-:Y:S05]  /*66d0*/  @!P1 BRA `(.L_x_63) ;  /* 0x0000001000fc9947 */ /* 0x018fea0003800000 */
.L_x_88:
[----:B-123--:R-:W-:Y:S01]  /*66e0*/  SHF.R.S32.HI R20, RZ, 0x1f, R19 ;  /* 0x0000001fff147819 */ /* 0x00efe20000011413 */
[----:B------:R-:W-:Y:S06]  /*66f0*/  @P0 BRA `(.L_x_64) ;  /* 0x0000000000140947 */ /* 0x000fec0003800000 */
[----:B------:R-:W-:Y:S01]  /*6700*/  ISETP.NE.AND P1, PT, R13, RZ, PT ;  /* 0x000000ff0d00720c */ /* 0x000fe20003f25270 */
[----:B------:R-:W-:-:S04]  /*6710*/  IMAD.MOV.U32 R21, RZ, RZ, 0x3100 ;  /* 0x00003100ff157424 */ /* 0x000fc800078e00ff */
[----:B------:R1:W-:Y:S08]  /*6720*/  SYNCS.ARRIVE.TRANS64 RZ, [R0+URZ+0x26838], R21 ;  /* 0x0268381500ff79a7 */ /* 0x0003f0000800003f */
[----:B------:R-:W-:Y:S05]  /*6730*/  @!P1 BRA `(.L_x_64) ;  /* 0x0000000000049947 */ /* 0x000fea0003800000 */
[----:B------:R-:W-:Y:S01]  /*6740*/  BPT.TRAP 0x1 ;  /* 0x000000040000795c */ /* 0x000fe20000300000 */
.L_x_64:
[C---:B------:R-:W-:Y:S01]  /*6750*/  R2UR UR35, R19.reuse ;  /* 0x00000000132372ca */ /* 0x040fe200000e0000 */
[----:B------:R-:W-:Y:S01]  /*6760*/  UMOV UR10, 0x0 ;  /* 0x00000000000a7882 */ /* 0x000fe20000000000 */
[----:B------:R-:W-:Y:S01]  /*6770*/  IADD3 R19, P1, R19, UR6, RZ ;  /* 0x0000000613137c10 */ /* 0x000fe2000ff3e0ff */
[----:B------:R-:W-:Y:S01]  /*6780*/  UMOV UR11, 0x14f00000 ;  /* 0x14f00000000b7882 */ /* 0x000fe20000000000 */
[----:B------:R-:W-:Y:S01]  /*6790*/  R2UR UR22, R0 ;  /* 0x00000000001672ca */ /* 0x000fe200000e0000 */
[----:B------:R-:W-:Y:S01]  /*67a0*/  UMOV UR34, URZ ;  /* 0x0000003f00227c82 */ /* 0x000fe20008000000 */
[----:B------:R-:W-:Y:S01]  /*67b0*/  R2UR UR8, R4 ;  /* 0x00000000040872ca */ /* 0x000fe200000e0000 */
[----:B------:R-:W-:Y:S01]  /*67c0*/  IMAD.X R20, R20, 0x1, R8, P1 ;  /* 0x0000000114147824 */ /* 0x000fe200008e0608 */
[----:B------:R-:W-:Y:S01]  /*67d0*/  LEA R14, P1, R19, R14, 0x2 ;  /* 0x0000000e130e7211 */ /* 0x000fe200078210ff */
[----:B------:R-:W-:Y:S01]  /*67e0*/  UMOV UR36, UR20 ;  /* 0x0000001400247c82 */ /* 0x000fe20008000000 */
[----:B------:R-:W-:Y:S01]  /*67f0*/  R2UR UR9, R5 ;  /* 0x00000000050972ca */ /* 0x000fe200000e0000 */
[----:B------:R-:W-:Y:S01]  /*6800*/  UMOV UR37, UR21 ;  /* 0x0000001500257c82 */ /* 0x000fe20008000000 */
[----:B------:R-:W-:Y:S01]  /*6810*/  LEA.HI.X R15, R19, R15, R20, 0x2, P1 ;  /* 0x0000000f130f7211 */ /* 0x000fe200008f1414 */
[----:B------:R-:W-:Y:S01]  /*6820*/  UMOV UR26, 0x20 ;  /* 0x00000020001a7882 */ /* 0x000fe20000000000 */
[----:B------:R-:W-:Y:S01]  /*6830*/  R2UR UR30, R14 ;  /* 0x000000000e1e72ca */ /* 0x000fe200000e0000 */
[----:B------:R-:W-:Y:S01]  /*6840*/  UMOV UR28, UR20 ;  /* 0x00000014001c7c82 */ /* 0x000fe20008000000 */
[----:B------:R-:W-:Y:S01]  /*6850*/  R2UR UR31, R15 ;  /* 0x000000000f1f72ca */ /* 0x000fe200000e0000 */
[----:B------:R-:W-:Y:S01]  /*6860*/  UIADD3 UR32, UR22, 0x1b000, URZ ;  /* 0x0001b00016207890 */ /* 0x000fe2000fffe03f */
[----:B------:R-:W-:Y:S01]  /*6870*/  LOP3.LUT R9, R9, 0x1, RZ, 0x3c, !PT ;  /* 0x0000000109097812 */ /* 0x000fe200078e3cff */
[----:B------:R-:W-:-:S02]  /*6880*/  UIADD3 UR33, UR22, 0x26838, URZ ;  /* 0x0002683816217890 */ /* 0x000fc4000fffe03f */
[----:B------:R-:W-:Y:S01]  /*6890*/  UIADD3 UR24, UR22, 0x1c000, URZ ;  /* 0x0001c00016187890 */ /* 0x000fe2000fffe03f */
[----:B------:R-:W-:Y:S01]  /*68a0*/  SHF.L.U32 R5, R9, 0x1f, RZ ;  /* 0x0000001f09057819 */ /* 0x000fe200000006ff */
[----:B------:R-:W-:Y:S02]  /*68b0*/  UIADD3 UR16, UR22, 0x1d000, URZ ;  /* 0x0001d00016107890 */ /* 0x000fe4000fffe03f */
[----:B------:R-:W-:Y:S01]  /*68c0*/  UIADD3 UR22, UR22, 0x1e300, URZ ;  /* 0x0001e30016167890 */ /* 0x000fe2000fffe03f */
[----:B------:R-:W-:Y:S01]  /*68d0*/  UMOV UR29, UR21 ;  /* 0x00000015001d7c82 */ /* 0x000fe20008000000 */
[----:B------:R-:W-:Y:S01]  /*68e0*/  UMOV UR27, UR35 ;  /* 0x00000023001b7c82 */ /* 0x000fe20008000000 */
[----:B------:R-:W-:Y:S01]  /*68f0*/  UMOV UR25, UR33 ;  /* 0x0000002100197c82 */ /* 0x000fe20008000000 */
[----:B------:R-:W-:Y:S01]  /*6900*/  UMOV UR18, 0x40 ;  /* 0x0000004000127882 */ /* 0x000fe20000000000 */
[----:B------:R-:W-:Y:S01]  /*6910*/  UMOV UR19, UR35 ;  /* 0x0000002300137c82 */ /* 0x000fe20008000000 */
[----:B------:R2:W-:Y:S01]  /*6920*/  UTMALDG.4D [UR32], [UR8], desc[UR10] ;  /* 0x00000a20080075b4 */ /* 0x0005e20008019000 */
[----:B------:R-:W-:Y:S01]  /*6930*/  UMOV UR17, UR33 ;  /* 0x0000002100117c82 */ /* 0x000fe20008000000 */
[----:B------:R-:W-:Y:S01]  /*6940*/  UMOV UR23, UR33 ;  /* 0x0000002100177c82 */ /* 0x000fe20008000000 */
[----:B------:R-:W-:Y:S01]  /*6950*/  UMOV UR5, 0x10 ;  /* 0x0000001000057882 */ /* 0x000fe20000000000 */
[----:B------:R2:W-:Y:S01]  /*6960*/  UTMALDG.4D [UR24], [UR8], desc[UR10] ;  /* 0x00000a18080075b4 */ /* 0x0005e20008019000 */
[----:B------:R2:W-:Y:S01]  /*6970*/  UTMALDG.4D [UR16], [UR8], desc[UR10] ;  /* 0x00000a10080075b4 */ /* 0x0005e20008019000 */
[----:B------:R2:W-:Y:S01]  /*6980*/  UBLKCP.S.G [UR22], [UR30], UR5 ;  /* 0x000000161e0073ba */ /* 0x0005e20008000205 */
[----:B------:R-:W3:Y:S02]  /*6990*/  SYNCS.PHASECHK.TRANS64.TRYWAIT P1, [R0+URZ+0x26820], R5 ;  /* 0x02682005000075a7 */ /* 0x000ee4000802017f */
[----:B--23--:R-:W-:Y:S05]  /*69a0*/  @!P1 BRA `(.L_x_65) ;  /* 0x00000010005c9947 */ /* 0x00cfea0003800000 */
.L_x_90:
[----:B------:R-:W-:Y:S05]  /*69b0*/  @P0 BRA `(.L_x_66) ;  /* 0x0000000000140947 */ /* 0x000fea0003800000 */
[----:B------:R-:W-:Y:S01]  /*69c0*/  ISETP.NE.AND P1, PT, R13, RZ, PT ;  /* 0x000000ff0d00720c */ /* 0x000fe20003f25270 */
[----:B--2---:R-:W-:-:S04]  /*69d0*/  IMAD.MOV.U32 R5, RZ, RZ, 0x3100 ;  /* 0x00003100ff057424 */ /* 0x004fc800078e00ff */
[----:B------:R3:W-:Y:S08]  /*69e0*/  SYNCS.ARRIVE.TRANS64 RZ, [R0+URZ+0x26810], R5 ;  /* 0x0268100500ff79a7 */ /* 0x0007f0000800003f */
[----:B------:R-:W-:Y:S05]  /*69f0*/  @!P1 BRA `(.L_x_66) ;  /* 0x0000000000049947 */ /* 0x000fea0003800000 */
[----:B------:R-:W-:Y:S01]  /*6a00*/  BPT.TRAP 0x1 ;  /* 0x000000040000795c */ /* 0x000fe20000300000 */
.L_x_66:
[----:B------:R-:W-:Y:S01]  /*6a10*/  R2UR UR5, R16 ;  /* 0x00000000100572ca */ /* 0x000fe200000e0000 */
[----:B------:R-:W-:Y:S01]  /*6a20*/  VIADD R18, R18, 0xfffffffe ;  /* 0xfffffffe12127836 */ /* 0x000fe20000000000 */
[----:B------:R-:W-:Y:S01]  /*6a30*/  R2UR UR16, R0 ;  /* 0x00000000001072ca */ /* 0x000fe200000e0000 */
[----:B------:R-:W-:Y:S01]  /*6a40*/  UMOV UR22, 0x0 ;  /* 0x0000000000167882 */ /* 0x000fe20000000000 */
[----:B------:R-:W-:Y:S01]  /*6a50*/  R2UR UR10, R2 ;  /* 0x00000000020a72ca */ /* 0x000fe200000e0000 */
[----:B------:R-:W-:Y:S01]  /*6a60*/  UMOV UR23, 0x14f00000 ;  /* 0x14f0000000177882 */ /* 0x000fe20000000000 */
[----:B------:R-:W-:Y:S01]  /*6a70*/  R2UR UR11, R3 ;  /* 0x00000000030b72ca */ /* 0x000fe200000e0000 */
[----:B------:R-:W-:Y:S01]  /*6a80*/  UMOV UR34, URZ ;  /* 0x0000003f00227c82 */ /* 0x000fe20008000000 */
[----:B------:R-:W-:Y:S01]  /*6a90*/  ISETP.NE.AND P1, PT, R18, RZ, PT ;  /* 0x000000ff1200720c */ /* 0x000fe20003f25270 */
[----:B------:R-:W-:Y:S01]  /*6aa0*/  UMOV UR36, UR20 ;  /* 0x0000001400247c82 */ /* 0x000fe20008000000 */
[----:B------:R-:W-:Y:S01]  /*6ab0*/  UMOV UR37, UR21 ;  /* 0x0000001500257c82 */ /* 0x000fe20008000000 */
[----:B------:R-:W-:Y:S01]  /*6ac0*/  UMOV UR26, 0x20 ;  /* 0x00000020001a7882 */ /* 0x000fe20000000000 */
[----:B------:R-:W-:Y:S01]  /*6ad0*/  UMOV UR28, UR20 ;  /* 0x00000014001c7c82 */ /* 0x000fe20008000000 */
[----:B------:R-:W-:-:S02]  /*6ae0*/  UIADD3 UR5, UR5, 0x2, URZ ;  /* 0x0000000205057890 */ /* 0x000fc4000fffe03f */
[----:B------:R-:W-:Y:S02]  /*6af0*/  UIADD3 UR32, UR16, 0x12000, URZ ;  /* 0x0001200010207890 */ /* 0x000fe4000fffe03f */
[----:B------:R-:W-:Y:S02]  /*6b00*/  USHF.L.U32 UR35, UR5, 0x6, URZ ;  /* 0x0000000605237899 */ /* 0x000fe4000800063f */
[----:B------:R-:W-:Y:S01]  /*6b10*/  UIADD3 UR33, UR16, 0x26810, URZ ;  /* 0x0002681010217890 */ /* 0x000fe2000fffe03f */
[----:B------:R-:W-:Y:S01]  /*6b20*/  IMAD.U32 R16, RZ, RZ, UR5 ;  /* 0x00000005ff107e24 */ /* 0x000fe2000f8e00ff */
[----:B------:R-:W-:Y:S02]  /*6b30*/  UIADD3 UR24, UR16, 0x13000, URZ ;  /* 0x0001300010187890 */ /* 0x000fe4000fffe03f */
[----:B------:R-:W-:Y:S02]  /*6b40*/  UIADD3 UR30, UR16, 0x1e000, URZ ;  /* 0x0001e000101e7890 */ /* 0x000fe4000fffe03f */
[----:B------:R-:W-:-:S02]  /*6b50*/  UIADD3 UR16, UR16, 0x14000, URZ ;  /* 0x0001400010107890 */ /* 0x000fc4000fffe03f */
[----:B------:R-:W-:Y:S02]  /*6b60*/  UIMAD.WIDE UR8, UR35, 0x4, UR14 ;  /* 0x00000004230878a5 */ /* 0x000fe4000f8e020e */
[----:B------:R4:W-:Y:S01]  /*6b70*/  UTMALDG.4D [UR32], [UR10], desc[UR22] ;  /* 0x000016200a0075b4 */ /* 0x0009e20008019000 */
[----:B------:R-:W-:Y:S01]  /*6b80*/  UMOV UR29, UR21 ;  /* 0x00000015001d7c82 */ /* 0x000fe20008000000 */
[----:B------:R-:W-:Y:S01]  /*6b90*/  UMOV UR25, UR33 ;  /* 0x0000002100197c82 */ /* 0x000fe20008000000 */
[----:B------:R-:W-:Y:S01]  /*6ba0*/  UMOV UR27, UR35 ;  /* 0x00000023001b7c82 */ /* 0x000fe20008000000 */
[----:B------:R-:W-:Y:S01]  /*6bb0*/  UMOV UR18, 0x40 ;  /* 0x0000004000127882 */ /* 0x000fe20000000000 */
[----:B------:R-:W-:Y:S01]  /*6bc0*/  UMOV UR17, UR33 ;  /* 0x0000002100117c82 */ /* 0x000fe20008000000 */
[----:B------:R-:W-:Y:S01]  /*6bd0*/  UMOV UR19, UR35 ;  /* 0x0000002300137c82 */ /* 0x000fe20008000000 */
[----:B------:R-:W-:Y:S01]  /*6be0*/  UMOV UR13, 0x10 ;  /* 0x00000010000d7882 */ /* 0x000fe20000000000 */
[----:B------:R4:W-:Y:S01]  /*6bf0*/  UTMALDG.4D [UR24], [UR10], desc[UR22] ;  /* 0x000016180a0075b4 */ /* 0x0009e20008019000 */
[----:B------:R-:W-:Y:S01]  /*6c00*/  UMOV UR31, UR33 ;  /* 0x00000021001f7c82 */ /* 0x000fe20008000000 */
[----:B------:R4:W-:Y:S01]  /*6c10*/  UTMALDG.4D [UR16], [UR10], desc[UR22] ;  /* 0x000016100a0075b4 */ /* 0x0009e20008019000 */
[----:B------:R4:W-:Y:S02]  /*6c20*/  UBLKCP.S.G [UR30], [UR8], UR13 ;  /* 0x0000001e080073ba */ /* 0x0009e4000800020d */
[----:B----4-:R-:W-:Y:S05]  /*6c30*/  @P1 BRA `(.L_x_67) ;  /* 0xfffffff4003c1947 */ /* 0x010fea000383ffff */
[----:B--23--:R-:W-:-:S07]  /*6c40*/  IMAD.U32 R5, RZ, RZ, UR35 ;  /* 0x00000023ff057e24 */ /* 0x00cfce000f8e00ff */
.L_x_58:
[----:B------:R-:W-:-:S13]  /*6c50*/  ISETP.NE.AND P1, PT, R17, RZ, PT ;  /* 0x000000ff1100720c */ /* 0x000fda0003f25270 */
[----:B------:R-:W-:Y:S05]  /*6c60*/  @!P1 BRA `(.L_x_57) ;  /* 0x0000000400609947 */ /* 0x000fea0003800000 */
[----:B------:R-:W-:-:S04]  /*6c70*/  SHF.L.U32 R7, R9, 0x1f, RZ ;  /* 0x0000001f09077819 */ /* 0x000fc800000006ff */
[----:B------:R-:W2:Y:S02]  /*6c80*/  SYNCS.PHASECHK.TRANS64.TRYWAIT P1, [R0+URZ+0x26840], R7 ;  /* 0x02684007000075a7 */ /* 0x000ea4000802017f */
[----:B--2---:R-:W-:Y:S05]  /*6c90*/  @!P1 BRA `(.L_x_68) ;  /* 0x0000000c00b89947 */ /* 0x004fea0003800000 */
.L_x_91:
[----:B------:R-:W-:Y:S05]  /*6ca0*/  @P0 BRA `(.L_x_69) ;  /* 0x0000000000140947 */ /* 0x000fea0003800000 */
[----:B------:R-:W-:Y:S01]  /*6cb0*/  ISETP.NE.AND P1, PT, R13, RZ, PT ;  /* 0x000000ff0d00720c */ /* 0x000fe20003f25270 */
[----:B------:R-:W-:-:S04]  /*6cc0*/  IMAD.MOV.U32 R5, RZ, RZ, 0x3100 ;  /* 0x00003100ff057424 */ /* 0x000fc800078e00ff */
[----:B------:R3:W-:Y:S08]  /*6cd0*/  SYNCS.ARRIVE.TRANS64 RZ, [R0+URZ+0x26830], R5 ;  /* 0x0268300500ff79a7 */ /* 0x0007f0000800003f */
[----:B------:R-:W-:Y:S05]  /*6ce0*/  @!P1 BRA `(.L_x_69) ;  /* 0x0000000000049947 */ /* 0x000fea0003800000 */
[----:B------:R-:W-:Y:S01]  /*6cf0*/  BPT.TRAP 0x1 ;  /* 0x000000040000795c */ /* 0x000fe20000300000 */
.L_x_69:
[----:B---3--:R-:W3:Y:S01]  /*6d00*/  LDC.64 R4, c[0x0][0x728] ;  /* 0x0001ca00ff047b82 */ /* 0x008ee20000000a00 */
[----:B------:R-:W-:Y:S01]  /*6d10*/  IMAD.SHL.U32 R15, R16, 0x40, RZ ;  /* 0x00000040100f7824 */ /* 0x000fe200078e00ff */
[----:B------:R-:W-:Y:S01]  /*6d20*/  R2UR UR16, R0 ;  /* 0x00000000001072ca */ /* 0x000fe200000e0000 */
[----:B------:R-:W-:Y:S01]  /*6d30*/  UMOV UR10, 0x0 ;  /* 0x00000000000a7882 */ /* 0x000fe20000000000 */
[----:B------:R-:W-:Y:S01]  /*6d40*/  UMOV UR11, 0x14f00000 ;  /* 0x14f00000000b7882 */ /* 0x000fe20000000000 */
[----:B------:R-:W-:Y:S01]  /*6d50*/  UMOV UR34, URZ ;  /* 0x0000003f00227c82 */ /* 0x000fe20008000000 */
[C---:B------:R-:W-:Y:S01]  /*6d60*/  IADD3 R6, P1, R15.reuse, UR6, RZ ;  /* 0x000000060f067c10 */ /* 0x040fe2000ff3e0ff */
[----:B------:R-:W-:Y:S01]  /*6d70*/  UMOV UR36, UR20 ;  /* 0x0000001400247c82 */ /* 0x000fe20008000000 */
[C---:B------:R-:W-:Y:S01]  /*6d80*/  R2UR UR35, R15.reuse ;  /* 0x000000000f2372ca */ /* 0x040fe200000e0000 */
[----:B------:R-:W-:Y:S01]  /*6d90*/  UMOV UR37, UR21 ;  /* 0x0000001500257c82 */ /* 0x000fe20008000000 */
[----:B------:R-:W-:Y:S01]  /*6da0*/  LEA.HI.X.SX32 R12, R15, R8, 0x1, P1 ;  /* 0x000000080f0c7211 */ /* 0x000fe200008f0eff */
        /* <DEDUP_REMOVED lines=8> */
[----:B------:R-:W-:Y:S01]  /*6e30*/  UIADD3 UR16, UR16, 0x1a000, URZ ;  /* 0x0001a00010107890 */ /* 0x000fe2000fffe03f */
[----:B---3--:R-:W-:Y:S01]  /*6e40*/  LEA R4, P2, R6, R4, 0x2 ;  /* 0x0000000406047211 */ /* 0x008fe200078410ff */
[----:B------:R-:W-:Y:S01]  /*6e50*/  UMOV UR25, UR33 ;  /* 0x0000002100197c82 */ /* 0x000fe20008000000 */
[----:B------:R-:W-:Y:S01]  /*6e60*/  UMOV UR27, UR35 ;  /* 0x00000023001b7c82 */ /* 0x000fe20008000000 */
[----:B------:R-:W-:Y:S01]  /*6e70*/  UMOV UR17, UR33 ;  /* 0x0000002100117c82 */ /* 0x000fe20008000000 */
[----:B------:R-:W-:Y:S01]  /*6e80*/  R2UR UR22, R4 ;  /* 0x00000000041672ca */ /* 0x000fe200000e0000 */
[----:B------:R-:W-:Y:S01]  /*6e90*/  UMOV UR19, UR35 ;  /* 0x0000002300137c82 */ /* 0x000fe20008000000 */
[----:B------:R-:W-:Y:S01]  /*6ea0*/  IADD3 R4, P1, R10, 0x1f0, RZ ;  /* 0x000001f00a047810 */ /* 0x000fe20007f3e0ff */
[----:B------:R-:W-:Y:S01]  /*6eb0*/  UMOV UR31, UR33 ;  /* 0x00000021001f7c82 */ /* 0x000fe20008000000 */
[----:B------:R-:W-:Y:S01]  /*6ec0*/  LEA.HI.X R5, R6, R5, R12, 0x2, P2 ;  /* 0x0000000506057211 */ /* 0x000fe200010f140c */
[----:B------:R-:W-:Y:S01]  /*6ed0*/  UMOV UR5, 0x10 ;  /* 0x0000001000057882 */ /* 0x000fe20000000000 */
        /* <DEDUP_REMOVED lines=8> */
[----:B------:R-:W4:Y:S02]  /*6f60*/  SYNCS.PHASECHK.TRANS64.TRYWAIT P1, [R0+URZ+0x26828], R7 ;  /* 0x02682807000075a7 */ /* 0x000f24000802017f */
[----:B---34-:R-:W-:Y:S05]  /*6f70*/  @!P1 BRA `(.L_x_70) ;  /* 0x0000000c00149947 */ /* 0x018fea0003800000 */
.L_x_92:
[----:B------:R-:W-:Y:S05]  /*6f80*/  @P0 BRA `(.L_x_71) ;  /* 0x0000000000140947 */ /* 0x000fea0003800000 */
[----:B------:R-:W-:Y:S01]  /*6f90*/  ISETP.NE.AND P0, PT, R13, RZ, PT ;  /* 0x000000ff0d00720c */ /* 0x000fe20003f05270 */
[----:B------:R-:W-:-:S04]  /*6fa0*/  IMAD.MOV.U32 R5, RZ, RZ, 0x3100 ;  /* 0x00003100ff057424 */ /* 0x000fc800078e00ff */
[----:B------:R4:W-:Y:S08]  /*6fb0*/  SYNCS.ARRIVE.TRANS64 RZ, [R0+URZ+0x26818], R5 ;  /* 0x0268180500ff79a7 */ /* 0x0009f0000800003f */
[----:B------:R-:W-:Y:S05]  /*6fc0*/  @!P0 BRA `(.L_x_71) ;  /* 0x0000000000048947 */ /* 0x000fea0003800000 */
[----:B------:R-:W-:Y:S01]  /*6fd0*/  BPT.TRAP 0x1 ;  /* 0x000000040000795c */ /* 0x000fe20000300000 */
.L_x_71:
[----:B------:R-:W-:Y:S01]  /*6fe0*/  R2UR UR35, R15 ;  /* 0x000000000f2372ca */ /* 0x000fe200000e0000 */
[----:B------:R-:W-:Y:S01]  /*6ff0*/  UMOV UR22, 0x0 ;  /* 0x0000000000167882 */ /* 0x000fe20000000000 */
[----:B------:R-:W-:Y:S01]  /*7000*/  R2UR UR16, R0 ;  /* 0x00000000001072ca */ /* 0x000fe200000e0000 */
[----:B------:R-:W-:Y:S01]  /*7010*/  UMOV UR23, 0x14f00000 ;  /* 0x14f0000000177882 */ /* 0x000fe20000000000 */
[----:B------:R-:W-:Y:S01]  /*7020*/  R2UR UR10, R2 ;  /* 0x00000000020a72ca */ /* 0x000fe200000e0000 */
[----:B------:R-:W-:Y:S01]  /*7030*/  UMOV UR34, URZ ;  /* 0x0000003f00227c82 */ /* 0x000fe20008000000 */
[----:B------:R-:W-:Y:S01]  /*7040*/  R2UR UR11, R3 ;  /* 0x00000000030b72ca */ /* 0x000fe200000e0000 */
[----:B------:R-:W-:Y:S01]  /*7050*/  UMOV UR36, UR20 ;  /* 0x0000001400247c82 */ /* 0x000fe20008000000 */
[----:B------:R-:W-:Y:S01]  /*7060*/  UMOV UR37, UR21 ;  /* 0x0000001500257c82 */ /* 0x000fe20008000000 */
[----:B------:R-:W-:Y:S01]  /*7070*/  UMOV UR26, 0x20 ;  /* 0x00000020001a7882 */ /* 0x000fe20000000000 */
[----:B------:R-:W-:Y:S01]  /*7080*/  UMOV UR28, UR20 ;  /* 0x00000014001c7c82 */ /* 0x000fe20008000000 */
[----:B------:R-:W-:Y:S01]  /*7090*/  UMOV UR29, UR21 ;  /* 0x00000015001d7c82 */ /* 0x000fe20008000000 */
[----:B------:R-:W-:Y:S01]  /*70a0*/  UMOV UR18, 0x40 ;  /* 0x0000004000127882 */ /* 0x000fe20000000000 */
[----:B------:R-:W-:Y:S01]  /*70b0*/  UIADD3 UR35, UR35, 0x40, URZ ;  /* 0x0000004023237890 */ /* 0x000fe2000fffe03f */
[----:B------:R-:W-:Y:S01]  /*70c0*/  IMAD.MOV.U32 R12, RZ, RZ, 0x1 ;  /* 0x00000001ff0c7424 */ /* 0x000fe200078e00ff */
[----:B------:R-:W-:-:S02]  /*70d0*/  UIADD3 UR32, UR16, 0x15000, URZ ;  /* 0x0001500010207890 */ /* 0x000fc4000fffe03f */
[----:B------:R-:W-:Y:S02]  /*70e0*/  UIADD3 UR33, UR16, 0x26818, URZ ;  /* 0x0002681810217890 */ /* 0x000fe4000fffe03f */
[----:B------:R-:W-:Y:S01]  /*70f0*/  UIADD3 UR24, UR16, 0x16000, URZ ;  /* 0x0001600010187890 */ /* 0x000fe2000fffe03f */
[----:B----4-:R-:W-:Y:S01]  /*7100*/  IMAD.U32 R5, RZ, RZ, UR35 ;  /* 0x00000023ff057e24 */ /* 0x010fe2000f8e00ff */
        /* <DEDUP_REMOVED lines=8> */
[----:B------:R-:W-:Y:S01]  /*7190*/  UMOV UR5, 0x10 ;  /* 0x0000001000057882 */ /* 0x000fe20000000000 */
[----:B------:R-:W-:Y:S01]  /*71a0*/  UMOV UR31, UR33 ;  /* 0x00000021001f7c82 */ /* 0x000fe20008000000 */
[----:B------:R4:W-:Y:S01]  /*71b0*/  UTMALDG.4D [UR24], [UR10], desc[UR22] ;  /* 0x000016180a0075b4 */ /* 0x0009e20008019000 */
[----:B------:R4:W-:Y:S01]  /*71c0*/  UTMALDG.4D [UR16], [UR10], desc[UR22] ;  /* 0x000016100a0075b4 */ /* 0x0009e20008019000 */
[----:B------:R4:W-:Y:S02]  /*71d0*/  UBLKCP.S.G [UR30], [UR8], UR5 ;  /* 0x0000001e080073ba */ /* 0x0009e40008000205 */
[----:B----4-:R-:W-:Y:S01]  /*71e0*/  NOP ;  /* 0x0000000000007918 */ /* 0x010fe20000000000 */
.L_x_57:
[----:B------:R-:W4:Y:S01]  /*71f0*/  S2R R2, SR_TID.X ;  /* 0x0000000000027919 */ /* 0x000f220000002100 */
[----:B------:R-:W-:Y:S01]  /*7200*/  IMAD R3, R12, 0x8, R0 ;  /* 0x000000080c037824 */ /* 0x000fe200078e0200 */
[----:B----4-:R-:W-:Y:S02]  /*7210*/  LOP3.LUT R4, R2, 0x7f, RZ, 0xc0, !PT ;  /* 0x0000007f02047812 */ /* 0x010fe400078ec0ff */
[----:B------:R-:W-:Y:S02]  /*7220*/  SHF.L.U32 R2, R9, 0x1f, RZ ;  /* 0x0000001f09027819 */ /* 0x000fe400000006ff */
[----:B------:R-:W-:Y:S02]  /*7230*/  ISETP.NE.AND P1, PT, R4, RZ, PT ;  /* 0x000000ff0400720c */ /* 0x000fe40003f25270 */
[----:B------:R-:W4:Y:S02]  /*7240*/  SYNCS.PHASECHK.TRANS64.TRYWAIT P0, [R3+URZ+0x26840], R2 ;  /* 0x02684002030075a7 */ /* 0x000f24000800017f */
[----:B----4-:R-:W-:Y:S09]  /*7250*/  @!P0 BRA `(.L_x_72) ;  /* 0x0000000800708947 */ /* 0x010ff20003800000 */
.L_x_93:
[----:B------:R-:W-:Y:S05]  /*7260*/  @P1 BRA `(.L_x_73) ;  /* 0x0000000000181947 */ /* 0x000fea0003800000 */
[----:B------:R-:W5:Y:S01]  /*7270*/  S2R R4, SR_TID.X ;  /* 0x0000000000047919 */ /* 0x000f620000002100 */
[----:B----4-:R-:W-:-:S04]  /*7280*/  IMAD.MOV.U32 R2, RZ, RZ, 0x3100 ;  /* 0x00003100ff027424 */ /* 0x010fc800078e00ff */
[----:B------:R4:W-:Y:S01]  /*7290*/  SYNCS.ARRIVE.TRANS64 RZ, [R3+URZ+0x26830], R2 ;  /* 0x0268300203ff79a7 */ /* 0x0009e2000800003f */
[----:B-----5:R-:W-:-:S13]  /*72a0*/  LOP3.LUT P0, RZ, R4, 0x1f, RZ, 0xc0, !PT ;  /* 0x0000001f04ff7812 */ /* 0x020fda000780c0ff */
[----:B----4-:R-:W-:Y:S05]  /*72b0*/  @!P0 BRA `(.L_x_73) ;  /* 0x0000000000048947 */ /* 0x010fea0003800000 */
[----:B------:R-:W-:Y:S01]  /*72c0*/  BPT.TRAP 0x1 ;  /* 0x000000040000795c */ /* 0x000fe20000300000 */
.L_x_73:
[----:B------:R-:W-:Y:S01]  /*72d0*/  R2UR UR35, R5 ;  /* 0x00000000052372ca */ /* 0x000fe200000e0000 */
[C-C-:B----4-:R-:W-:Y:S01]  /*72e0*/  IMAD R2, R12.reuse, 0x3000, R0.reuse ;  /* 0x000030000c027824 */ /* 0x150fe200078e0200 */
[----:B------:R-:W-:Y:S01]  /*72f0*/  R2UR UR33, R3 ;  /* 0x00000000032172ca */ /* 0x000fe200000e0000 */
[----:B-123--:R-:W-:Y:S01]  /*7300*/  IMAD R0, R12, 0x100, R0 ;  /* 0x000001000c007824 */ /* 0x00efe200078e0200 */
[----:B------:R-:W-:Y:S01]  /*7310*/  ULDC.64 UR8, c[0x0][0x728] ;  /* 0x0001ca0000087ab9 */ /* 0x000fe20000000a00 */
[----:B------:R-:W-:Y:S01]  /*7320*/  UMOV UR22, 0x0 ;  /* 0x0000000000167882 */ /* 0x000fe20000000000 */
[----:B------:R-:W-:Y:S01]  /*7330*/  R2UR UR16, R2 ;  /* 0x00000000021072ca */ /* 0x000fe200000e0000 */
[----:B------:R-:W-:Y:S01]  /*7340*/  UMOV UR23, 0x14f00000 ;  /* 0x14f0000000177882 */ /* 0x000fe20000000000 */
[----:B------:R-:W-:Y:S01]  /*7350*/  R2UR UR5, R0 ;  /* 0x00000000000572ca */ /* 0x000fe200000e0000 */
[----:B------:R-:W-:Y:S01]  /*7360*/  UMOV UR34, URZ ;  /* 0x0000003f00227c82 */ /* 0x000fe20008000000 */
[----:B------:R-:W-:Y:S01]  /*7370*/  UMOV UR36, UR20 ;  /* 0x0000001400247c82 */ /* 0x000fe20008000000 */
[----:B------:R-:W-:Y:S01]  /*7380*/  UMOV UR37, UR21 ;  /* 0x0000001500257c82 */ /* 0x000fe20008000000 */
[----:B------:R-:W-:Y:S01]  /*7390*/  UMOV UR26, 0x20 ;  /* 0x00000020001a7882 */ /* 0x000fe20000000000 */
[----:B------:R-:W-:Y:S01]  /*73a0*/  UIADD3 UR13, UP0, UR35, UR6, URZ ;  /* 0x00000006230d7290 */ /* 0x000fe2000ff1e03f */
[----:B------:R-:W-:Y:S01]  /*73b0*/  VIADD R0, R12, 0x1 ;  /* 0x000000010c007836 */ /* 0x000fe20000000000 */
[----:B------:R-:W-:Y:S01]  /*73c0*/  UIADD3 UR33, UR33, 0x26830, URZ ;  /* 0x0002683021217890 */ /* 0x000fe2000fffe03f */
[----:B------:R-:W-:Y:S01]  /*73d0*/  UMOV UR28, UR20 ;  /* 0x00000014001c7c82 */ /* 0x000fe20008000000 */
[----:B------:R-:W-:-:S02]  /*73e0*/  UMOV UR29, UR21 ;  /* 0x00000015001d7c82 */ /* 0x000fc40008000000 */
[----:B------:R-:W-:Y:S01]  /*73f0*/  PLOP3.LUT P0, PT, PT, PT, UP0, 0x80, 0x0 ;  /* 0x000000000000781c */ /* 0x000fe20003f0f008 */
[----:B------:R-:W-:Y:S02]  /*7400*/  ULEA UR8, UP0, UR13, UR8, 0x2 ;  /* 0x000000080d087291 */ /* 0x000fe4000f80103f */
[----:B------:R-:W-:Y:S01]  /*7410*/  UIADD3 UR32, UR16, 0x18000, URZ ;  /* 0x0001800010207890 */ /* 0x000fe2000fffe03f */
[----:B------:R-:W-:Y:S01]  /*7420*/  LEA.HI.X.SX32 R5, R5, R8, 0x1, P0 ;  /* 0x0000000805057211 */ /* 0x000fe200000f0eff */
[----:B------:R-:W-:Y:S01]  /*7430*/  UIADD3 UR24, UR16, 0x19000, URZ ;  /* 0x0001900010187890 */ /* 0x000fe2000fffe03f */
[----:B------:R-:W-:Y:S01]  /*7440*/  IADD3 R10, P0, R10, 0x1f0, RZ ;  /* 0x000001f00a0a7810 */ /* 0x000fe20007f1e0ff */
[----:B------:R-:W-:Y:S01]  /*7450*/  UIADD3 UR16, UR16, 0x1a000, URZ ;  /* 0x0001a00010107890 */ /* 0x000fe2000fffe03f */
[----:B------:R-:W-:Y:S01]  /*7460*/  R2UR UR17, R5 ;  /* 0x00000000051172ca */ /* 0x000fe200000e0000 */
[----:B------:R-:W-:Y:S01]  /*7470*/  UIADD3 UR30, UR5, 0x1e200, URZ ;  /* 0x0001e200051e7890 */ /* 0x000fe2000fffe03f */
[----:B------:R-:W-:Y:S01]  /*7480*/  R2UR UR10, R10 ;  /* 0x000000000a0a72ca */ /* 0x000fe200000e0000 */
[----:B------:R-:W-:Y:S01]  /*7490*/  IMAD.X R11, RZ, RZ, R11, P0 ;  /* 0x000000ffff0b7224 */ /* 0x000fe200000e060b */
[----:B------:R-:W-:Y:S01]  /*74a0*/  UMOV UR27, UR35 ;  /* 0x00000023001b7c82 */ /* 0x000fe20008000000 */
[----:B------:R-:W-:Y:S01]  /*74b0*/  UMOV UR25, UR33 ;  /* 0x0000002100197c82 */ /* 0x000fe20008000000 */
[----:B------:R-:W-:Y:S01]  /*74c0*/  UMOV UR18, 0x40 ;  /* 0x0000004000127882 */ /* 0x000fe20000000000 */
[----:B------:R-:W-:Y:S01]  /*74d0*/  UMOV UR19, UR35 ;  /* 0x0000002300137c82 */ /* 0x000fe20008000000 */
[----:B------:R-:W-:Y:S01]  /*74e0*/  R2UR UR11, R11 ;  /* 0x000000000b0b72ca */ /* 0x000fe200000e0000 */
[----:B------:R-:W-:Y:S01]  /*74f0*/  UMOV UR31, UR33 ;  /* 0x00000021001f7c82 */ /* 0x000fe20008000000 */
[----:B------:R-:W-:Y:S01]  /*7500*/  UMOV UR5, 0x10 ;  /* 0x0000001000057882 */ /* 0x000fe20000000000 */
[----:B------:R-:W-:-:S02]  /*7510*/  ISETP.NE.AND P0, PT, R0, 0x2, PT ;  /* 0x000000020000780c */ /* 0x000fc40003f05270 */
[----:B------:R-:W-:Y:S02]  /*7520*/  ULEA.HI.X UR9, UR13, UR9, UR17, 0x2, UP0 ;  /* 0x000000090d097291 */ /* 0x000fe400080f1411 */
[----:B------:R-:W-:Y:S01]  /*7530*/  SEL R2, RZ, 0x1, P0 ;  /* 0x00000001ff027807 */ /* 0x000fe20000000000 */
[----:B------:R-:W-:Y:S01]  /*7540*/  UMOV UR17, UR33 ;  /* 0x0000002100117c82 */ /* 0x000fe20008000000 */
[----:B------:R-:W-:Y:S02]  /*7550*/  SEL R0, R0, RZ, P0 ;  /* 0x000000ff00007207 */ /* 0x000fe40000000000 */
[----:B------:R-:W-:Y:S02]  /*7560*/  LOP3.LUT R9, R9, R2, RZ, 0x3c, !PT ;  /* 0x0000000209097212 */ /* 0x000fe400078e3cff */
[----:B------:R1:W-:Y:S01]  /*7570*/  UTMALDG.4D [UR32], [UR10], desc[UR22] ;  /* 0x000016200a0075b4 */ /* 0x0003e20008019000 */
[----:B------:R1:W-:Y:S01]  /*7580*/  UTMALDG.4D [UR24], [UR10], desc[UR22] ;  /* 0x000016180a0075b4 */ /* 0x0003e20008019000 */
[----:B------:R1:W-:Y:S01]  /*7590*/  UTMALDG.4D [UR16], [UR10], desc[UR22] ;  /* 0x000016100a0075b4 */ /* 0x0003e20008019000 */
[----:B------:R1:W-:Y:S02]  /*75a0*/  UBLKCP.S.G [UR30], [UR8], UR5 ;  /* 0x0000001e080073ba */ /* 0x0003e40008000205 */
[----:B-1----:R-:W-:Y:S01]  /*75b0*/  NOP ;  /* 0x0000000000007918 */ /* 0x002fe20000000000 */
.L_x_54:
[----:B------:R-:W-:Y:S05]  /*75c0*/  BSYNC B0 ;  /* 0x0000000000007941 */ /* 0x000fea0003800000 */
.L_x_53:
[----:B------:R-:W-:-:S03]  /*75d0*/  UMOV UR5, 0xffffffff ;  /* 0xffffffff00057882 */ /* 0x000fc60000000000 */
[----:B------:R-:W-:Y:S05]  /*75e0*/  BRA.DIV UR5, `(.L_x_74) ;  /* 0x0000000605a07947 */ /* 0x000fea000b800000 */
[----:B------:R-:W-:-:S13]  /*75f0*/  ELECT P0, URZ, PT ;  /* 0x00000000003f782f */ /* 0x000fda0003800000 */
.L_x_96:
[----:B------:R-:W-:Y:S04]  /*7600*/  BSSY B0, `(.L_x_75) ;  /* 0x0000023000007945 */ /* 0x000fe80003800000 */
[----:B------:R-:W-:Y:S05]  /*7610*/  @!P0 BRA `(.L_x_76) ;  /* 0x0000000000848947 */ /* 0x000fea0003800000 */
[----:B------:R-:W-:-:S06]  /*7620*/  ULOP3.LUT UR5, UR38, 0x2, URZ, 0xfc, !UPT ;  /* 0x0000000226057892 */ /* 0x000fcc000f8efc3f */
[----:B------:R-:W-:-:S05]  /*7630*/  IMAD.U32 R2, RZ, RZ, UR5 ;  /* 0x00000005ff027e24 */ /* 0x000fca000f8e00ff */
[----:B------:R-:W-:-:S13]  /*7640*/  ISETP.NE.AND P0, PT, R2, 0x3, PT ;  /* 0x000000030200780c */ /* 0x000fda0003f05270 */
[----:B------:R-:W-:Y:S05]  /*7650*/  @!P0 BRA `(.L_x_77) ;  /* 0x0000000000048947 */ /* 0x000fea0003800000 */
[----:B------:R-:W-:Y:S01]  /*7660*/  BPT.TRAP 0x1 ;  /* 0x000000040000795c */ /* 0x000fe20000300000 */
.L_x_77:
[----:B------:R-:W1:Y:S01]  /*7670*/  S2R R3, SR_CgaCtaId ;  /* 0x0000000000037919 */ /* 0x000e620000008800 */
[----:B------:R-:W-:Y:S02]  /*7680*/  MOV R2, 0x400 ;  /* 0x0000040000027802 */ /* 0x000fe40000000f00 */
[----:B------:R-:W-:Y:S02]  /*7690*/  SHF.L.U32 R5, R9, 0x1f, RZ ;  /* 0x0000001f09057819 */ /* 0x000fe400000006ff */
[----:B-1----:R-:W-:Y:S01]  /*76a0*/  LEA R7, R3, R2, 0x18 ;  /* 0x0000000203077211 */ /* 0x002fe200078ec0ff */
[----:B------:R-:W-:-:S04]  /*76b0*/  VIADD R2, R0, 0x1 ;  /* 0x0000000100027836 */ /* 0x000fc80000000000 */
[----:B------:R-:W-:Y:S01]  /*76c0*/  VIADD R3, R7, 0x26820 ;  /* 0x0002682007037836 */ /* 0x000fe20000000000 */
[----:B------:R-:W-:-:S03]  /*76d0*/  ISETP.NE.AND P2, PT, R2, 0x2, PT ;  /* 0x000000020200780c */ /* 0x000fc60003f45270 */
[----:B------:R-:W-:Y:S01]  /*76e0*/  IMAD R6, R0, 0x8, R3 ;  /* 0x0000000800067824 */ /* 0x000fe200078e0203 */
[----:B------:R-:W-:-:S03]  /*76f0*/  SEL R4, RZ, 0x1, P2 ;  /* 0x00000001ff047807 */ /* 0x000fc60001000000 */
[----:B------:R-:W1:Y:S01]  /*7700*/  SYNCS.PHASECHK.TRANS64.TRYWAIT P1, [R6+URZ], R5 ;  /* 0x00000005060075a7 */ /* 0x000e62000802017f */
[----:B------:R-:W-:Y:S02]  /*7710*/  LOP3.LUT R9, R9, R4, RZ, 0x3c, !PT ;  /* 0x0000000409097212 */ /* 0x000fe400078e3cff */
[----:B------:R-:W-:Y:S02]  /*7720*/  SEL R4, R2, RZ, P2 ;  /* 0x000000ff02047207 */ /* 0x000fe40001000000 */
[----:B------:R-:W-:-:S03]  /*7730*/  SHF.L.U32 R2, R9, 0x1f, RZ ;  /* 0x0000001f09027819 */ /* 0x000fc600000006ff */
[----:B------:R-:W-:Y:S01]  /*7740*/  IMAD R3, R4, 0x8, R3 ;  /* 0x0000000804037824 */ /* 0x000fe200078e0203 */
[----:B-1----:R-:W-:Y:S06]  /*7750*/  @!P1 BRA `(.L_x_78) ;  /* 0x0000000400689947 */ /* 0x002fec0003800000 */
.L_x_97:
[----:B------:R-:W2:Y:S02]  /*7760*/  SYNCS.PHASECHK.TRANS64.TRYWAIT P1, [R3+URZ], R2 ;  /* 0x00000002030075a7 */ /* 0x000ea4000802017f */
[----:B--2---:R-:W-:Y:S05]  /*7770*/  @!P1 BRA `(.L_x_79) ;  /* 0x0000000400749947 */ /* 0x004fea0003800000 */
.L_x_98:
[----:B------:R-:W-:Y:S05]  /*7780*/  @!P0 BRA `(.L_x_80) ;  /* 0x0000000000048947 */ /* 0x000fea0003800000 */
[----:B------:R-:W-:Y:S01]  /*7790*/  BPT.TRAP 0x1 ;  /* 0x000000040000795c */ /* 0x000fe20000300000 */
.L_x_80:
[----:B--2---:R-:W-:-:S04]  /*77a0*/  VIADD R3, R7, 0x26840 ;  /* 0x0002684007037836 */ /* 0x004fc80000000000 */
[----:B------:R-:W-:-:S04]  /*77b0*/  IMAD R0, R0, 0x8, R3 ;  /* 0x0000000800007824 */ /* 0x000fc800078e0203 */
[----:B------:R-:W2:Y:S02]  /*77c0*/  SYNCS.PHASECHK.TRANS64.TRYWAIT P0, [R0+URZ], R5 ;  /* 0x00000005000075a7 */ /* 0x000ea4000800017f */
[----:B--2---:R-:W-:Y:S05]  /*77d0*/  @!P0 BRA `(.L_x_81) ;  /* 0x0000000400708947 */ /* 0x004fea0003800000 */
.L_x_99:
[----:B------:R-:W-:-:S07]  /*77e0*/  IMAD R3, R4, 0x8, R3 ;  /* 0x0000000804037824 */ /* 0x000fce00078e0203 */
.L_x_82:
[----:B---3--:R3:W4:Y:S02]  /*77f0*/  SYNCS.PHASECHK.TRANS64.TRYWAIT P0, [R3+URZ], R2 ;  /* 0x00000002030075a7 */ /* 0x008724000800017f */
[----:B----4-:R-:W-:Y:S05]  /*7800*/  @!P0 NANOSLEEP.SYNCS 0x989680 ;  /* 0x009896800000895d */ /* 0x010fea0003900000 */
[----:B------:R-:W4:Y:S02]  /*7810*/  @!P0 SYNCS.PHASECHK.TRANS64 P0, [R3+URZ], R2 ;  /* 0x00000002030085a7 */ /* 0x000f24000800007f */
[----:B----4-:R-:W-:Y:S05]  /*7820*/  @!P0 BRA `(.L_x_82) ;  /* 0xfffffffc00f08947 */ /* 0x010fea000383ffff */
.L_x_76:
[----:B------:R-:W-:Y:S05]  /*7830*/  BSYNC B0 ;  /* 0x0000000000007941 */ /* 0x000fea0003800000 */
.L_x_75:
[----:B------:R-:W-:Y:S05]  /*7840*/  EXIT ;  /* 0x000000000000794d */ /* 0x000fea0003800000 */
.L_x_10:
[----:B------:R-:W-:Y:S02]  /*7850*/  IMAD.MOV.U32 R13, RZ, RZ, R23 ;  /* 0x000000ffff0d7224 */ /* 0x000fe400078e0017 */
[----:B------:R-:W-:Y:S02]  /*7860*/  IMAD.MOV.U32 R12, RZ, RZ, RZ ;  /* 0x000000ffff0c7224 */ /* 0x000fe400078e00ff */
[----:B------:R-:W-:Y:S02]  /*7870*/  IMAD.MOV.U32 R11, RZ, RZ, 0x1f ;  /* 0x0000001fff0b7424 */ /* 0x000fe400078e00ff */
[----:B------:R-:W-:-:S07]  /*7880*/  IMAD.MOV.U32 R15, RZ, RZ, -0x1 ;  /* 0xffffffffff0f7424 */ /* 0x000fce00078e00ff */
[----:B------:R-:W-:Y:S05]  /*7890*/  WARPSYNC.COLLECTIVE R15, `(.L_x_83) ;  /* 0x000000000f087348 */ /* 0x000fea0003c00000 */
[----:B------:R1:W2:Y:S02]  /*78a0*/  SHFL.IDX P6, R14, R13, R12, R11 ;  /* 0x0000000c0d0e7389 */ /* 0x0002a400000c000b */
[----:B-12---:R-:W-:Y:S01]  /*78b0*/  ENDCOLLECTIVE ;  /* 0x000000000000791b */ /* 0x006fe20003800000 */
.L_x_83:
[----:B------:R-:W-:Y:S05]  /*78c0*/  BRA `(.L_x_84) ;  /* 0xffffff9000b47947 */ /* 0x000fea000383ffff */
.L_x_12:
[----:B--2---:R2:W3:Y:S02]  /*78d0*/  SYNCS.PHASECHK.TRANS64.TRYWAIT P0, [R2+URZ+0x26800], R5 ;  /* 0x02680005020075a7 */ /* 0x0044e4000800017f */
[----:B---3--:R-:W-:Y:S05]  /*78e0*/  @!P0 NANOSLEEP.SYNCS 0x989680 ;  /* 0x009896800000895d */ /* 0x008fea0003900000 */
[----:B------:R-:W3:Y:S02]  /*78f0*/  @!P0 SYNCS.PHASECHK.TRANS64 P0, [R2+URZ+0x26800], R5 ;  /* 0x02680005020085a7 */ /* 0x000ee4000800007f */
[----:B---3--:R-:W-:Y:S05]  /*7900*/  @!P0 BRA `(.L_x_12) ;  /* 0xfffffffc00f08947 */ /* 0x008fea000383ffff */
[----:B------:R-:W-:Y:S05]  /*7910*/  BRA `(.L_x_11) ;  /* 0xffffff9000f47947 */ /* 0x000fea000383ffff */
.L_x_18:
[----:B---3--:R-:W-:-:S04]  /*7920*/  IMAD.U32 R5, RZ, RZ, UR8 ;  /* 0x00000008ff057e24 */ /* 0x008fc8000f8e00ff */
[----:B------:R3:W1:Y:S03]  /*7930*/  SYNCS.PHASECHK.TRANS64.TRYWAIT P1, [R5+URZ+0x26810], R6 ;  /* 0x02681006050075a7 */ /* 0x000666000802017f */
[----:B-1----:R-:W-:Y:S05]  /*7940*/  @!P1 NANOSLEEP.SYNCS 0x989680 ;  /* 0x009896800000995d */ /* 0x002fea0003900000 */
[----:B------:R-:W1:Y:S02]  /*7950*/  @!P1 SYNCS.PHASECHK.TRANS64 P1, [R5+URZ+0x26810], R6 ;  /* 0x02681006050095a7 */ /* 0x000e64000802007f */
[----:B-1----:R-:W-:Y:S05]  /*7960*/  @!P1 BRA `(.L_x_18) ;  /* 0xfffffffc00ec9947 */ /* 0x002fea000383ffff */
[----:B------:R-:W-:Y:S05]  /*7970*/  BRA `(.L_x_17) ;  /* 0xffffff9c00587947 */ /* 0x000fea000383ffff */
.L_x_22:
[----:B------:R-:W-:-:S04]  /*7980*/  IMAD.U32 R5, RZ, RZ, UR8 ;  /* 0x00000008ff057e24 */ /* 0x000fc8000f8e00ff */
[----:B------:R1:W1:Y:S03]  /*7990*/  SYNCS.PHASECHK.TRANS64.TRYWAIT P1, [R5+URZ+0x26830], R6 ;  /* 0x02683006050075a7 */ /* 0x000266000802017f */
[----:B-1----:R-:W-:Y:S05]  /*79a0*/  @!P1 NANOSLEEP.SYNCS 0x989680 ;  /* 0x009896800000995d */ /* 0x002fea0003900000 */
[----:B------:R-:W1:Y:S02]  /*79b0*/  @!P1 SYNCS.PHASECHK.TRANS64 P1, [R5+URZ+0x26830], R6 ;  /* 0x02683006050095a7 */ /* 0x000e64000802007f */
[----:B-1----:R-:W-:Y:S05]  /*79c0*/  @!P1 BRA `(.L_x_22) ;  /* 0xfffffffc00ec9947 */ /* 0x002fea000383ffff */
[----:B------:R-:W-:Y:S05]  /*79d0*/  BRA `(.L_x_21) ;  /* 0xffffffa000647947 */ /* 0x000fea000383ffff */
.L_x_55:
[----:B-1----:R1:W2:Y:S02]  /*79e0*/  SYNCS.PHASECHK.TRANS64.TRYWAIT P0, [R0+URZ+0x26820], R3 ;  /* 0x02682003000075a7 */ /* 0x0022a4000800017f */
[----:B--2---:R-:W-:Y:S05]  /*79f0*/  @!P0 NANOSLEEP.SYNCS 0x989680 ;  /* 0x009896800000895d */ /* 0x004fea0003900000 */
[----:B------:R-:W2:Y:S02]  /*7a00*/  @!P0 SYNCS.PHASECHK.TRANS64 P0, [R0+URZ+0x26820], R3 ;  /* 0x02682003000085a7 */ /* 0x000ea4000800007f */
[----:B--2---:R-:W-:Y:S05]  /*7a10*/  @!P0 BRA `(.L_x_55) ;  /* 0xfffffffc00f08947 */ /* 0x004fea000383ffff */
[----:B------:R-:W-:Y:S05]  /*7a20*/  BRA `(.L_x_85) ;  /* 0xffffffdc008c7947 */ /* 0x000fea000383ffff */
.L_x_59:
[----:B-1----:R1:W2:Y:S02]  /*7a30*/  SYNCS.PHASECHK.TRANS64.TRYWAIT P1, [R0+URZ+0x26840], R20 ;  /* 0x02684014000075a7 */ /* 0x0022a4000802017f */
[----:B--2---:R-:W-:Y:S05]  /*7a40*/  @!P1 NANOSLEEP.SYNCS 0x989680 ;  /* 0x009896800000995d */ /* 0x004fea0003900000 */
[----:B------:R-:W2:Y:S02]  /*7a50*/  @!P1 SYNCS.PHASECHK.TRANS64 P1, [R0+URZ+0x26840], R20 ;  /* 0x02684014000095a7 */ /* 0x000ea4000802007f */
[----:B--2---:R-:W-:Y:S05]  /*7a60*/  @!P1 BRA `(.L_x_59) ;  /* 0xfffffffc00f09947 */ /* 0x004fea000383ffff */
[----:B------:R-:W-:Y:S05]  /*7a70*/  BRA `(.L_x_86) ;  /* 0xffffffe400b87947 */ /* 0x000fea000383ffff */
.L_x_61:
[----:B--2---:R2:W3:Y:S02]  /*7a80*/  SYNCS.PHASECHK.TRANS64.TRYWAIT P1, [R0+URZ+0x26828], R20 ;  /* 0x02682814000075a7 */ /* 0x0044e4000802017f */
[----:B---3--:R-:W-:Y:S05]  /*7a90*/  @!P1 NANOSLEEP.SYNCS 0x989680 ;  /* 0x009896800000995d */ /* 0x008fea0003900000 */
[----:B------:R-:W3:Y:S02]  /*7aa0*/  @!P1 SYNCS.PHASECHK.TRANS64 P1, [R0+URZ+0x26828], R20 ;  /* 0x02682814000095a7 */ /* 0x000ee4000802007f */
[----:B---3--:R-:W-:Y:S05]  /*7ab0*/  @!P1 BRA `(.L_x_61) ;  /* 0xfffffffc00f09947 */ /* 0x008fea000383ffff */
[----:B------:R-:W-:Y:S05]  /*7ac0*/  BRA `(.L_x_87) ;  /* 0xffffffe800647947 */ /* 0x000fea000383ffff */
.L_x_63:
[----:B---3--:R3:W4:Y:S02]  /*7ad0*/  SYNCS.PHASECHK.TRANS64.TRYWAIT P1, [R0+URZ+0x26848], R20 ;  /* 0x02684814000075a7 */ /* 0x008724000802017f */
[----:B----4-:R-:W-:Y:S05]  /*7ae0*/  @!P1 NANOSLEEP.SYNCS 0x989680 ;  /* 0x009896800000995d */ /* 0x010fea0003900000 */
[----:B------:R-:W4:Y:S02]  /*7af0*/  @!P1 SYNCS.PHASECHK.TRANS64 P1, [R0+URZ+0x26848], R20 ;  /* 0x02684814000095a7 */ /* 0x000f24000802007f */
[----:B----4-:R-:W-:Y:S05]  /*7b00*/  @!P1 BRA `(.L_x_63) ;  /* 0xfffffffc00f09947 */ /* 0x010fea000383ffff */
[----:B------:R-:W-:Y:S05]  /*7b10*/  BRA `(.L_x_88) ;  /* 0xffffffe800f07947 */ /* 0x000fea000383ffff */
.L_x_65:
[----:B------:R-:W-:-:S07]  /*7b20*/  SHF.L.U32 R5, R9, 0x1f, RZ ;  /* 0x0000001f09057819 */ /* 0x000fce00000006ff */
.L_x_89:
[----:B--2---:R2:W3:Y:S02]  /*7b30*/  SYNCS.PHASECHK.TRANS64.TRYWAIT P1, [R0+URZ+0x26820], R5 ;  /* 0x02682005000075a7 */ /* 0x0044e4000802017f */
[----:B---3--:R-:W-:Y:S05]  /*7b40*/  @!P1 NANOSLEEP.SYNCS 0x989680 ;  /* 0x009896800000995d */ /* 0x008fea0003900000 */
[----:B------:R-:W3:Y:S02]  /*7b50*/  @!P1 SYNCS.PHASECHK.TRANS64 P1, [R0+URZ+0x26820], R5 ;  /* 0x02682005000095a7 */ /* 0x000ee4000802007f */
[----:B---3--:R-:W-:Y:S05]  /*7b60*/  @!P1 BRA `(.L_x_89) ;  /* 0xfffffffc00f09947 */ /* 0x008fea000383ffff */
[----:B------:R-:W-:Y:S05]  /*7b70*/  BRA `(.L_x_90) ;  /* 0xffffffec008c7947 */ /* 0x000fea000383ffff */
.L_x_68:
[----:B--2---:R2:W3:Y:S02]  /*7b80*/  SYNCS.PHASECHK.TRANS64.TRYWAIT P1, [R0+URZ+0x26840], R7 ;  /* 0x02684007000075a7 */ /* 0x0044e4000802017f */
[----:B---3--:R-:W-:Y:S05]  /*7b90*/  @!P1 NANOSLEEP.SYNCS 0x989680 ;  /* 0x009896800000995d */ /* 0x008fea0003900000 */
[----:B------:R-:W3:Y:S02]  /*7ba0*/  @!P1 SYNCS.PHASECHK.TRANS64 P1, [R0+URZ+0x26840], R7 ;  /* 0x02684007000095a7 */ /* 0x000ee4000802007f */
[----:B---3--:R-:W-:Y:S05]  /*7bb0*/  @!P1 BRA `(.L_x_68) ;  /* 0xfffffffc00f09947 */ /* 0x008fea000383ffff */
[----:B------:R-:W-:Y:S05]  /*7bc0*/  BRA `(.L_x_91) ;  /* 0xfffffff000347947 */ /* 0x000fea000383ffff */
.L_x_70:
[----:B---3--:R3:W4:Y:S02]  /*7bd0*/  SYNCS.PHASECHK.TRANS64.TRYWAIT P1, [R0+URZ+0x26828], R7 ;  /* 0x02682807000075a7 */ /* 0x008724000802017f */
[----:B----4-:R-:W-:Y:S05]  /*7be0*/  @!P1 NANOSLEEP.SYNCS 0x989680 ;  /* 0x009896800000995d */ /* 0x010fea0003900000 */
[----:B------:R-:W4:Y:S02]  /*7bf0*/  @!P1 SYNCS.PHASECHK.TRANS64 P1, [R0+URZ+0x26828], R7 ;  /* 0x02682807000095a7 */ /* 0x000f24000802007f */
[----:B----4-:R-:W-:Y:S05]  /*7c00*/  @!P1 BRA `(.L_x_70) ;  /* 0xfffffffc00f09947 */ /* 0x010fea000383ffff */
[----:B------:R-:W-:Y:S05]  /*7c10*/  BRA `(.L_x_92) ;  /* 0xfffffff000d87947 */ /* 0x000fea000383ffff */
.L_x_72:
[----:B----4-:R4:W5:Y:S02]  /*7c20*/  SYNCS.PHASECHK.TRANS64.TRYWAIT P0, [R3+URZ+0x26840], R2 ;  /* 0x02684002030075a7 */ /* 0x010964000800017f */
[----:B-----5:R-:W-:Y:S05]  /*7c30*/  @!P0 NANOSLEEP.SYNCS 0x989680 ;  /* 0x009896800000895d */ /* 0x020fea0003900000 */
[----:B------:R-:W5:Y:S02]  /*7c40*/  @!P0 SYNCS.PHASECHK.TRANS64 P0, [R3+URZ+0x26840], R2 ;  /* 0x02684002030085a7 */ /* 0x000f64000800007f */
[----:B-----5:R-:W-:Y:S05]  /*7c50*/  @!P0 BRA `(.L_x_72) ;  /* 0xfffffffc00f08947 */ /* 0x020fea000383ffff */
[----:B------:R-:W-:Y:S05]  /*7c60*/  BRA `(.L_x_93) ;  /* 0xfffffff4007c7947 */ /* 0x000fea000383ffff */
.L_x_74:
[----:B------:R-:W-:Y:S01]  /*7c70*/  BSSY B0, `(.L_x_94) ;  /* 0x0000006000007945 */ /* 0x000fe20003800000 */
[----:B------:R-:W-:-:S07]  /*7c80*/  IMAD.MOV.U32 R15, RZ, RZ, -0x1 ;  /* 0xffffffffff0f7424 */ /* 0x000fce00078e00ff */
[----:B------:R-:W-:Y:S05]  /*7c90*/  WARPSYNC.COLLECTIVE R15, `(.L_x_95) ;  /* 0x000000000f0c7348 */ /* 0x000fea0003c00000 */
[----:B------:R-:W-:Y:S02]  /*7ca0*/  ELECT P6, UR62, PT ;  /* 0x00000000003e782f */ /* 0x000fe400038c0000 */
[----:B------:R-:W-:Y:S01]  /*7cb0*/  MOV R14, UR62 ;  /* 0x0000003e000e7c02 */ /* 0x000fe20008000f00 */
[----:B------:R-:W-:Y:S10]  /*7cc0*/  ENDCOLLECTIVE ;  /* 0x000000000000791b */ /* 0x000ff40003800000 */
.L_x_95:
[----:B------:R-:W-:Y:S05]  /*7cd0*/  BSYNC B0 ;  /* 0x0000000000007941 */ /* 0x000fea0003800000 */
.L_x_94:
[----:B------:R-:W-:Y:S01]  /*7ce0*/  PLOP3.LUT P0, PT, P6, PT, PT, 0x80, 0x0 ;  /* 0x000000000000781c */ /* 0x000fe2000370f070 */
[----:B------:R-:W-:-:S12]  /*7cf0*/  BRA `(.L_x_96) ;  /* 0xfffffff800407947 */ /* 0x000fd8000383ffff */
.L_x_78:
[----:B-1----:R1:W2:Y:S02]  /*7d00*/  SYNCS.PHASECHK.TRANS64.TRYWAIT P1, [R6+URZ], R5 ;  /* 0x00000005060075a7 */ /* 0x0022a4000802017f */
[----:B--2---:R-:W-:Y:S05]  /*7d10*/  @!P1 NANOSLEEP.SYNCS 0x989680 ;  /* 0x009896800000995d */ /* 0x004fea0003900000 */
[----:B------:R-:W2:Y:S02]  /*7d20*/  @!P1 SYNCS.PHASECHK.TRANS64 P1, [R6+URZ], R5 ;  /* 0x00000005060095a7 */ /* 0x000ea4000802007f */
[----:B--2---:R-:W-:Y:S05]  /*7d30*/  @!P1 BRA `(.L_x_78) ;  /* 0xfffffffc00f09947 */ /* 0x004fea000383ffff */
[----:B------:R-:W-:Y:S05]  /*7d40*/  BRA `(.L_x_97) ;  /* 0xfffffff800847947 */ /* 0x000fea000383ffff */
.L_x_79:
[----:B--2---:R2:W3:Y:S02]  /*7d50*/  SYNCS.PHASECHK.TRANS64.TRYWAIT P1, [R3+URZ], R2 ;  /* 0x00000002030075a7 */ /* 0x0044e4000802017f */
[----:B---3--:R-:W-:Y:S05]  /*7d60*/  @!P1 NANOSLEEP.SYNCS 0x989680 ;  /* 0x009896800000995d */ /* 0x008fea0003900000 */
[----:B------:R-:W3:Y:S02]  /*7d70*/  @!P1 SYNCS.PHASECHK.TRANS64 P1, [R3+URZ], R2 ;  /* 0x00000002030095a7 */ /* 0x000ee4000802007f */
[----:B---3--:R-:W-:Y:S05]  /*7d80*/  @!P1 BRA `(.L_x_79) ;  /* 0xfffffffc00f09947 */ /* 0x008fea000383ffff */
[----:B------:R-:W-:Y:S05]  /*7d90*/  BRA `(.L_x_98) ;  /* 0xfffffff800787947 */ /* 0x000fea000383ffff */
.L_x_81:
[----:B--2---:R2:W3:Y:S02]  /*7da0*/  SYNCS.PHASECHK.TRANS64.TRYWAIT P0, [R0+URZ], R5 ;  /* 0x00000005000075a7 */ /* 0x0044e4000800017f */
[----:B---3--:R-:W-:Y:S05]  /*7db0*/  @!P0 NANOSLEEP.SYNCS 0x989680 ;  /* 0x009896800000895d */ /* 0x008fea0003900000 */
[----:B------:R-:W3:Y:S02]  /*7dc0*/  @!P0 SYNCS.PHASECHK.TRANS64 P0, [R0+URZ], R5 ;  /* 0x00000005000085a7 */ /* 0x000ee4000800007f */
[----:B---3--:R-:W-:Y:S05]  /*7dd0*/  @!P0 BRA `(.L_x_81) ;  /* 0xfffffffc00f08947 */ /* 0x008fea000383ffff */
[----:B------:R-:W-:Y:S05]  /*7de0*/  BRA `(.L_x_99) ;  /* 0xfffffff8007c7947 */ /* 0x000fea000383ffff */
.L_x_100:
[----:B------:R-:W-:-:S00]  /*7df0*/  BRA `(.L_x_100) ;  /* 0xfffffffc00fc7947 */ /* 0x000fc0000383ffff */
[----:B------:R-:W-:-:S00]  /*7e00*/  NOP ;  /* 0x0000000000007918 */ /* 0x000fc00000000000 */
[----:B------:R-:W-:-:S00]  /*7e10*/  NOP ;  /* 0x0000000000007918 */ /* 0x000fc00000000000 */
[----:B------:R-:W-:-:S00]  /*7e20*/  NOP ;  /* 0x0000000000007918 */ /* 0x000fc00000000000 */
[----:B------:R-:W-:-:S00]  /*7e30*/  NOP ;  /* 0x0000000000007918 */ /* 0x000fc00000000000 */
[----:B------:R-:W-:-:S00]  /*7e40*/  NOP ;  /* 0x0000000000007918 */ /* 0x000fc00000000000 */
[----:B------:R-:W-:-:S00]  /*7e50*/  NOP ;  /* 0x0000000000007918 */ /* 0x000fc00000000000 */
[----:B------:R-:W-:-:S00]  /*7e60*/  NOP ;  /* 0x0000000000007918 */ /* 0x000fc00000000000 */
[----:B------:R-:W-:-:S00]  /*7e70*/  NOP ;  /* 0x0000000000007918 */ /* 0x000fc00000000000 */
.L_x_3295:


//--------------------- .text._ZN7cutlass13device_kernelIN5flash11enable_sm90INS1_16FlashAttnBwdSm90INS1_25CollectiveMainloopBwdSm90ILi2ELi2ELi2EN4cute5tupleIJNS5_1CILi1EEES8_S8_EEENS6_IJNS7_ILi64EEENS7_ILi128EEENS7_ILi96EEEEEENS_6half_tEfNS_4arch4Sm90ELb0ELb0ELb0ELb0ELb1ELb1ELb0ELb0ELi2ELi1ELi2ELi1ELb1EEENS1_21CollectiveEpilogueBwdISD_SE_SG_Li256ELb0ELb0ELi1EEENS1_19SingleTileSchedulerILb0ELb0ELb0ELi128EEEEEEEEEvNT_6ParamsE --------------------------
	.section	.text._ZN7cutlass13device_kernelIN5flash11enable_sm90INS1_16FlashAttnBwdSm90INS1_25CollectiveMainloopBwdSm90ILi2ELi2ELi2EN4cute5tupleIJNS5_1CILi1EEES8_S8_EEENS6_IJNS7_ILi64EEENS7_ILi128EEENS7_ILi96EEEEEENS_6half_tEfNS_4arch4Sm90ELb0ELb0ELb0ELb0ELb1ELb1ELb0ELb0ELi2ELi1ELi2ELi1ELb1EEENS1_21CollectiveEpilogueBwdISD_SE_SG_Li256ELb0ELb0ELi1EEENS1_19SingleTileSchedulerILb0ELb0ELb0ELi128EEEEEEEEEvNT_6ParamsE,"ax",@progbits
	.align	128
.text._ZN7cutlass13device_kernelIN5flash11enable_sm90INS1_16FlashAttnBwdSm90INS1_25CollectiveMainloopBwdSm90ILi2ELi2ELi2EN4cute5tupleIJNS5_1CILi1EEES8_S8_EEENS6_IJNS7_ILi64EEENS7_ILi128EEENS7_ILi96EEEEEENS_6half_tEfNS_4arch4Sm90ELb0ELb0ELb0ELb0ELb1ELb1ELb0ELb0ELi2ELi1ELi2ELi1ELb1EEENS1_21CollectiveEpilogueBwdISD_SE_SG_Li256ELb0ELb0ELi1EEENS1_19SingleTileSchedulerILb0ELb0ELb0ELi128EEEEEEEEEvNT_6ParamsE:
        .type           _ZN7cutlass13device_kernelIN5flash11enable_sm90INS1_16FlashAttnBwdSm90INS1_25CollectiveMainloopBwdSm90ILi2ELi2ELi2EN4cute5tupleIJNS5_1CILi1EEES8_S8_EEENS6_IJNS7_ILi64EEENS7_ILi128EEENS7_ILi96EEEEEENS_6half_tEfNS_4arch4Sm90ELb0ELb0ELb0ELb0ELb1ELb1ELb0ELb0ELi2ELi1ELi2ELi1ELb1EEENS1_21CollectiveEpilogueBwdISD_SE_SG_Li256ELb0ELb0ELi1EEENS1_19SingleTileSchedulerILb0ELb0ELb0ELi128EEEEEEEEEvNT_6ParamsE,@function
        .size           _ZN7cutlass13device_kernelIN5flash11enable_sm90INS1_16FlashAttnBwdSm90INS1_25CollectiveMainloopBwdSm90ILi2ELi2ELi2EN4cute5tupleIJNS5_1CILi1EEES8_S8_EEENS6_IJNS7_ILi64EEENS7_ILi128EEENS7_ILi96EEEEEENS_6half_tEfNS_4arch4Sm90ELb0ELb0ELb0ELb0ELb1ELb1ELb0ELb0ELi2ELi1ELi2ELi1ELb1EEENS1_21CollectiveEpilogueBwdISD_SE_SG_Li256ELb0ELb0ELi1EEENS1_19SingleTileSchedulerILb0ELb0ELb0ELi128EEEEEEEEEvNT_6ParamsE,(.L_x_3296 - _ZN7cutlass13device_kernelIN5flash11enable_sm90INS1_16FlashAttnBwdSm90INS1_25CollectiveMainloopBwdSm90ILi2ELi2ELi2EN4cute5tupleIJNS5_1CILi1EEES8_S8_EEENS6_IJNS7_ILi64EEENS7_ILi128EEENS7_ILi96EEEEEENS_6half_tEfNS_4arch4Sm90ELb0ELb0ELb0ELb0ELb1ELb1ELb0ELb0ELi2ELi1ELi2ELi1ELb1EEENS1_21CollectiveEpilogueBwdISD_SE_SG_Li256ELb0ELb0ELi1EEENS1_19SingleTileSchedulerILb0ELb0ELb0ELi128EEEEEEEEEvNT_6ParamsE)
        .other          _ZN7cutlass13device_kernelIN5flash11enable_sm90INS1_16FlashAttnBwdSm90INS1_25CollectiveMainloopBwdSm90ILi2ELi2ELi2EN4cute5tupleIJNS5_1CILi1EEES8_S8_EEENS6_IJNS7_ILi64EEENS7_ILi128EEENS7_ILi96EEEEEENS_6half_tEfNS_4arch4Sm90ELb0ELb0ELb0ELb0ELb1ELb1ELb0ELb0ELi2ELi1ELi2ELi1ELb1EEENS1_21CollectiveEpilogueBwdISD_SE_SG_Li256ELb0ELb0ELi1EEENS1_19SingleTileSchedulerILb0ELb0ELb0ELi128EEEEEEEEEvNT_6ParamsE,@"STO_CUDA_ENTRY STV_DEFAULT"
_ZN7cutlass13device_kernelIN5flash11enable_sm90INS1_16FlashAttnBwdSm90INS1_25CollectiveMainloopBwdSm90ILi2ELi2ELi2EN4cute5tupleIJNS5_1CILi1EEES8_S8_EEENS6_IJNS7_ILi64EEENS7_ILi128EEENS7_ILi96EEEEEENS_6half_tEfNS_4arch4Sm90ELb0ELb0ELb0ELb0ELb1ELb1ELb0ELb0ELi2ELi1ELi2ELi1ELb1EEENS1_21CollectiveEpilogueBwdISD_SE_SG_Li256ELb0ELb0ELi1EEENS1_19SingleTileSchedulerILb0ELb0ELb0ELi128EEEEEEEEEvNT_6ParamsE:
        /* <DEDUP_REMOVED lines=29> */
.L_x_102:
[----:B------:R-:W-:Y:S05]  /*01d0*/  BSYNC B0 ;  /* 0x0000000000007941 */ /* 0x000fea0003800000 */
.L_x_101:
        /* <DEDUP_REMOVED lines=33> */
[----:B------:R3:W1:Y:S01]  /*03f0*/  SYNCS.EXCH.64 URZ, [UR8+0x26820], UR4 ;  /* 0x02682004083f75b2 */ /* 0x0006620008000100 */
[----:B------:R3:W1:Y:S01]  /*0400*/  SYNCS.EXCH.64 URZ, [UR8+0x26818], UR6 ;  /* 0x02681806083f75b2 */ /* 0x0006620008000100 */
[----:B------:R3:W1:Y:S02]  /*0410*/  SYNCS.EXCH.64 URZ, [UR8+0x26828], UR4 ;  /* 0x02682804083f75b2 */ /* 0x0006640008000100 */
[----:B---3--:R-:W-:Y:S01]  /*0420*/  NOP ;  /* 0x0000000000007918 */ /* 0x008fe20000000000 */
.L_x_103:
        /* <DEDUP_REMOVED lines=22> */
.L_x_104:
[----:B------:R-:W-:Y:S01]  /*0590*/  PLOP3.LUT P0, PT, PT, PT, UP0, 0x80, 0x0 ;  /* 0x000000000000781c */ /* 0x000fe20003f0f008 */
[----:B------:R-:W-:Y:S01]  /*05a0*/  NOP ;  /* 0x0000000000007918 */ /* 0x000fe20000000000 */
[----:B-12-4-:R-:W-:Y:S11]  /*05b0*/  BAR.SYNC.DEFER_BLOCKING 0x0 ;  /* 0x0000000000007b1d */ /* 0x016ff60000010000 */
[----:B------:R-:W-:Y:S05]  /*05c0*/  @!P0 BRA `(.L_x_105) ;  /* 0x00000044000c8947 */ /* 0x000fea0003800000 */
.L_x_106:
        /* <DEDUP_REMOVED lines=35> */
.L_x_108:
        /* <DEDUP_REMOVED lines=15> */
.L_x_107:
        /* <DEDUP_REMOVED lines=22> */
.L_x_110:
        /* <DEDUP_REMOVED lines=15> */
.L_x_109:
[----:B------:R-:W-:Y:S01]  /*0b40*/  SHF.R.S32.HI R121, RZ, 0x1f, R120 ;  /* 0x0000001fff797819 */ /* 0x000fe20000011478 */
[----:B------:R-:W-:-:S03]  /*0b50*/  UMOV UR4, 0xffffffff ;  /* 0xffffffff00047882 */ /* 0x000fc60000000000 */
[----:B------:R-:W-:-:S04]  /*0b60*/  LEA.HI R0, R121, R120, RZ, 0x7 ;  /* 0x0000007879007211 */ /* 0x000fc800078f38ff */
[----:B------:R-:W-:Y:S01]  /*0b70*/  SHF.R.S32.HI R23, RZ, 0x7, R0 ;  /* 0x00000007ff177819 */ /* 0x000fe20000011400 */
[----:B------:R-:W-:Y:S06]  /*0b80*/  BRA.DIV UR4, `(.L_x_111) ;  /* 0x0000007604407947 */ /* 0x000fec000b800000 */
[----:B------:R1:W2:Y:S02]  /*0b90*/  SHFL.IDX PT, R14, R23, RZ, 0x1f ;  /* 0x00001fff170e7589 */ /* 0x0002a400000e0000 */
.L_x_203:
        /* <DEDUP_REMOVED lines=21> */
.L_x_112:
        /* <DEDUP_REMOVED lines=20> */
.L_x_114:
        /* <DEDUP_REMOVED lines=125> */
.L_x_126:
[----:B------:R-:W-:-:S06]  /*1600*/  UISETP.NE.AND UP0, UPT, UR11, 0x3, UPT ;  /* 0x000000030b00788c */ /* 0x000fcc000bf05270 */
[----:B------:R-:W-:-:S13]  /*1610*/  PLOP3.LUT P0, PT, PT, PT, UP0, 0x80, 0x0 ;  /* 0x000000000000781c */ /* 0x000fda0003f0f008 */
[----:B-1----:R-:W-:Y:S05]  /*1620*/  @!P0 BRA `(.L_x_116) ;  /* 0x0000000000048947 */ /* 0x002fea0003800000 */
[----:B------:R-:W-:Y:S01]  /*1630*/  BPT.TRAP 0x1 ;  /* 0x000000040000795c */ /* 0x000fe20000300000 */
.L_x_116:
[----:B------:R-:W-:Y:S01]  /*1640*/  R2UR UR8, R2 ;  /* 0x00000000020872ca */ /* 0x000fe200000e0000 */
[----:B------:R-:W-:-:S05]  /*1650*/  IMAD.U32 R6, RZ, RZ, UR5 ;  /* 0x00000005ff067e24 */ /* 0x000fca000f8e00ff */
[----:B------:R-:W-:-:S07]  /*1660*/  SHF.L.U32 R6, R6, 0x1f, RZ ;  /* 0x0000001f06067819 */ /* 0x000fce00000006ff */
[----:B------:R-:W-:-:S09]  /*1670*/  ULEA UR8, UR6, UR8, 0x3 ;  /* 0x0000000806087291 */ /* 0x000fd2000f8e183f */
[----:B------:R2:W3:Y:S01]  /*1680*/  SYNCS.PHASECHK.TRANS64.TRYWAIT P1, [UR8+0x26810], R6 ;  /* 0x02681006ff0075a7 */ /* 0x0004e20008020148 */
[----:B------:R-:W-:Y:S05]  /*1690*/  @!P0 BRA `(.L_x_117) ;  /* 0x0000000000048947 */ /* 0x000fea0003800000 */
[----:B------:R-:W-:Y:S01]  /*16a0*/  BPT.TRAP 0x1 ;  /* 0x000000040000795c */ /* 0x000fe20000300000 */
.L_x_117:
[----:B---3--:R-:W-:Y:S05]  /*16b0*/  @P1 BRA `(.L_x_118) ;  /* 0x0000000000081947 */ /* 0x008fea0003800000 */
[----:B------:R-:W3:Y:S02]  /*16c0*/  SYNCS.PHASECHK.TRANS64.TRYWAIT P1, [UR8+0x26810], R6 ;  /* 0x02681006ff0075a7 */ /* 0x000ee40008020148 */
[----:B---3--:R-:W-:Y:S05]  /*16d0*/  @!P1 BRA `(.L_x_119) ;  /* 0x0000006800a09947 */ /* 0x008fea0003800000 */
.L_x_118:
        /* <DEDUP_REMOVED lines=67> */
.L_x_120:
[----:B------:R1:W1:Y:S01]  /*1b10*/  SYNCS.PHASECHK.TRANS64.TRYWAIT P1, [UR8+0x26830], R6 ;  /* 0x02683006ff0075a7 */ /* 0x0002620008020148 */
[----:B------:R-:W-:Y:S05]  /*1b20*/  @!P0 BRA `(.L_x_121) ;  /* 0x0000000000048947 */ /* 0x000fea0003800000 */
[----:B------:R-:W-:Y:S01]  /*1b30*/  BPT.TRAP 0x1 ;  /* 0x000000040000795c */ /* 0x000fe20000300000 */
.L_x_121:
[----:B-1----:R-:W-:Y:S05]  /*1b40*/  @P1 BRA `(.L_x_122) ;  /* 0x0000000000081947 */ /* 0x002fea0003800000 */
[----:B------:R-:W1:Y:S02]  /*1b50*/  SYNCS.PHASECHK.TRANS64.TRYWAIT P1, [UR8+0x26830], R6 ;  /* 0x02683006ff0075a7 */ /* 0x000e640008020148 */
[----:B-1----:R-:W-:Y:S05]  /*1b60*/  @!P1 BRA `(.L_x_123) ;  /* 0x0000006400949947 */ /* 0x002fea0003800000 */
.L_x_122:
        /* <DEDUP_REMOVED lines=129> */
[----:B------:R-:W-:-:S06]  /*2380*/  WARPGROUP.ARRIVE ;  /* 0x00000000000079c5 */ /* 0x000fcc0000000000 */
        /* <DEDUP_REMOVED lines=311> */
.L_x_124:
        /* <DEDUP_REMOVED lines=48> */
.L_x_125:
        /* <DEDUP_REMOVED lines=12> */
.L_x_115:
        /* <DEDUP_REMOVED lines=66> */
[----:B--2-4-:R-:W-:Y:S05]  /*3ee0*/  CALL.ABS.NOINC R14 ;  /* 0x000000000e007343 */ /* 0x014fea0003c00000 */
.L_x_127:
        /* <DEDUP_REMOVED lines=18> */
.L_x_128:
        /* <DEDUP_REMOVED lines=18> */
.L_x_129:
        /* <DEDUP_REMOVED lines=18> */
.L_x_130:
        /* <DEDUP_REMOVED lines=91> */
[----:B------:R-:W5:Y:S01]  /*4800*/  S2UR UR12, SR_CTAID.Z ;  /* 0x00000000000c79c3 */ /* 0x000f620000002700 */
        /* <DEDUP_REMOVED lines=16> */
[----:B-----5:R-:W-:Y:S01]  /*4910*/  UMOV UR44, UR12 ;  /* 0x0000000c002c7c82 */ /* 0x020fe20008000000 */
        /* <DEDUP_REMOVED lines=11> */
.L_x_132:
[----:B------:R-:W-:Y:S05]  /*49d0*/  BSYNC B0 ;  /* 0x0000000000007941 */ /* 0x000fea0003800000 */
.L_x_131:
[----:B------:R-:W-:-:S04]  /*49e0*/  DEPBAR.LE SB0, 0x0 ;  /* 0x000080000000791a */ /* 0x000fc80000000000 */
[----:B------:R-:W-:Y:S05]  /*49f0*/  EXIT ;  /* 0x000000000000794d */ /* 0x000fea0003800000 */
.L_x_105:
        /* <DEDUP_REMOVED lines=15> */
[----:B------:R-:W-:Y:S01]  /*4af0*/  UISETP.GE.AND UP1, UPT, UR17, 0x1, UPT ;  /* 0x000000011100788c */ /* 0x000fe2000bf26270 */
[----:B------:R-:W-:Y:S01]  /*4b00*/  ULDC UR15, c[0x0][0x288] ;  /* 0x0000a200000f7ab9 */ /* 0x000fe20000000800 */
[----:B------:R-:W-:Y:S01]  /*4b10*/  USHF.R.S32.HI UR6, URZ, 0x1f, UR9 ;  /* 0x0000001f3f067899 */ /* 0x000fe20008011409 */
[----:B------:R-:W-:-:S03]  /*4b20*/  ULDC.64 UR12, c[0x0][0x2e0] ;  /* 0x0000b800000c7ab9 */ /* 0x000fc60000000a00 */
[----:B------:R-:W-:Y:S01]  /*4b30*/  PLOP3.LUT P1, PT, PT, PT, UP1, 0x80, 0x0 ;  /* 0x000000000000781c */ /* 0x000fe20003f2f018 */
[----:B------:R-:W-:Y:S01]  /*4b40*/  UIMAD UR6, UR6, UR12, URZ ;  /* 0x0000000c060672a4 */ /* 0x000fe2000f8e023f */
[----:B------:R-:W-:-:S03]  /*4b50*/  ELECT P0, URZ, PT ;  /* 0x00000000003f782f */ /* 0x000fc60003800000 */
[----:B------:R-:W-:Y:S02]  /*4b60*/  UIMAD UR14, UR9, UR13, UR6 ;  /* 0x0000000d090e72a4 */ /* 0x000fe4000f8e0206 */
[----:B-1----:R-:W-:Y:S02]  /*4b70*/  USHF.R.S32.HI UR8, URZ, 0x1f, UR16 ;  /* 0x0000001f3f087899 */ /* 0x002fe40008011410 */
[----:B------:R-:W-:Y:S02]  /*4b80*/  UIMAD.WIDE.U32 UR4, UR16, UR10, URZ ;  /* 0x0000000a100472a5 */ /* 0x000fe4000f8e003f */
[----:B------:R-:W-:-:S04]  /*4b90*/  UIMAD UR7, UR8, UR10, URZ ;  /* 0x0000000a080772a4 */ /* 0x000fc8000f8e023f */
[----:B------:R-:W-:Y:S02]  /*4ba0*/  UIMAD UR7, UR16, UR11, UR7 ;  /* 0x0000000b100772a4 */ /* 0x000fe4000f8e0207 */
[----:B------:R-:W-:Y:S02]  /*4bb0*/  UIMAD UR11, UR9, UR15, URZ ;  /* 0x0000000f090b72a4 */ /* 0x000fe4000f8e023f */
[----:B------:R-:W-:Y:S02]  /*4bc0*/  UIADD3 UR5, UR5, UR7, URZ ;  /* 0x0000000705057290 */ /* 0x000fe4000fffe03f */
[----:B------:R-:W-:Y:S02]  /*4bd0*/  UIADD3 UR10, UP0, UR11, UR16, URZ ;  /* 0x000000100b0a7290 */ /* 0x000fe4000ff1e03f */
[----:B------:R-:W-:Y:S02]  /*4be0*/  UIMAD.WIDE.U32 UR6, UR9, UR12, UR4 ;  /* 0x0000000c090672a5 */ /* 0x000fe4000f8e0004 */
[----:B------:R-:W-:Y:S01]  /*4bf0*/  ULEA.HI.X.SX32 UR11, UR11, UR8, 0x1, UP0 ;  /* 0x000000080b0b7291 */ /* 0x000fe200080f0e3f */
[----:B------:R-:W-:Y:S11]  /*4c00*/  @!P1 EXIT ;  /* 0x000000000000994d */ /* 0x000ff60003800000 */
[----:B------:R-:W1:Y:S01]  /*4c10*/  S2R R3, SR_TID.X ;  /* 0x0000000000037919 */ /* 0x000e620000002100 */
[----:B------:R-:W-:Y:S01]  /*4c20*/  UIADD3 UR4, UR17, 0x3f, URZ ;  /* 0x0000003f11047890 */ /* 0x000fe2000fffe03f */
[----:B------:R-:W2:Y:S01]  /*4c30*/  S2UR UR27, SR_CTAID.X ;  /* 0x00000000001b79c3 */ /* 0x000ea20000002500 */
[----:B------:R-:W-:Y:S02]  /*4c40*/  UISETP.GE.AND UP0, UPT, UR17, 0x41, UPT ;  /* 0x000000411100788c */ /* 0x000fe4000bf06270 */
[----:B------:R-:W-:Y:S02]  /*4c50*/  USHF.R.S32.HI UR5, URZ, 0x1f, UR4 ;  /* 0x0000001f3f057899 */ /* 0x000fe40008011404 */
[----:B------:R-:W-:Y:S02]  /*4c60*/  UIADD3 UR14, UR7, UR14, URZ ;  /* 0x0000000e070e7290 */ /* 0x000fe4000fffe03f */
[----:B------:R-:W-:Y:S01]  /*4c70*/  ULEA.HI UR5, UR5, UR4, URZ, 0x6 ;  /* 0x0000000405057291 */ /* 0x000fe2000f8f303f */
[----:B------:R-:W-:Y:S01]  /*4c80*/  PLOP3.LUT P1, PT, PT, PT, UP0, 0x80, 0x0 ;  /* 0x000000000000781c */ /* 0x000fe20003f2f008 */
[----:B------:R-:W-:Y:S01]  /*4c90*/  ULDC.64 UR28, c[0x0][0x208] ;  /* 0x00008200001c7ab9 */ /* 0x000fe20000000a00 */
[----:B------:R-:W-:Y:S01]  /*4ca0*/  ULDC UR4, c[0x0][0x760] ;  /* 0x0001d80000047ab9 */ /* 0x000fe20000000800 */
[----:B------:R-:W-:-:S02]  /*4cb0*/  USHF.R.S32.HI UR5, URZ, 0x6, UR5 ;  /* 0x000000063f057899 */ /* 0x000fc40008011405 */
[----:B------:R-:W-:Y:S02]  /*4cc0*/  UIMAD UR15, UR15, UR4, URZ ;  /* 0x000000040f0f72a4 */ /* 0x000fe4000f8e023f */
[----:B------:R-:W-:Y:S01]  /*4cd0*/  UISETP.LT.AND UP1, UPT, UR5, 0x1, UPT ;  /* 0x000000010500788c */ /* 0x000fe2000bf21270 */
[----:B------:R-:W-:-:S03]  /*4ce0*/  UMOV UR4, URZ ;  /* 0x0000003f00047c82 */ /* 0x000fc60008000000 */
[----:B------:R-:W-:-:S04]  /*4cf0*/  USEL UR18, UR5, 0x1, !UP1 ;  /* 0x0000000105127887 */ /* 0x000fc8000c800000 */
[----:B------:R-:W-:Y:S01]  /*4d00*/  ULOP3.LUT UR35, UR18, 0x1, URZ, 0xc0, !UPT ;  /* 0x0000000112237892 */ /* 0x000fe2000f8ec03f */
[----:B-1----:R-:W-:Y:S01]  /*4d10*/  LOP3.LUT R0, R3, 0x1f, RZ, 0xc0, !PT ;  /* 0x0000001f03007812 */ /* 0x002fe200078ec0ff */
[----:B--2---:R-:W-:Y:S10]  /*4d20*/  @!P1 BRA `(.L_x_134) ;  /* 0x0000000800ac9947 */ /* 0x004ff40003800000 */
        /* <DEDUP_REMOVED lines=11> */
[----:B------:R-:W-:-:S12]  /*4de0*/  UIADD3.X UR25, URZ, UR25, URZ, UP2, !UPT ;  /* 0x000000193f197290 */ /* 0x000fd800097fe43f */
.L_x_159:
[----:B------:R-:W-:Y:S01]  /*4df0*/  UIMAD UR19, UR15, UR4, URZ ;  /* 0x000000040f1372a4 */ /* 0x000fe2000f8e023f */
[----:B------:R-:W-:Y:S01]  /*4e00*/  ISETP.NE.AND P1, PT, R0, RZ, PT ;  /* 0x000000ff0000720c */ /* 0x000fe20003f25270 */
[----:B------:R-:W-:Y:S01]  /*4e10*/  ULDC.64 UR8, c[0x0][0x768] ;  /* 0x0001da0000087ab9 */ /* 0x000fe20000000a00 */
[----:B------:R-:W-:Y:S01]  /*4e20*/  UIMAD UR12, UR5, 0x3000, URZ ;  /* 0x00003000050c78a4 */ /* 0x000fe2000f8e023f */
[----:B------:R-:W-:Y:S01]  /*4e30*/  BSSY B0, `(.L_x_135) ;  /* 0x0000012000007945 */ /* 0x000fe20003800000 */
[----:B------:R-:W-:Y:S02]  /*4e40*/  UIADD3 UR13, UP0, UR19, UR10, URZ ;  /* 0x0000000a130d7290 */ /* 0x000fe4000ff1e03f */
[----:B------:R-:W-:Y:S02]  /*4e50*/  UIADD3 UR18, UR18, -0x2, URZ ;  /* 0xfffffffe12127890 */ /* 0x000fe4000fffe03f */
[----:B------:R-:W-:Y:S02]  /*4e60*/  ULEA.HI.X.SX32 UR16, UR19, UR11, 0x1, UP0 ;  /* 0x0000000b13107291 */ /* 0x000fe400080f0e3f */
[----:B------:R-:W-:-:S02]  /*4e70*/  ULEA UR17, UP0, UR13, UR8, 0x2 ;  /* 0x000000080d117291 */ /* 0x000fc4000f80103f */
[----:B------:R-:W-:Y:S01]  /*4e80*/  UIMAD.WIDE UR32, UR12, 0x4, UR20 ;  /* 0x000000040c2078a5 */ /* 0x000fe2000f8e0214 */
[----:B------:R-:W-:Y:S01]  /*4e90*/  ISETP.NE.AND P2, PT, RZ, UR18, PT ;  /* 0x00000012ff007c0c */ /* 0x000fe2000bf45270 */
[----:B------:R-:W-:Y:S02]  /*4ea0*/  ULEA.HI.X UR16, UR13, UR9, UR16, 0x2, UP0 ;  /* 0x000000090d107291 */ /* 0x000fe400080f1410 */
[----:B------:R-:W-:Y:S01]  /*4eb0*/  UIMAD.WIDE UR30, UR12, 0x4, UR22 ;  /* 0x000000040c1e78a5 */ /* 0x000fe2000f8e0216 */
[----:B-1----:R-:W-:Y:S01]  /*4ec0*/  IMAD.U32 R2, RZ, RZ, UR17 ;  /* 0x00000011ff027e24 */ /* 0x002fe2000f8e00ff */
[----:B------:R-:W-:Y:S02]  /*4ed0*/  UIMAD.WIDE UR12, UR12, 0x4, UR24 ;  /* 0x000000040c0c78a5 */ /* 0x000fe4000f8e0218 */
[----:B------:R-:W-:Y:S01]  /*4ee0*/  IMAD.U32 R3, RZ, RZ, UR16 ;  /* 0x00000010ff037e24 */ /* 0x000fe2000f8e00ff */
[----:B------:R-:W-:Y:S09]  /*4ef0*/  @P1 BRA `(.L_x_136) ;  /* 0x0000000000141947 */ /* 0x000ff20003800000 */
.L_x_137:
[----:B------:R-:W2:Y:S04]  /*4f00*/  LDG.E.STRONG.GPU R4, desc[UR28][R2.64] ;  /* 0x0000001c02047981 */ /* 0x000ea8000c1ef900 */
[----:B--2---:R-:W-:Y:S01]  /*4f10*/  CCTL.IVALL ;  /* 0x00000000ff00798f */ /* 0x004fe20002000000 */
[----:B------:R-:W-:Y:S05]  /*4f20*/  YIELD ;  /* 0x0000000000007946 */ /* 0x000fea0003800000 */
[----:B------:R-:W-:-:S13]  /*4f30*/  ISETP.NE.AND P3, PT, R4, UR27, PT ;  /* 0x0000001b04007c0c */ /* 0x000fda000bf65270 */
[----:B------:R-:W-:Y:S05]  /*4f40*/  @P3 BRA `(.L_x_137) ;  /* 0xfffffffc00ec3947 */ /* 0x000fea000383ffff */
.L_x_136:
[----:B------:R-:W-:Y:S05]  /*4f50*/  BSYNC B0 ;  /* 0x0000000000007941 */ /* 0x000fea0003800000 */
.L_x_135:
[----:B------:R-:W-:-:S03]  /*4f60*/  UMOV UR16, 0xffffffff ;  /* 0xffffffff00107882 */ /* 0x000fc60000000000 */
[----:B------:R-:W-:Y:S05]  /*4f70*/  BRA.DIV UR16, `(.L_x_138) ;  /* 0x0000003210a87947 */ /* 0x000fea000b800000 */
[----:B------:R-:W-:Y:S01]  /*4f80*/  NOP ;  /* 0x0000000000007918 */ /* 0x000fe20000000000 */
.L_x_206:
[----:B------:R-:W-:Y:S05]  /*4f90*/  WARPSYNC.ALL ;  /* 0x0000000000007948 */ /* 0x000fea0003800000 */
[----:B------:R-:W-:Y:S06]  /*4fa0*/  BAR.SYNC.DEFER_BLOCKING 0xd, 0xa0 ;  /* 0x0342800000007b1d */ /* 0x000fec0000010000 */
[----:B------:R-:W-:Y:S04]  /*4fb0*/  BSSY B0, `(.L_x_139) ;  /* 0x0000011000007945 */ /* 0x000fe80003800000 */
[----:B------:R-:W-:Y:S05]  /*4fc0*/  @!P0 BRA `(.L_x_140) ;  /* 0x00000000003c8947 */ /* 0x000fea0003800000 */
[----:B------:R-:W1:Y:S01]  /*4fd0*/  S2UR UR36, SR_CgaCtaId ;  /* 0x00000000002479c3 */ /* 0x000e620000008800 */
[----:B------:R-:W-:Y:S01]  /*4fe0*/  UIMAD UR26, UR4, 0x1800, URZ ;  /* 0x00001800041a78a4 */ /* 0x000fe2000f8e023f */
        /* <DEDUP_REMOVED lines=13> */
.L_x_140:
[----:B------:R-:W-:Y:S05]  /*50c0*/  BSYNC B0 ;  /* 0x0000000000007941 */ /* 0x000fea0003800000 */
.L_x_139:
        /* <DEDUP_REMOVED lines=13> */
.L_x_142:
[----:B------:R-:W-:Y:S05]  /*51a0*/  BSYNC B0 ;  /* 0x0000000000007941 */ /* 0x000fea0003800000 */
.L_x_141:
[----:B------:R-:W-:Y:S06]  /*51b0*/  BAR.ARV 0xa, 0xa0 ;  /* 0x0282800000007b1d */ /* 0x000fec0000002000 */
[----:B------:R-:W-:Y:S04]  /*51c0*/  BSSY B0, `(.L_x_143) ;  /* 0x0000003000007945 */ /* 0x000fe80003800000 */
[----:B------:R-:W-:Y:S05]  /*51d0*/  @!P0 BRA `(.L_x_144) ;  /* 0x0000000000048947 */ /* 0x000fea0003800000 */
[----:B------:R-:W-:-:S04]  /*51e0*/  DEPBAR.LE SB0, 0x0 ;  /* 0x000080000000791a */ /* 0x000fc80000000000 */
.L_x_144:
[----:B------:R-:W-:Y:S05]  /*51f0*/  BSYNC B0 ;  /* 0x0000000000007941 */ /* 0x000fea0003800000 */
.L_x_143:
[----:B------:R-:W-:Y:S06]  /*5200*/  BAR.ARV 0xb, 0xa0 ;  /* 0x02c2800000007b1d */ /* 0x000fec0000002000 */
[----:B------:R-:W-:Y:S01]  /*5210*/  NOP ;  /* 0x0000000000007918 */ /* 0x000fe20000000000 */
[----:B------:R-:W-:Y:S04]  /*5220*/  BSSY B0, `(.L_x_145) ;  /* 0x0000011000007945 */ /* 0x000fe80003800000 */
[----:B------:R-:W-:Y:S05]  /*5230*/  @P1 BRA `(.L_x_146) ;  /* 0x00000000003c1947 */ /* 0x000fea0003800000 */
[----:B------:R-:W-:Y:S01]  /*5240*/  @!PT LDS RZ, [RZ] ;  /* 0x00000000fffff984 */ /* 0x000fe20000000800 */
[----:B------:R-:W-:Y:S01]  /*5250*/  @!PT LDS RZ, [RZ] ;  /* 0x00000000fffff984 */ /* 0x000fe20000000800 */
[----:B------:R-:W-:Y:S01]  /*5260*/  @!PT LDS RZ, [RZ] ;  /* 0x00000000fffff984 */ /* 0x000fe20000000800 */
[----:B------:R-:W-:Y:S01]  /*5270*/  @!PT LDS RZ, [RZ] ;  /* 0x00000000fffff984 */ /* 0x000fe20000000800 */
[----:B------:R1:W-:Y:S06]  /*5280*/  MEMBAR.ALL.CTA ;  /* 0x0000000000007992 */ /* 0x0003ec0000008000 */
[----:B-1----:R-:W-:Y:S06]  /*5290*/  MEMBAR.ALL.GPU ;  /* 0x0000000000007992 */ /* 0x002fec000000a000 */
[----:B------:R-:W-:-:S00]  /*52a0*/  ERRBAR ;  /* 0x00000000000079ab */ /* 0x000fc00000000000 */
[----:B------:R-:W-:Y:S06]  /*52b0*/  CGAERRBAR ;  /* 0x00000000000075ab */ /* 0x000fec0000000000 */
[----:B012345:R-:W-:Y:S01]  /*52c0*/  CCTL.IVALL ;  /* 0x00000000ff00798f */ /* 0x03ffe20002000000 */
[----:B------:R-:W1:Y:S01]  /*52d0*/  S2R R4, SR_LANEID ;  /* 0x0000000000047919 */ /* 0x000e620000000000 */
[----:B------:R-:W-:Y:S02]  /*52e0*/  VOTEU.ANY UR16, UPT, PT ;  /* 0x0000000000107886 */ /* 0x000fe400038e0100 */
[----:B------:R-:W-:-:S02]  /*52f0*/  UFLO.U32 UR17, UR16 ;  /* 0x00000010001172bd */ /* 0x000fc400080e0000 */
[----:B------:R-:W2:Y:S04]  /*5300*/  POPC R5, UR16 ;  /* 0x0000001000057d09 */ /* 0x000ea80008000000 */
[----:B-1----:R-:W-:-:S13]  /*5310*/  ISETP.EQ.U32.AND P3, PT, R4, UR17, PT ;  /* 0x0000001104007c0c */ /* 0x002fda000bf62070 */
[----:B--2---:R1:W-:Y:S02]  /*5320*/  @P3 REDG.E.ADD.S32.STRONG.GPU desc[UR28][R2.64], R5 ;  /* 0x000000050200398e */ /* 0x0043e4000c10e39c */
.L_x_146:
[----:B------:R-:W-:Y:S05]  /*5330*/  BSYNC B0 ;  /* 0x0000000000007941 */ /* 0x000fea0003800000 */
.L_x_145:
[----:B------:R-:W-:Y:S01]  /*5340*/  UIADD3 UR19, UR15, UR19, URZ ;  /* 0x000000130f137290 */ /* 0x000fe2000fffe03f */
[----:B------:R-:W-:Y:S03]  /*5350*/  BSSY B0, `(.L_x_147) ;  /* 0x000000d000007945 */ /* 0x000fe60003800000 */
[----:B------:R-:W-:-:S04]  /*5360*/  UIADD3 UR16, UP0, UR19, UR10, URZ ;  /* 0x0000000a13107290 */ /* 0x000fc8000ff1e03f */
[----:B------:R-:W-:Y:S02]  /*5370*/  ULEA.HI.X.SX32 UR19, UR19, UR11, 0x1, UP0 ;  /* 0x0000000b13137291 */ /* 0x000fe400080f0e3f */
[----:B------:R-:W-:-:S04]  /*5380*/  ULEA UR8, UP0, UR16, UR8, 0x2 ;  /* 0x0000000810087291 */ /* 0x000fc8000f80103f */
[----:B------:R-:W-:Y:S02]  /*5390*/  ULEA.HI.X UR19, UR16, UR9, UR19, 0x2, UP0 ;  /* 0x0000000910137291 */ /* 0x000fe400080f1413 */
[----:B-1----:R-:W-:-:S04]  /*53a0*/  IMAD.U32 R2, RZ, RZ, UR8 ;  /* 0x00000008ff027e24 */ /* 0x002fc8000f8e00ff */
[----:B------:R-:W-:Y:S01]  /*53b0*/  IMAD.U32 R3, RZ, RZ, UR19 ;  /* 0x00000013ff037e24 */ /* 0x000fe2000f8e00ff */
[----:B------:R-:W-:Y:S06]  /*53c0*/  @P1 BRA `(.L_x_148) ;  /* 0x0000000000141947 */ /* 0x000fec0003800000 */
.L_x_149:
[----:B------:R-:W2:Y:S04]  /*53d0*/  LDG.E.STRONG.GPU R4, desc[UR28][R2.64] ;  /* 0x0000001c02047981 */ /* 0x000ea8000c1ef900 */
[----:B--2---:R-:W-:Y:S01]  /*53e0*/  CCTL.IVALL ;  /* 0x00000000ff00798f */ /* 0x004fe20002000000 */
[----:B------:R-:W-:Y:S05]  /*53f0*/  YIELD ;  /* 0x0000000000007946 */ /* 0x000fea0003800000 */
[----:B------:R-:W-:-:S13]  /*5400*/  ISETP.NE.AND P3, PT, R4, UR27, PT ;  /* 0x0000001b04007c0c */ /* 0x000fda000bf65270 */
[----:B------:R-:W-:Y:S05]  /*5410*/  @P3 BRA `(.L_x_149) ;  /* 0xfffffffc00ec3947 */ /* 0x000fea000383ffff */
.L_x_148:
[----:B------:R-:W-:Y:S05]  /*5420*/  BSYNC B0 ;  /* 0x0000000000007941 */ /* 0x000fea0003800000 */
.L_x_147:
[----:B------:R-:W-:-:S03]  /*5430*/  UMOV UR8, 0xffffffff ;  /* 0xffffffff00087882 */ /* 0x000fc60000000000 */
[----:B------:R-:W-:Y:S05]  /*5440*/  BRA.DIV UR8, `(.L_x_150) ;  /* 0x0000002e08907947 */ /* 0x000fea000b800000 */
[----:B------:R-:W-:Y:S01]  /*5450*/  NOP ;  /* 0x0000000000007918 */ /* 0x000fe20000000000 */
.L_x_209:
[----:B------:R-:W-:Y:S05]  /*5460*/  WARPSYNC.ALL ;  /* 0x0000000000007948 */ /* 0x000fea0003800000 */
        /* <DEDUP_REMOVED lines=12> */
.L_x_152:
[----:B------:R-:W-:Y:S05]  /*5530*/  BSYNC B0 ;  /* 0x0000000000007941 */ /* 0x000fea0003800000 */
.L_x_151:
        /* <DEDUP_REMOVED lines=13> */
.L_x_154:
[----:B------:R-:W-:Y:S05]  /*5610*/  BSYNC B0 ;  /* 0x0000000000007941 */ /* 0x000fea0003800000 */
.L_x_153:
[----:B------:R-:W-:Y:S06]  /*5620*/  BAR.ARV 0xa, 0xa0 ;  /* 0x0282800000007b1d */ /* 0x000fec0000002000 */
[----:B------:R-:W-:Y:S04]  /*5630*/  BSSY B0, `(.L_x_155) ;  /* 0x0000003000007945 */ /* 0x000fe80003800000 */
[----:B------:R-:W-:Y:S05]  /*5640*/  @!P0 BRA `(.L_x_156) ;  /* 0x0000000000048947 */ /* 0x000fea0003800000 */
[----:B------:R-:W-:-:S04]  /*5650*/  DEPBAR.LE SB0, 0x0 ;  /* 0x000080000000791a */ /* 0x000fc80000000000 */
.L_x_156:
[----:B------:R-:W-:Y:S05]  /*5660*/  BSYNC B0 ;  /* 0x0000000000007941 */ /* 0x000fea0003800000 */
.L_x_155:
[----:B------:R-:W-:Y:S06]  /*5670*/  BAR.ARV 0xb, 0xa0 ;  /* 0x02c2800000007b1d */ /* 0x000fec0000002000 */
[----:B------:R-:W-:Y:S01]  /*5680*/  NOP ;  /* 0x0000000000007918 */ /* 0x000fe20000000000 */
[----:B------:R-:W-:Y:S04]  /*5690*/  BSSY B0, `(.L_x_157) ;  /* 0x0000011000007945 */ /* 0x000fe80003800000 */
[----:B------:R-:W-:Y:S05]  /*56a0*/  @P1 BRA `(.L_x_158) ;  /* 0x00000000003c1947 */ /* 0x000fea0003800000 */
[----:B------:R-:W1:Y:S01]  /*56b0*/  S2R R4, SR_LANEID ;  /* 0x0000000000047919 */ /* 0x000e620000000000 */
[----:B------:R-:W-:Y:S01]  /*56c0*/  @!PT LDS RZ, [RZ] ;  /* 0x00000000fffff984 */ /* 0x000fe20000000800 */
[----:B------:R-:W-:Y:S01]  /*56d0*/  @!PT LDS RZ, [RZ] ;  /* 0x00000000fffff984 */ /* 0x000fe20000000800 */
[----:B------:R-:W-:Y:S01]  /*56e0*/  @!PT LDS RZ, [RZ] ;  /* 0x00000000fffff984 */ /* 0x000fe20000000800 */
[----:B------:R-:W-:Y:S01]  /*56f0*/  @!PT LDS RZ, [RZ] ;  /* 0x00000000fffff984 */ /* 0x000fe20000000800 */
[----:B------:R2:W-:Y:S06]  /*5700*/  MEMBAR.ALL.CTA ;  /* 0x0000000000007992 */ /* 0x0005ec0000008000 */
[----:B--2---:R-:W-:Y:S06]  /*5710*/  MEMBAR.ALL.GPU ;  /* 0x0000000000007992 */ /* 0x004fec000000a000 */
[----:B------:R-:W-:-:S00]  /*5720*/  ERRBAR ;  /* 0x00000000000079ab */ /* 0x000fc00000000000 */
[----:B------:R-:W-:Y:S06]  /*5730*/  CGAERRBAR ;  /* 0x00000000000075ab */ /* 0x000fec0000000000 */
[----:B012345:R-:W-:Y:S01]  /*5740*/  CCTL.IVALL ;  /* 0x00000000ff00798f */ /* 0x03ffe20002000000 */
[----:B------:R-:W-:Y:S02]  /*5750*/  VOTEU.ANY UR8, UPT, PT ;  /* 0x0000000000087886 */ /* 0x000fe400038e0100 */
[----:B------:R-:W-:Y:S02]  /*5760*/  UFLO.U32 UR9, UR8 ;  /* 0x00000008000972bd */ /* 0x000fe400080e0000 */
[----:B------:R-:W2:Y:S04]  /*5770*/  POPC R5, UR8 ;  /* 0x0000000800057d09 */ /* 0x000ea80008000000 */
[----:B-1----:R-:W-:-:S13]  /*5780*/  ISETP.EQ.U32.AND P1, PT, R4, UR9, PT ;  /* 0x0000000904007c0c */ /* 0x002fda000bf22070 */
[----:B--2---:R1:W-:Y:S02]  /*5790*/  @P1 REDG.E.ADD.S32.STRONG.GPU desc[UR28][R2.64], R5 ;  /* 0x000000050200198e */ /* 0x0043e4000c10e39c */
.L_x_158:
[----:B------:R-:W-:Y:S05]  /*57a0*/  BSYNC B0 ;  /* 0x0000000000007941 */ /* 0x000fea0003800000 */
.L_x_157:
[----:B------:R-:W-:Y:S02]  /*57b0*/  UIADD3 UR4, UR4, 0x2, URZ ;  /* 0x0000000204047890 */ /* 0x000fe4000fffe03f */
[----:B------:R-:W-:Y:S01]  /*57c0*/  UIADD3 UR5, UR5, 0x1, URZ ;  /* 0x0000000105057890 */ /* 0x000fe2000fffe03f */
[----:B------:R-:W-:Y:S11]  /*57d0*/  @P2 BRA `(.L_x_159) ;  /* 0xfffffff400842947 */ /* 0x000ff6000383ffff */
.L_x_134:
[----:B------:R-:W-:-:S13]  /*57e0*/  ISETP.NE.AND P1, PT, RZ, UR35, PT ;  /* 0x00000023ff007c0c */ /* 0x000fda000bf25270 */
[----:B------:R-:W-:Y:S05]  /*57f0*/  @!P1 EXIT ;  /* 0x000000000000994d */ /* 0x000fea0003800000 */
[----:B------:R-:W-:Y:S01]  /*5800*/  UIMAD UR5, UR15, UR4, URZ ;  /* 0x000000040f0572a4 */ /* 0x000fe2000f8e023f */
[----:B------:R-:W-:Y:S01]  /*5810*/  ISETP.NE.AND P1, PT, R0, RZ, PT ;  /* 0x000000ff0000720c */ /* 0x000fe20003f25270 */
[----:B------:R-:W-:Y:S01]  /*5820*/  ULDC.64 UR12, c[0x0][0x768] ;  /* 0x0001da00000c7ab9 */ /* 0x000fe20000000a00 */
[----:B------:R-:W-:Y:S01]  /*5830*/  BSSY B0, `(.L_x_160) ;  /* 0x000000d000007945 */ /* 0x000fe20003800000 */
[----:B------:R-:W-:-:S04]  /*5840*/  UIADD3 UR8, UP0, UR5, UR10, URZ ;  /* 0x0000000a05087290 */ /* 0x000fc8000ff1e03f */
[----:B------:R-:W-:Y:S02]  /*5850*/  ULEA.HI.X.SX32 UR5, UR5, UR11, 0x1, UP0 ;  /* 0x0000000b05057291 */ /* 0x000fe400080f0e3f */
[----:B------:R-:W-:-:S04]  /*5860*/  ULEA UR9, UP0, UR8, UR12, 0x2 ;  /* 0x0000000c08097291 */ /* 0x000fc8000f80103f */
[----:B------:R-:W-:Y:S02]  /*5870*/  ULEA.HI.X UR5, UR8, UR13, UR5, 0x2, UP0 ;  /* 0x0000000d08057291 */ /* 0x000fe400080f1405 */
[----:B-1----:R-:W-:-:S04]  /*5880*/  IMAD.U32 R2, RZ, RZ, UR9 ;  /* 0x00000009ff027e24 */ /* 0x002fc8000f8e00ff */
[----:B------:R-:W-:Y:S01]  /*5890*/  IMAD.U32 R3, RZ, RZ, UR5 ;  /* 0x00000005ff037e24 */ /* 0x000fe2000f8e00ff */
[----:B------:R-:W-:Y:S06]  /*58a0*/  @P1 BRA `(.L_x_161) ;  /* 0x0000000000141947 */ /* 0x000fec0003800000 */
.L_x_162:
[----:B------:R-:W2:Y:S04]  /*58b0*/  LDG.E.STRONG.GPU R0, desc[UR28][R2.64] ;  /* 0x0000001c02007981 */ /* 0x000ea8000c1ef900 */
[----:B--2---:R-:W-:Y:S01]  /*58c0*/  CCTL.IVALL ;  /* 0x00000000ff00798f */ /* 0x004fe20002000000 */
[----:B------:R-:W-:Y:S05]  /*58d0*/  YIELD ;  /* 0x0000000000007946 */ /* 0x000fea0003800000 */
[----:B------:R-:W-:-:S13]  /*58e0*/  ISETP.NE.AND P2, PT, R0, UR27, PT ;  /* 0x0000001b00007c0c */ /* 0x000fda000bf45270 */
[----:B------:R-:W-:Y:S05]  /*58f0*/  @P2 BRA `(.L_x_162) ;  /* 0xfffffffc00ec2947 */ /* 0x000fea000383ffff */
.L_x_161:
[----:B------:R-:W-:Y:S05]  /*5900*/  BSYNC B0 ;  /* 0x0000000000007941 */ /* 0x000fea0003800000 */
.L_x_160:
[----:B------:R-:W-:-:S03]  /*5910*/  UMOV UR5, 0xffffffff ;  /* 0xffffffff00057882 */ /* 0x000fc60000000000 */
[----:B------:R-:W-:Y:S05]  /*5920*/  BRA.DIV UR5, `(.L_x_163) ;  /* 0x0000002a05747947 */ /* 0x000fea000b800000 */
[----:B------:R-:W-:Y:S01]  /*5930*/  NOP ;  /* 0x0000000000007918 */ /* 0x000fe20000000000 */
.L_x_212:
[----:B------:R-:W-:Y:S01]  /*5940*/  IMAD.U32 R6, RZ, RZ, UR4 ;  /* 0x00000004ff067e24 */ /* 0x000fe2000f8e00ff */
[----:B------:R-:W-:Y:S05]  /*5950*/  WARPSYNC.ALL ;  /* 0x0000000000007948 */ /* 0x000fea0003800000 */
[----:B------:R-:W-:Y:S01]  /*5960*/  BAR.SYNC.DEFER_BLOCKING 0xd, 0xa0 ;  /* 0x0342800000007b1d */ /* 0x000fe20000010000 */
[----:B------:R-:W-:-:S05]  /*5970*/  IMAD R6, R6, 0x1800, RZ ;  /* 0x0000180006067824 */ /* 0x000fca00078e02ff */
[----:B------:R-:W-:Y:S04]  /*5980*/  BSSY B0, `(.L_x_164) ;  /* 0x0000012000007945 */ /* 0x000fe80003800000 */
[----:B------:R-:W-:Y:S05]  /*5990*/  @!P0 BRA `(.L_x_165) ;  /* 0x0000000000408947 */ /* 0x000fea0003800000 */
[----:B------:R-:W1:Y:S01]  /*59a0*/  LDC.64 R8, c[0x0][0x2c0] ;  /* 0x0000b000ff087b82 */ /* 0x000e620000000a00 */
[C---:B------:R-:W-:Y:S01]  /*59b0*/  IADD3 R4, P2, R6.reuse, UR6, RZ ;  /* 0x0000000606047c10 */ /* 0x040fe2000ff5e0ff */
[----:B------:R-:W-:Y:S01]  /*59c0*/  UMOV UR5, 0x400 ;  /* 0x0000040000057882 */ /* 0x000fe20000000000 */
[----:B------:R-:W-:Y:S01]  /*59d0*/  UMOV UR16, 0x0 ;  /* 0x0000000000107882 */ /* 0x000fe20000000000 */
[----:B------:R-:W-:Y:S01]  /*59e0*/  UMOV UR17, 0x14f00000 ;  /* 0x14f0000000117882 */ /* 0x000fe20000000000 */
[----:B------:R-:W-:-:S03]  /*59f0*/  LEA.HI.X.SX32 R5, R6, UR14, 0x1, P2 ;  /* 0x0000000e06057c11 */ /* 0x000fc600090f0eff */
[----:B------:R-:W2:Y:S01]  /*5a00*/  S2UR UR8, SR_CgaCtaId ;  /* 0x00000000000879c3 */ /* 0x000ea20000008800 */
[----:B-1----:R-:W-:-:S04]  /*5a10*/  LEA R0, P3, R4, R8, 0x2 ;  /* 0x0000000804007211 */ /* 0x002fc800078610ff */
[----:B------:R-:W-:Y:S02]  /*5a20*/  LEA.HI.X R4, R4, R9, R5, 0x2, P3 ;  /* 0x0000000904047211 */ /* 0x000fe400018f1405 */
[----:B------:R-:W-:Y:S02]  /*5a30*/  R2UR UR12, R0 ;  /* 0x00000000000c72ca */ /* 0x000fe400000e0000 */
[----:B------:R-:W-:Y:S01]  /*5a40*/  R2UR UR13, R4 ;  /* 0x00000000040d72ca */ /* 0x000fe200000e0000 */
[----:B--2---:R-:W-:-:S03]  /*5a50*/  ULEA UR5, UR8, UR5, 0x18 ;  /* 0x0000000508057291 */ /* 0x004fc6000f8ec03f */
[----:B------:R-:W-:Y:S01]  /*5a60*/  UMOV UR8, 0x300 ;  /* 0x0000030000087882 */ /* 0x000fe20000000000 */
[----:B------:R-:W-:-:S09]  /*5a70*/  UIADD3 UR5, UR5, 0xc000, URZ ;  /* 0x0000c00005057890 */ /* 0x000fd2000fffe03f */
[----:B------:R1:W-:Y:S02]  /*5a80*/  UBLKRED.G.S.ADD.F32.RN [UR12], [UR5], UR8, desc[UR16] ;  /* 0x0000100c050073bb */ /* 0x0003e400080a1408 */
[----:B-1----:R0:W-:Y:S02]  /*5a90*/  UTMACMDFLUSH ;  /* 0x00000000000079b7 */ /* 0x0021e40000000000 */
.L_x_165:
[----:B------:R-:W-:Y:S05]  /*5aa0*/  BSYNC B0 ;  /* 0x0000000000007941 */ /* 0x000fea0003800000 */
.L_x_164:
[----:B------:R-:W-:Y:S06]  /*5ab0*/  BAR.SYNC.DEFER_BLOCKING 0xe, 0xa0 ;  /* 0x0382800000007b1d */ /* 0x000fec0000010000 */
[----:B------:R-:W-:Y:S04]  /*5ac0*/  BSSY B0, `(.L_x_166) ;  /* 0x0000013000007945 */ /* 0x000fe80003800000 */
[----:B------:R-:W-:Y:S05]  /*5ad0*/  @!P0 BRA `(.L_x_167) ;  /* 0x0000000000448947 */ /* 0x000fea0003800000 */
[----:B------:R-:W1:Y:S01]  /*5ae0*/  S2UR UR13, SR_CgaCtaId ;  /* 0x00000000000d79c3 */ /* 0x000e620000008800 */
[----:B------:R-:W-:Y:S01]  /*5af0*/  R2UR UR5, R6 ;  /* 0x00000000060572ca */ /* 0x000fe200000e0000 */
[----:B------:R-:W-:Y:S01]  /*5b00*/  UMOV UR12, 0x400 ;  /* 0x00000400000c7882 */ /* 0x000fe20000000000 */
[----:B------:R-:W-:Y:S01]  /*5b10*/  ULDC.64 UR8, c[0x0][0x2c0] ;  /* 0x0000b00000087ab9 */ /* 0x000fe20000000a00 */
[----:B------:R-:W-:-:S10]  /*5b20*/  UMOV UR17, 0x14f00000 ;  /* 0x14f0000000117882 */ /* 0x000fd40000000000 */
[----:B------:R-:W-:-:S04]  /*5b30*/  UIADD3 UR5, UR5, 0xc00, URZ ;  /* 0x00000c0005057890 */ /* 0x000fc8000fffe03f */
[----:B------:R-:W-:-:S04]  /*5b40*/  UIADD3 UR16, UP0, UR5, UR6, URZ ;  /* 0x0000000605107290 */ /* 0x000fc8000ff1e03f */
[----:B------:R-:W-:Y:S02]  /*5b50*/  ULEA.HI.X.SX32 UR5, UR5, UR14, 0x1, UP0 ;  /* 0x0000000e05057291 */ /* 0x000fe400080f0e3f */
[----:B-1----:R-:W-:Y:S02]  /*5b60*/  ULEA UR12, UR13, UR12, 0x18 ;  /* 0x0000000c0d0c7291 */ /* 0x002fe4000f8ec03f */
[----:B------:R-:W-:Y:S02]  /*5b70*/  ULEA UR8, UP0, UR16, UR8, 0x2 ;  /* 0x0000000810087291 */ /* 0x000fe4000f80103f */
[----:B------:R-:W-:Y:S02]  /*5b80*/  UIADD3 UR12, UR12, 0xf000, URZ ;  /* 0x0000f0000c0c7890 */ /* 0x000fe4000fffe03f */
[----:B------:R-:W-:-:S03]  /*5b90*/  ULEA.HI.X UR9, UR16, UR9, UR5, 0x2, UP0 ;  /* 0x0000000910097291 */ /* 0x000fc600080f1405 */
[----:B------:R-:W-:Y:S01]  /*5ba0*/  UMOV UR5, 0x300 ;  /* 0x0000030000057882 */ /* 0x000fe20000000000 */
[----:B------:R-:W-:-:S05]  /*5bb0*/  UMOV UR16, 0x0 ;  /* 0x0000000000107882 */ /* 0x000fca0000000000 */
[----:B------:R1:W-:Y:S01]  /*5bc0*/  UBLKRED.G.S.ADD.F32.RN [UR8], [UR12], UR5, desc[UR16] ;  /* 0x000010080c0073bb */ /* 0x0003e200080a1405 */
[----:B------:R0:W-:Y:S01]  /*5bd0*/  UTMACMDFLUSH ;  /* 0x00000000000079b7 */ /* 0x0001e20000000000 */
[----:B-1----:R-:W-:-:S04]  /*5be0*/  DEPBAR.LE SB0, 0x1 ;  /* 0x000080400000791a */ /* 0x002fc80000000000 */
.L_x_167:
[----:B------:R-:W-:Y:S05]  /*5bf0*/  BSYNC B0 ;  /* 0x0000000000007941 */ /* 0x000fea0003800000 */
.L_x_166:
[----:B------:R-:W-:Y:S06]  /*5c00*/  BAR.ARV 0xa, 0xa0 ;  /* 0x0282800000007b1d */ /* 0x000fec0000002000 */
[----:B------:R-:W-:Y:S04]  /*5c10*/  BSSY B0, `(.L_x_168) ;  /* 0x0000003000007945 */ /* 0x000fe80003800000 */
[----:B------:R-:W-:Y:S05]  /*5c20*/  @!P0 BRA `(.L_x_169) ;  /* 0x0000000000048947 */ /* 0x000fea0003800000 */
[----:B------:R-:W-:-:S04]  /*5c30*/  DEPBAR.LE SB0, 0x0 ;  /* 0x000080000000791a */ /* 0x000fc80000000000 */
.L_x_169:
[----:B------:R-:W-:Y:S05]  /*5c40*/  BSYNC B0 ;  /* 0x0000000000007941 */ /* 0x000fea0003800000 */
.L_x_168:
        /* <DEDUP_REMOVED lines=19> */
.L_x_171:
[----:B------:R-:W-:Y:S05]  /*5d80*/  BSYNC B0 ;  /* 0x0000000000007941 */ /* 0x000fea0003800000 */
.L_x_170:
[----:B------:R-:W-:Y:S05]  /*5d90*/  EXIT ;  /* 0x000000000000794d */ /* 0x000fea0003800000 */
.L_x_133:
        /* <DEDUP_REMOVED lines=48> */
.L_x_213:
        /* <DEDUP_REMOVED lines=14> */
.L_x_175:
        /* <DEDUP_REMOVED lines=127> */
.L_x_186:
[----:B------:R-:W-:-:S04]  /*6970*/  SHF.L.U32 R20, R9, 0x1f, RZ ;  /* 0x0000001f09147819 */ /* 0x000fc800000006ff */
[----:B-1----:R-:W1:Y:S02]  /*6980*/  SYNCS.PHASECHK.TRANS64.TRYWAIT P1, [R0+URZ+0x26840], R20 ;  /* 0x02684014000075a7 */ /* 0x002e64000802017f */
[----:B-123--:R-:W-:Y:S05]  /*6990*/  @!P1 BRA `(.L_x_178) ;  /* 0x0000001800889947 */ /* 0x00efea0003800000 */
.L_x_214:
[----:B------:R-:W-:Y:S05]  /*69a0*/  @P0 BRA `(.L_x_179) ;  /* 0x0000000000140947 */ /* 0x000fea0003800000 */
[----:B------:R-:W-:Y:S01]  /*69b0*/  ISETP.NE.AND P1, PT, R13, RZ, PT ;  /* 0x000000ff0d00720c */ /* 0x000fe20003f25270 */
[----:B------:R-:W-:-:S04]  /*69c0*/  IMAD.MOV.U32 R3, RZ, RZ, 0x3100 ;  /* 0x00003100ff037424 */ /* 0x000fc800078e00ff */
[----:B------:R2:W-:Y:S08]  /*69d0*/  SYNCS.ARRIVE.TRANS64 RZ, [R0+URZ+0x26830], R3 ;  /* 0x0268300300ff79a7 */ /* 0x0005f0000800003f */
[----:B------:R-:W-:Y:S05]  /*69e0*/  @!P1 BRA `(.L_x_179) ;  /* 0x0000000000049947 */ /* 0x000fea0003800000 */
[----:B------:R-:W-:Y:S01]  /*69f0*/  BPT.TRAP 0x1 ;  /* 0x000000040000795c */ /* 0x000fe20000300000 */
.L_x_179:
        /* <DEDUP_REMOVED lines=42> */
.L_x_215:
[----:B------:R-:W-:Y:S05]  /*6ca0*/  @P0 BRA `(.L_x_181) ;  /* 0x0000000000140947 */ /* 0x000fea0003800000 */
[----:B------:R-:W-:Y:S01]  /*6cb0*/  ISETP.NE.AND P1, PT, R13, RZ, PT ;  /* 0x000000ff0d00720c */ /* 0x000fe20003f25270 */
[----:B------:R-:W-:-:S04]  /*6cc0*/  IMAD.MOV.U32 R3, RZ, RZ, 0x3100 ;  /* 0x00003100ff037424 */ /* 0x000fc800078e00ff */
[----:B------:R3:W-:Y:S08]  /*6cd0*/  SYNCS.ARRIVE.TRANS64 RZ, [R0+URZ+0x26818], R3 ;  /* 0x0268180300ff79a7 */ /* 0x0007f0000800003f */
[----:B------:R-:W-:Y:S05]  /*6ce0*/  @!P1 BRA `(.L_x_181) ;  /* 0x0000000000049947 */ /* 0x000fea0003800000 */
[----:B------:R-:W-:Y:S01]  /*6cf0*/  BPT.TRAP 0x1 ;  /* 0x000000040000795c */ /* 0x000fe20000300000 */
.L_x_181:
        /* <DEDUP_REMOVED lines=34> */
.L_x_216:
[----:B-123--:R-:W-:Y:S01]  /*6f20*/  SHF.R.S32.HI R20, RZ, 0x1f, R19 ;  /* 0x0000001fff147819 */ /* 0x00efe20000011413 */
[----:B------:R-:W-:Y:S06]  /*6f30*/  @P0 BRA `(.L_x_183) ;  /* 0x0000000000140947 */ /* 0x000fec0003800000 */
[----:B------:R-:W-:Y:S01]  /*6f40*/  ISETP.NE.AND P1, PT, R13, RZ, PT ;  /* 0x000000ff0d00720c */ /* 0x000fe20003f25270 */
[----:B------:R-:W-:-:S04]  /*6f50*/  IMAD.MOV.U32 R21, RZ, RZ, 0x3100 ;  /* 0x00003100ff157424 */ /* 0x000fc800078e00ff */
[----:B------:R1:W-:Y:S08]  /*6f60*/  SYNCS.ARRIVE.TRANS64 RZ, [R0+URZ+0x26838], R21 ;  /* 0x0268381500ff79a7 */ /* 0x0003f0000800003f */
[----:B------:R-:W-:Y:S05]  /*6f70*/  @!P1 BRA `(.L_x_183) ;  /* 0x0000000000049947 */ /* 0x000fea0003800000 */
[----:B------:R-:W-:Y:S01]  /*6f80*/  BPT.TRAP 0x1 ;  /* 0x000000040000795c */ /* 0x000fe20000300000 */
.L_x_183:
        /* <DEDUP_REMOVED lines=38> */
.L_x_218:
[----:B------:R-:W-:Y:S05]  /*71f0*/  @P0 BRA `(.L_x_185) ;  /* 0x0000000000140947 */ /* 0x000fea0003800000 */
[----:B------:R-:W-:Y:S01]  /*7200*/  ISETP.NE.AND P1, PT, R13, RZ, PT ;  /* 0x000000ff0d00720c */ /* 0x000fe20003f25270 */
[----:B--2---:R-:W-:-:S04]  /*7210*/  IMAD.MOV.U32 R5, RZ, RZ, 0x3100 ;  /* 0x00003100ff057424 */ /* 0x004fc800078e00ff */
[----:B------:R3:W-:Y:S08]  /*7220*/  SYNCS.ARRIVE.TRANS64 RZ, [R0+URZ+0x26810], R5 ;  /* 0x0268100500ff79a7 */ /* 0x0007f0000800003f */
[----:B------:R-:W-:Y:S05]  /*7230*/  @!P1 BRA `(.L_x_185) ;  /* 0x0000000000049947 */ /* 0x000fea0003800000 */
[----:B------:R-:W-:Y:S01]  /*7240*/  BPT.TRAP 0x1 ;  /* 0x000000040000795c */ /* 0x000fe20000300000 */
.L_x_185:
        /* <DEDUP_REMOVED lines=36> */
.L_x_177:
[----:B------:R-:W-:-:S13]  /*7490*/  ISETP.NE.AND P1, PT, R17, RZ, PT ;  /* 0x000000ff1100720c */ /* 0x000fda0003f25270 */
[----:B------:R-:W-:Y:S05]  /*74a0*/  @!P1 BRA `(.L_x_176) ;  /* 0x0000000400609947 */ /* 0x000fea0003800000 */
[----:B------:R-:W-:-:S04]  /*74b0*/  SHF.L.U32 R7, R9, 0x1f, RZ ;  /* 0x0000001f09077819 */ /* 0x000fc800000006ff */
[----:B------:R-:W2:Y:S02]  /*74c0*/  SYNCS.PHASECHK.TRANS64.TRYWAIT P1, [R0+URZ+0x26840], R7 ;  /* 0x02684007000075a7 */ /* 0x000ea4000802017f */
[----:B--2---:R-:W-:Y:S05]  /*74d0*/  @!P1 BRA `(.L_x_187) ;  /* 0x00000010000c9947 */ /* 0x004fea0003800000 */
.L_x_219:
[----:B------:R-:W-:Y:S05]  /*74e0*/  @P0 BRA `(.L_x_188) ;  /* 0x0000000000140947 */ /* 0x000fea0003800000 */
[----:B------:R-:W-:Y:S01]  /*74f0*/  ISETP.NE.AND P1, PT, R13, RZ, PT ;  /* 0x000000ff0d00720c */ /* 0x000fe20003f25270 */
[----:B------:R-:W-:-:S04]  /*7500*/  IMAD.MOV.U32 R5, RZ, RZ, 0x3100 ;  /* 0x00003100ff057424 */ /* 0x000fc800078e00ff */
[----:B------:R3:W-:Y:S08]  /*7510*/  SYNCS.ARRIVE.TRANS64 RZ, [R0+URZ+0x26830], R5 ;  /* 0x0268300500ff79a7 */ /* 0x0007f0000800003f */
[----:B------:R-:W-:Y:S05]  /*7520*/  @!P1 BRA `(.L_x_188) ;  /* 0x0000000000049947 */ /* 0x000fea0003800000 */
[----:B------:R-:W-:Y:S01]  /*7530*/  BPT.TRAP 0x1 ;  /* 0x000000040000795c */ /* 0x000fe20000300000 */
.L_x_188:
        /* <DEDUP_REMOVED lines=40> */
.L_x_220:
[----:B------:R-:W-:Y:S05]  /*77c0*/  @P0 BRA `(.L_x_190) ;  /* 0x0000000000140947 */ /* 0x000fea0003800000 */
[----:B------:R-:W-:Y:S01]  /*77d0*/  ISETP.NE.AND P0, PT, R13, RZ, PT ;  /* 0x000000ff0d00720c */ /* 0x000fe20003f05270 */
[----:B------:R-:W-:-:S04]  /*77e0*/  IMAD.MOV.U32 R5, RZ, RZ, 0x3100 ;  /* 0x00003100ff057424 */ /* 0x000fc800078e00ff */
[----:B------:R4:W-:Y:S08]  /*77f0*/  SYNCS.ARRIVE.TRANS64 RZ, [R0+URZ+0x26818], R5 ;  /* 0x0268180500ff79a7 */ /* 0x0009f0000800003f */
[----:B------:R-:W-:Y:S05]  /*7800*/  @!P0 BRA `(.L_x_190) ;  /* 0x0000000000048947 */ /* 0x000fea0003800000 */
[----:B------:R-:W-:Y:S01]  /*7810*/  BPT.TRAP 0x1 ;  /* 0x000000040000795c */ /* 0x000fe20000300000 */
.L_x_190:
        /* <DEDUP_REMOVED lines=33> */
.L_x_176:
[----:B------:R-:W4:Y:S01]  /*7a30*/  S2R R2, SR_TID.X ;  /* 0x0000000000027919 */ /* 0x000f220000002100 */
[----:B------:R-:W-:Y:S01]  /*7a40*/  IMAD R3, R12, 0x8, R0 ;  /* 0x000000080c037824 */ /* 0x000fe200078e0200 */
[----:B----4-:R-:W-:Y:S02]  /*7a50*/  LOP3.LUT R4, R2, 0x7f, RZ, 0xc0, !PT ;  /* 0x0000007f02047812 */ /* 0x010fe400078ec0ff */
[----:B------:R-:W-:Y:S02]  /*7a60*/  SHF.L.U32 R2, R9, 0x1f, RZ ;  /* 0x0000001f09027819 */ /* 0x000fe400000006ff */
[----:B------:R-:W-:Y:S02]  /*7a70*/  ISETP.NE.AND P1, PT, R4, RZ, PT ;  /* 0x000000ff0400720c */ /* 0x000fe40003f25270 */
[----:B------:R-:W4:Y:S02]  /*7a80*/  SYNCS.PHASECHK.TRANS64.TRYWAIT P0, [R3+URZ+0x26840], R2 ;  /* 0x02684002030075a7 */ /* 0x000f24000800017f */
[----:B----4-:R-:W-:Y:S09]  /*7a90*/  @!P0 BRA `(.L_x_191) ;  /* 0x0000000800c48947 */ /* 0x010ff20003800000 */
.L_x_221:
[----:B------:R-:W-:Y:S05]  /*7aa0*/  @P1 BRA `(.L_x_192) ;  /* 0x0000000000181947 */ /* 0x000fea0003800000 */
[----:B------:R-:W5:Y:S01]  /*7ab0*/  S2R R4, SR_TID.X ;  /* 0x0000000000047919 */ /* 0x000f620000002100 */
[----:B----4-:R-:W-:-:S04]  /*7ac0*/  IMAD.MOV.U32 R2, RZ, RZ, 0x3100 ;  /* 0x00003100ff027424 */ /* 0x010fc800078e00ff */
[----:B------:R4:W-:Y:S01]  /*7ad0*/  SYNCS.ARRIVE.TRANS64 RZ, [R3+URZ+0x26830], R2 ;  /* 0x0268300203ff79a7 */ /* 0x0009e2000800003f */
[----:B-----5:R-:W-:-:S13]  /*7ae0*/  LOP3.LUT P0, RZ, R4, 0x1f, RZ, 0xc0, !PT ;  /* 0x0000001f04ff7812 */ /* 0x020fda000780c0ff */
[----:B----4-:R-:W-:Y:S05]  /*7af0*/  @!P0 BRA `(.L_x_192) ;  /* 0x0000000000048947 */ /* 0x010fea0003800000 */
[----:B------:R-:W-:Y:S01]  /*7b00*/  BPT.TRAP 0x1 ;  /* 0x000000040000795c */ /* 0x000fe20000300000 */
.L_x_192:
        /* <DEDUP_REMOVED lines=47> */
.L_x_173:
[----:B------:R-:W-:Y:S05]  /*7e00*/  BSYNC B0 ;  /* 0x0000000000007941 */ /* 0x000fea0003800000 */
.L_x_172:
[----:B------:R-:W-:-:S03]  /*7e10*/  UMOV UR5, 0xffffffff ;  /* 0xffffffff00057882 */ /* 0x000fc60000000000 */
[----:B------:R-:W-:Y:S05]  /*7e20*/  BRA.DIV UR5, `(.L_x_193) ;  /* 0x0000000605f47947 */ /* 0x000fea000b800000 */
[----:B------:R-:W-:-:S13]  /*7e30*/  ELECT P0, URZ, PT ;  /* 0x00000000003f782f */ /* 0x000fda0003800000 */
.L_x_224:
[----:B------:R-:W-:Y:S04]  /*7e40*/  BSSY B0, `(.L_x_194) ;  /* 0x0000023000007945 */ /* 0x000fe80003800000 */
[----:B------:R-:W-:Y:S05]  /*7e50*/  @!P0 BRA `(.L_x_195) ;  /* 0x0000000000848947 */ /* 0x000fea0003800000 */
[----:B------:R-:W-:-:S06]  /*7e60*/  ULOP3.LUT UR5, UR38, 0x2, URZ, 0xfc, !UPT ;  /* 0x0000000226057892 */ /* 0x000fcc000f8efc3f */
[----:B------:R-:W-:-:S05]  /*7e70*/  IMAD.U32 R2, RZ, RZ, UR5 ;  /* 0x00000005ff027e24 */ /* 0x000fca000f8e00ff */
[----:B------:R-:W-:-:S13]  /*7e80*/  ISETP.NE.AND P0, PT, R2, 0x3, PT ;  /* 0x000000030200780c */ /* 0x000fda0003f05270 */
[----:B------:R-:W-:Y:S05]  /*7e90*/  @!P0 BRA `(.L_x_196) ;  /* 0x0000000000048947 */ /* 0x000fea0003800000 */
[----:B------:R-:W-:Y:S01]  /*7ea0*/  BPT.TRAP 0x1 ;  /* 0x000000040000795c */ /* 0x000fe20000300000 */
.L_x_196:
        /* <DEDUP_REMOVED lines=15> */
.L_x_225:
[----:B------:R-:W2:Y:S02]  /*7fa0*/  SYNCS.PHASECHK.TRANS64.TRYWAIT P1, [R3+URZ], R2 ;  /* 0x00000002030075a7 */ /* 0x000ea4000802017f */
[----:B--2---:R-:W-:Y:S05]  /*7fb0*/  @!P1 BRA `(.L_x_198) ;  /* 0x0000000400c89947 */ /* 0x004fea0003800000 */
.L_x_226:
[----:B------:R-:W-:Y:S05]  /*7fc0*/  @!P0 BRA `(.L_x_199) ;  /* 0x0000000000048947 */ /* 0x000fea0003800000 */
[----:B------:R-:W-:Y:S01]  /*7fd0*/  BPT.TRAP 0x1 ;  /* 0x000000040000795c */ /* 0x000fe20000300000 */
.L_x_199:
[----:B--2---:R-:W-:-:S04]  /*7fe0*/  VIADD R3, R7, 0x26840 ;  /* 0x0002684007037836 */ /* 0x004fc80000000000 */
[----:B------:R-:W-:-:S04]  /*7ff0*/  IMAD R0, R0, 0x8, R3 ;  /* 0x0000000800007824 */ /* 0x000fc800078e0203 */
[----:B------:R-:W2:Y:S02]  /*8000*/  SYNCS.PHASECHK.TRANS64.TRYWAIT P0, [R0+URZ], R5 ;  /* 0x00000005000075a7 */ /* 0x000ea4000800017f */
[----:B--2---:R-:W-:Y:S05]  /*8010*/  @!P0 BRA `(.L_x_200) ;  /* 0x0000000400c48947 */ /* 0x004fea0003800000 */
.L_x_227:
[----:B------:R-:W-:-:S07]  /*8020*/  IMAD R3, R4, 0x8, R3 ;  /* 0x0000000804037824 */ /* 0x000fce00078e0203 */
.L_x_201:
[----:B---3--:R3:W4:Y:S02]  /*8030*/  SYNCS.PHASECHK.TRANS64.TRYWAIT P0, [R3+URZ], R2 ;  /* 0x00000002030075a7 */ /* 0x008724000800017f */
[----:B----4-:R-:W-:Y:S05]  /*8040*/  @!P0 NANOSLEEP.SYNCS 0x989680 ;  /* 0x009896800000895d */ /* 0x010fea0003900000 */
[----:B------:R-:W4:Y:S02]  /*8050*/  @!P0 SYNCS.PHASECHK.TRANS64 P0, [R3+URZ], R2 ;  /* 0x00000002030085a7 */ /* 0x000f24000800007f */
[----:B----4-:R-:W-:Y:S05]  /*8060*/  @!P0 BRA `(.L_x_201) ;  /* 0xfffffffc00f08947 */ /* 0x010fea000383ffff */
.L_x_195:
[----:B------:R-:W-:Y:S05]  /*8070*/  BSYNC B0 ;  /* 0x0000000000007941 */ /* 0x000fea0003800000 */
.L_x_194:
[----:B------:R-:W-:Y:S05]  /*8080*/  EXIT ;  /* 0x000000000000794d */ /* 0x000fea0003800000 */
.L_x_111:
[----:B------:R-:W-:Y:S02]  /*8090*/  IMAD.MOV.U32 R13, RZ, RZ, R23 ;  /* 0x000000ffff0d7224 */ /* 0x000fe400078e0017 */
[----:B------:R-:W-:Y:S02]  /*80a0*/  IMAD.MOV.U32 R12, RZ, RZ, RZ ;  /* 0x000000ffff0c7224 */ /* 0x000fe400078e00ff */
[----:B------:R-:W-:Y:S02]  /*80b0*/  IMAD.MOV.U32 R11, RZ, RZ, 0x1f ;  /* 0x0000001fff0b7424 */ /* 0x000fe400078e00ff */
[----:B------:R-:W-:-:S07]  /*80c0*/  IMAD.MOV.U32 R15, RZ, RZ, -0x1 ;  /* 0xffffffffff0f7424 */ /* 0x000fce00078e00ff */
[----:B------:R-:W-:Y:S05]  /*80d0*/  WARPSYNC.COLLECTIVE R15, `(.L_x_202) ;  /* 0x000000000f087348 */ /* 0x000fea0003c00000 */
[----:B------:R1:W2:Y:S02]  /*80e0*/  SHFL.IDX P6, R14, R13, R12, R11 ;  /* 0x0000000c0d0e7389 */ /* 0x0002a400000c000b */
[----:B-12---:R-:W-:Y:S01]  /*80f0*/  ENDCOLLECTIVE ;  /* 0x000000000000791b */ /* 0x006fe20003800000 */
.L_x_202:
[----:B------:R-:W-:Y:S05]  /*8100*/  BRA `(.L_x_203) ;  /* 0xffffff8800a47947 */ /* 0x000fea000383ffff */
.L_x_113:
[----:B--2---:R2:W3:Y:S02]  /*8110*/  SYNCS.PHASECHK.TRANS64.TRYWAIT P0, [R2+URZ+0x26800], R5 ;  /* 0x02680005020075a7 */ /* 0x0044e4000800017f */
[----:B---3--:R-:W-:Y:S05]  /*8120*/  @!P0 NANOSLEEP.SYNCS 0x989680 ;  /* 0x009896800000895d */ /* 0x008fea0003900000 */
[----:B------:R-:W3:Y:S02]  /*8130*/  @!P0 SYNCS.PHASECHK.TRANS64 P0, [R2+URZ+0x26800], R5 ;  /* 0x02680005020085a7 */ /* 0x000ee4000800007f */
[----:B---3--:R-:W-:Y:S05]  /*8140*/  @!P0 BRA `(.L_x_113) ;  /* 0xfffffffc00f08947 */ /* 0x008fea000383ffff */
[----:B------:R-:W-:Y:S05]  /*8150*/  BRA `(.L_x_112) ;  /* 0xffffff8800e47947 */ /* 0x000fea000383ffff */
.L_x_119:
[----:B---3--:R-:W-:-:S04]  /*8160*/  IMAD.U32 R5, RZ, RZ, UR8 ;  /* 0x00000008ff057e24 */ /* 0x008fc8000f8e00ff */
[----:B------:R3:W1:Y:S03]  /*8170*/  SYNCS.PHASECHK.TRANS64.TRYWAIT P1, [R5+URZ+0x26810], R6 ;  /* 0x02681006050075a7 */ /* 0x000666000802017f */
[----:B-1----:R-:W-:Y:S05]  /*8180*/  @!P1 NANOSLEEP.SYNCS 0x989680 ;  /* 0x009896800000995d */ /* 0x002fea0003900000 */
[----:B------:R-:W1:Y:S02]  /*8190*/  @!P1 SYNCS.PHASECHK.TRANS64 P1, [R5+URZ+0x26810], R6 ;  /* 0x02681006050095a7 */ /* 0x000e64000802007f */
[----:B-1----:R-:W-:Y:S05]  /*81a0*/  @!P1 BRA `(.L_x_119) ;  /* 0xfffffffc00ec9947 */ /* 0x002fea000383ffff */
[----:B------:R-:W-:Y:S05]  /*81b0*/  BRA `(.L_x_118) ;  /* 0xffffff9400487947 */ /* 0x000fea000383ffff */
.L_x_123:
[----:B------:R-:W-:-:S04]  /*81c0*/  IMAD.U32 R5, RZ, RZ, UR8 ;  /* 0x00000008ff057e24 */ /* 0x000fc8000f8e00ff */
[----:B------:R1:W1:Y:S03]  /*81d0*/  SYNCS.PHASECHK.TRANS64.TRYWAIT P1, [R5+URZ+0x26830], R6 ;  /* 0x02683006050075a7 */ /* 0x000266000802017f */
[----:B-1----:R-:W-:Y:S05]  /*81e0*/  @!P1 NANOSLEEP.SYNCS 0x989680 ;  /* 0x009896800000995d */ /* 0x002fea0003900000 */
[----:B------:R-:W1:Y:S02]  /*81f0*/  @!P1 SYNCS.PHASECHK.TRANS64 P1, [R5+URZ+0x26830], R6 ;  /* 0x02683006050095a7 */ /* 0x000e64000802007f */
[----:B-1----:R-:W-:Y:S05]  /*8200*/  @!P1 BRA `(.L_x_123) ;  /* 0xfffffffc00ec9947 */ /* 0x002fea000383ffff */
[----:B------:R-:W-:Y:S05]  /*8210*/  BRA `(.L_x_122) ;  /* 0xffffff9800547947 */ /* 0x000fea000383ffff */
.L_x_138:
[----:B------:R-:W-:Y:S01]  /*8220*/  BSSY B0, `(.L_x_204) ;  /* 0x0000005000007945 */ /* 0x000fe20003800000 */
[----:B------:R-:W-:-:S07]  /*8230*/  IMAD.MOV.U32 R15, RZ, RZ, -0x1 ;  /* 0xffffffffff0f7424 */ /* 0x000fce00078e00ff */
[----:B------:R-:W-:Y:S05]  /*8240*/  WARPSYNC.COLLECTIVE R15, `(.L_x_205) ;  /* 0x000000000f087348 */ /* 0x000fea0003c00000 */
[----:B------:R-:W-:Y:S01]  /*8250*/  NOP ;  /* 0x0000000000007918 */ /* 0x000fe20000000000 */
[----:B------:R-:W-:Y:S01]  /*8260*/  ENDCOLLECTIVE ;  /* 0x000000000000791b */ /* 0x000fe20003800000 */
.L_x_205:
[----:B------:R-:W-:Y:S05]  /*8270*/  BSYNC B0 ;  /* 0x0000000000007941 */ /* 0x000fea0003800000 */
.L_x_204:
[----:B------:R-:W-:Y:S05]  /*8280*/  BRA `(.L_x_206) ;  /* 0xffffffcc00407947 */ /* 0x000fea000383ffff */
.L_x_150:
[----:B------:R-:W-:Y:S01]  /*8290*/  BSSY B0, `(.L_x_207) ;  /* 0x0000005000007945 */ /* 0x000fe20003800000 */
[----:B------:R-:W-:-:S07]  /*82a0*/  IMAD.MOV.U32 R15, RZ, RZ, -0x1 ;  /* 0xffffffffff0f7424 */ /* 0x000fce00078e00ff */
[----:B------:R-:W-:Y:S05]  /*82b0*/  WARPSYNC.COLLECTIVE R15, `(.L_x_208) ;  /* 0x000000000f087348 */ /* 0x000fea0003c00000 */
[----:B------:R-:W-:Y:S01]  /*82c0*/  NOP ;  /* 0x0000000000007918 */ /* 0x000fe20000000000 */
[----:B------:R-:W-:Y:S01]  /*82d0*/  ENDCOLLECTIVE ;  /* 0x000000000000791b */ /* 0x000fe20003800000 */
.L_x_208:
[----:B------:R-:W-:Y:S05]  /*82e0*/  BSYNC B0 ;  /* 0x0000000000007941 */ /* 0x000fea0003800000 */
.L_x_207:
[----:B------:R-:W-:Y:S05]  /*82f0*/  BRA `(.L_x_209) ;  /* 0xffffffd000587947 */ /* 0x000fea000383ffff */
.L_x_163:
[----:B------:R-:W-:Y:S01]  /*8300*/  BSSY B0, `(.L_x_210) ;  /* 0x0000005000007945 */ /* 0x000fe20003800000 */
[----:B------:R-:W-:-:S07]  /*8310*/  IMAD.MOV.U32 R15, RZ, RZ, -0x1 ;  /* 0xffffffffff0f7424 */ /* 0x000fce00078e00ff */
[----:B------:R-:W-:Y:S05]  /*8320*/  WARPSYNC.COLLECTIVE R15, `(.L_x_211) ;  /* 0x000000000f087348 */ /* 0x000fea0003c00000 */
[----:B------:R-:W-:Y:S01]  /*8330*/  NOP ;  /* 0x0000000000007918 */ /* 0x000fe20000000000 */
[----:B------:R-:W-:Y:S01]  /*8340*/  ENDCOLLECTIVE ;  /* 0x000000000000791b */ /* 0x000fe20003800000 */
.L_x_211:
[----:B------:R-:W-:Y:S05]  /*8350*/  BSYNC B0 ;  /* 0x0000000000007941 */ /* 0x000fea0003800000 */
.L_x_210:
[----:B------:R-:W-:Y:S05]  /*8360*/  BRA `(.L_x_212) ;  /* 0xffffffd400747947 */ /* 0x000fea000383ffff */
.L_x_174:
[----:B-1----:R1:W2:Y:S02]  /*8370*/  SYNCS.PHASECHK.TRANS64.TRYWAIT P0, [R0+URZ+0x26820], R3 ;  /* 0x02682003000075a7 */ /* 0x0022a4000800017f */
[----:B--2---:R-:W-:Y:S05]  /*8380*/  @!P0 NANOSLEEP.SYNCS 0x989680 ;  /* 0x009896800000895d */ /* 0x004fea0003900000 */
[----:B------:R-:W2:Y:S02]  /*8390*/  @!P0 SYNCS.PHASECHK.TRANS64 P0, [R0+URZ+0x26820], R3 ;  /* 0x02682003000085a7 */ /* 0x000ea4000800007f */
[----:B--2---:R-:W-:Y:S05]  /*83a0*/  @!P0 BRA `(.L_x_174) ;  /* 0xfffffffc00f08947 */ /* 0x004fea000383ffff */
[----:B------:R-:W-:Y:S05]  /*83b0*/  BRA `(.L_x_213) ;  /* 0xffffffdc00387947 */ /* 0x000fea000383ffff */
.L_x_178:
[----:B-1----:R1:W2:Y:S02]  /*83c0*/  SYNCS.PHASECHK.TRANS64.TRYWAIT P1, [R0+URZ+0x26840], R20 ;  /* 0x02684014000075a7 */ /* 0x0022a4000802017f */
[----:B--2---:R-:W-:Y:S05]  /*83d0*/  @!P1 NANOSLEEP.SYNCS 0x989680 ;  /* 0x009896800000995d */ /* 0x004fea0003900000 */
[----:B------:R-:W2:Y:S02]  /*83e0*/  @!P1 SYNCS.PHASECHK.TRANS64 P1, [R0+URZ+0x26840], R20 ;  /* 0x02684014000095a7 */ /* 0x000ea4000802007f */
[----:B--2---:R-:W-:Y:S05]  /*83f0*/  @!P1 BRA `(.L_x_178) ;  /* 0xfffffffc00f09947 */ /* 0x004fea000383ffff */
[----:B------:R-:W-:Y:S05]  /*8400*/  BRA `(.L_x_214) ;  /* 0xffffffe400647947 */ /* 0x000fea000383ffff */
.L_x_180:
[----:B--2---:R2:W3:Y:S02]  /*8410*/  SYNCS.PHASECHK.TRANS64.TRYWAIT P1, [R0+URZ+0x26828], R20 ;  /* 0x02682814000075a7 */ /* 0x0044e4000802017f */
[----:B---3--:R-:W-:Y:S05]  /*8420*/  @!P1 NANOSLEEP.SYNCS 0x989680 ;  /* 0x009896800000995d */ /* 0x008fea0003900000 */
[----:B------:R-:W3:Y:S02]  /*8430*/  @!P1 SYNCS.PHASECHK.TRANS64 P1, [R0+URZ+0x26828], R20 ;  /* 0x02682814000095a7 */ /* 0x000ee4000802007f */
[----:B---3--:R-:W-:Y:S05]  /*8440*/  @!P1 BRA `(.L_x_180) ;  /* 0xfffffffc00f09947 */ /* 0x008fea000383ffff */
[----:B------:R-:W-:Y:S05]  /*8450*/  BRA `(.L_x_215) ;  /* 0xffffffe800107947 */ /* 0x000fea000383ffff */
.L_x_182:
[----:B---3--:R3:W4:Y:S02]  /*8460*/  SYNCS.PHASECHK.TRANS64.TRYWAIT P1, [R0+URZ+0x26848], R20 ;  /* 0x02684814000075a7 */ /* 0x008724000802017f */
[----:B----4-:R-:W-:Y:S05]  /*8470*/  @!P1 NANOSLEEP.SYNCS 0x989680 ;  /* 0x009896800000995d */ /* 0x010fea0003900000 */
[----:B------:R-:W4:Y:S02]  /*8480*/  @!P1 SYNCS.PHASECHK.TRANS64 P1, [R0+URZ+0x26848], R20 ;  /* 0x02684814000095a7 */ /* 0x000f24000802007f */
[----:B----4-:R-:W-:Y:S05]  /*8490*/  @!P1 BRA `(.L_x_182) ;  /* 0xfffffffc00f09947 */ /* 0x010fea000383ffff */
[----:B------:R-:W-:Y:S05]  /*84a0*/  BRA `(.L_x_216) ;  /* 0xffffffe8009c7947 */ /* 0x000fea000383ffff */
.L_x_184:
[----:B------:R-:W-:-:S07]  /*84b0*/  SHF.L.U32 R5, R9, 0x1f, RZ ;  /* 0x0000001f09057819 */ /* 0x000fce00000006ff */
.L_x_217:
[----:B--2---:R2:W3:Y:S02]  /*84c0*/  SYNCS.PHASECHK.TRANS64.TRYWAIT P1, [R0+URZ+0x26820], R5 ;  /* 0x02682005000075a7 */ /* 0x0044e4000802017f */
[----:B---3--:R-:W-:Y:S05]  /*84d0*/  @!P1 NANOSLEEP.SYNCS 0x989680 ;  /* 0x009896800000995d */ /* 0x008fea0003900000 */
[----:B------:R-:W3:Y:S02]  /*84e0*/  @!P1 SYNCS.PHASECHK.TRANS64 P1, [R0+URZ+0x26820], R5 ;  /* 0x02682005000095a7 */ /* 0x000ee4000802007f */
[----:B---3--:R-:W-:Y:S05]  /*84f0*/  @!P1 BRA `(.L_x_217) ;  /* 0xfffffffc00f09947 */ /* 0x008fea000383ffff */
[----:B------:R-:W-:Y:S05]  /*8500*/  BRA `(.L_x_218) ;  /* 0xffffffec00387947 */ /* 0x000fea000383ffff */
.L_x_187:
[----:B--2---:R2:W3:Y:S02]  /*8510*/  SYNCS.PHASECHK.TRANS64.TRYWAIT P1, [R0+URZ+0x26840], R7 ;  /* 0x02684007000075a7 */ /* 0x0044e4000802017f */
[----:B---3--:R-:W-:Y:S05]  /*8520*/  @!P1 NANOSLEEP.SYNCS 0x989680 ;  /* 0x009896800000995d */ /* 0x008fea0003900000 */
[----:B------:R-:W3:Y:S02]  /*8530*/  @!P1 SYNCS.PHASECHK.TRANS64 P1, [R0+URZ+0x26840], R7 ;  /* 0x02684007000095a7 */ /* 0x000ee4000802007f */
[----:B---3--:R-:W-:Y:S05]  /*8540*/  @!P1 BRA `(.L_x_187) ;  /* 0xfffffffc00f09947 */ /* 0x008fea000383ffff */
[----:B------:R-:W-:Y:S05]  /*8550*/  BRA `(.L_x_219) ;  /* 0xffffffec00e07947 */ /* 0x000fea000383ffff */
.L_x_189:
[----:B---3--:R3:W4:Y:S02]  /*8560*/  SYNCS.PHASECHK.TRANS64.TRYWAIT P1, [R0+URZ+0x26828], R7 ;  /* 0x02682807000075a7 */ /* 0x008724000802017f */
[----:B----4-:R-:W-:Y:S05]  /*8570*/  @!P1 NANOSLEEP.SYNCS 0x989680 ;  /* 0x009896800000995d */ /* 0x010fea0003900000 */
[----:B------:R-:W4:Y:S02]  /*8580*/  @!P1 SYNCS.PHASECHK.TRANS64 P1, [R0+URZ+0x26828], R7 ;  /* 0x02682807000095a7 */ /* 0x000f24000802007f */
[----:B----4-:R-:W-:Y:S05]  /*8590*/  @!P1 BRA `(.L_x_189) ;  /* 0xfffffffc00f09947 */ /* 0x010fea000383ffff */
[----:B------:R-:W-:Y:S05]  /*85a0*/  BRA `(.L_x_220) ;  /* 0xfffffff000847947 */ /* 0x000fea000383ffff */
.L_x_191:
[----:B----4-:R4:W1:Y:S02]  /*85b0*/  SYNCS.PHASECHK.TRANS64.TRYWAIT P0, [R3+URZ+0x26840], R2 ;  /* 0x02684002030075a7 */ /* 0x010864000800017f */
[----:B-1----:R-:W-:Y:S05]  /*85c0*/  @!P0 NANOSLEEP.SYNCS 0x989680 ;  /* 0x009896800000895d */ /* 0x002fea0003900000 */
[----:B------:R-:W1:Y:S02]  /*85d0*/  @!P0 SYNCS.PHASECHK.TRANS64 P0, [R3+URZ+0x26840], R2 ;  /* 0x02684002030085a7 */ /* 0x000e64000800007f */
[----:B-1----:R-:W-:Y:S05]  /*85e0*/  @!P0 BRA `(.L_x_191) ;  /* 0xfffffffc00f08947 */ /* 0x002fea000383ffff */
[----:B------:R-:W-:Y:S05]  /*85f0*/  BRA `(.L_x_221) ;  /* 0xfffffff400287947 */ /* 0x000fea000383ffff */
.L_x_193:
[----:B------:R-:W-:Y:S01]  /*8600*/  BSSY B0, `(.L_x_222) ;  /* 0x0000006000007945 */ /* 0x000fe20003800000 */
[----:B------:R-:W-:-:S07]  /*8610*/  IMAD.MOV.U32 R15, RZ, RZ, -0x1 ;  /* 0xffffffffff0f7424 */ /* 0x000fce00078e00ff */
[----:B------:R-:W-:Y:S05]  /*8620*/  WARPSYNC.COLLECTIVE R15, `(.L_x_223) ;  /* 0x000000000f0c7348 */ /* 0x000fea0003c00000 */
[----:B------:R-:W-:Y:S02]  /*8630*/  ELECT P6, UR62, PT ;  /* 0x00000000003e782f */ /* 0x000fe400038c0000 */
[----:B------:R-:W-:Y:S01]  /*8640*/  MOV R14, UR62 ;  /* 0x0000003e000e7c02 */ /* 0x000fe20008000f00 */
[----:B------:R-:W-:Y:S10]  /*8650*/  ENDCOLLECTIVE ;  /* 0x000000000000791b */ /* 0x000ff40003800000 */
.L_x_223:
[----:B------:R-:W-:Y:S05]  /*8660*/  BSYNC B0 ;  /* 0x0000000000007941 */ /* 0x000fea0003800000 */
.L_x_222:
[----:B------:R-:W-:Y:S01]  /*8670*/  PLOP3.LUT P0, PT, P6, PT, PT, 0x80, 0x0 ;  /* 0x000000000000781c */ /* 0x000fe2000370f070 */
[----:B------:R-:W-:-:S12]  /*8680*/  BRA `(.L_x_224) ;  /* 0xfffffff400ec7947 */ /* 0x000fd8000383ffff */
.L_x_197:
[----:B-1----:R1:W2:Y:S02]  /*8690*/  SYNCS.PHASECHK.TRANS64.TRYWAIT P1, [R6+URZ], R5 ;  /* 0x00000005060075a7 */ /* 0x0022a4000802017f */
[----:B--2---:R-:W-:Y:S05]  /*86a0*/  @!P1 NANOSLEEP.SYNCS 0x989680 ;  /* 0x009896800000995d */ /* 0x004fea0003900000 */
[----:B------:R-:W2:Y:S02]  /*86b0*/  @!P1 SYNCS.PHASECHK.TRANS64 P1, [R6+URZ], R5 ;  /* 0x00000005060095a7 */ /* 0x000ea4000802007f */
[----:B--2---:R-:W-:Y:S05]  /*86c0*/  @!P1 BRA `(.L_x_197) ;  /* 0xfffffffc00f09947 */ /* 0x004fea000383ffff */
[----:B------:R-:W-:Y:S05]  /*86d0*/  BRA `(.L_x_225) ;  /* 0xfffffff800307947 */ /* 0x000fea000383ffff */
.L_x_198:
[----:B--2---:R2:W3:Y:S02]  /*86e0*/  SYNCS.PHASECHK.TRANS64.TRYWAIT P1, [R3+URZ], R2 ;  /* 0x00000002030075a7 */ /* 0x0044e4000802017f */
[----:B---3--:R-:W-:Y:S05]  /*86f0*/  @!P1 NANOSLEEP.SYNCS 0x989680 ;  /* 0x009896800000995d */ /* 0x008fea0003900000 */
[----:B------:R-:W3:Y:S02]  /*8700*/  @!P1 SYNCS.PHASECHK.TRANS64 P1, [R3+URZ], R2 ;  /* 0x00000002030095a7 */ /* 0x000ee4000802007f */
[----:B---3--:R-:W-:Y:S05]  /*8710*/  @!P1 BRA `(.L_x_198) ;  /* 0xfffffffc00f09947 */ /* 0x008fea000383ffff */
[----:B------:R-:W-:Y:S05]  /*8720*/  BRA `(.L_x_226) ;  /* 0xfffffff800247947 */ /* 0x000fea000383ffff */
.L_x_200:
[----:B--2---:R2:W3:Y:S02]  /*8730*/  SYNCS.PHASECHK.TRANS64.TRYWAIT P0, [R0+URZ], R5 ;  /* 0x00000005000075a7 */ /* 0x0044e4000800017f */
[----:B---3--:R-:W-:Y:S05]  /*8740*/  @!P0 NANOSLEEP.SYNCS 0x989680 ;  /* 0x009896800000895d */ /* 0x008fea0003900000 */
[----:B------:R-:W3:Y:S02]  /*8750*/  @!P0 SYNCS.PHASECHK.TRANS64 P0, [R0+URZ], R5 ;  /* 0x00000005000085a7 */ /* 0x000ee4000800007f */
[----:B---3--:R-:W-:Y:S05]  /*8760*/  @!P0 BRA `(.L_x_200) ;  /* 0xfffffffc00f08947 */ /* 0x008fea000383ffff */
[----:B------:R-:W-:Y:S05]  /*8770*/  BRA `(.L_x_227) ;  /* 0xfffffff800287947 */ /* 0x000fea000383ffff */
.L_x_228:
        /* <DEDUP_REMOVED lines=16> */
.L_x_3296:


//--------------------- .text._ZN7cutlass13device_kernelIN5flash11enable_sm90INS1_16FlashAttnBwdSm90INS1_25CollectiveMainloopBwdSm90ILi2ELi2ELi2EN4cute5tupleIJNS5_1CILi1EEES8_S8_EEENS6_IJNS7_ILi64EEENS7_ILi128EEENS7_ILi96EEEEEENS_6half_tEfNS_4arch4Sm90ELb0ELb0ELb0ELb0ELb0ELb1ELb0ELb0ELi2ELi1ELi2ELi1ELb1EEENS1_24CollectiveEpilogueBwdGQAISD_fSG_Li256ELb0ELb0EEENS1_19SingleTileSchedulerILb0ELb0ELb0ELi128EEEEEEEEEvNT_6ParamsE --------------------------
	.section	.text._ZN7cutlass13device_kernelIN5flash11enable_sm90INS1_16FlashAttnBwdSm90INS1_25CollectiveMainloopBwdSm90ILi2ELi2ELi2EN4cute5tupleIJNS5_1CILi1EEES8_S8_EEENS6_IJNS7_ILi64EEENS7_ILi128EEENS7_ILi96EEEEEENS_6half_tEfNS_4arch4Sm90ELb0ELb0ELb0ELb0ELb0ELb1ELb0ELb0ELi2ELi1ELi2ELi1ELb1EEENS1_24CollectiveEpilogueBwdGQAISD_fSG_Li256ELb0ELb0EEENS1_19SingleTileSchedulerILb0ELb0ELb0ELi128EEEEEEEEEvNT_6ParamsE,"ax",@progbits
	.align	128
.text._ZN7cutlass13device_kernelIN5flash11enable_sm90INS1_16FlashAttnBwdSm90INS1_25CollectiveMainloopBwdSm90ILi2ELi2ELi2EN4cute5tupleIJNS5_1CILi1EEES8_S8_EEENS6_IJNS7_ILi64EEENS7_ILi128EEENS7_ILi96EEEEEENS_6half_tEfNS_4arch4Sm90ELb0ELb0ELb0ELb0ELb0ELb1ELb0ELb0ELi2ELi1ELi2ELi1ELb1EEENS1_24CollectiveEpilogueBwdGQAISD_fSG_Li256ELb0ELb0EEENS1_19SingleTileSchedulerILb0ELb0ELb0ELi128EEEEEEEEEvNT_6ParamsE:
        .type           _ZN7cutlass13device_kernelIN5flash11enable_sm90INS1_16FlashAttnBwdSm90INS1_25CollectiveMainloopBwdSm90ILi2ELi2ELi2EN4cute5tupleIJNS5_1CILi1EEES8_S8_EEENS6_IJNS7_ILi64EEENS7_ILi128EEENS7_ILi96EEEEEENS_6half_tEfNS_4arch4Sm90ELb0ELb0ELb0ELb0ELb0ELb1ELb0ELb0ELi2ELi1ELi2ELi1ELb1EEENS1_24CollectiveEpilogueBwdGQAISD_fSG_Li256ELb0ELb0EEENS1_19SingleTileSchedulerILb0ELb0ELb0ELi128EEEEEEEEEvNT_6ParamsE,@function
        .size           _ZN7cutlass13device_kernelIN5flash11enable_sm90INS1_16FlashAttnBwdSm90INS1_25CollectiveMainloopBwdSm90ILi2ELi2ELi2EN4cute5tupleIJNS5_1CILi1EEES8_S8_EEENS6_IJNS7_ILi64EEENS7_ILi128EEENS7_ILi96EEEEEENS_6half_tEfNS_4arch4Sm90ELb0ELb0ELb0ELb0ELb0ELb1ELb0ELb0ELi2ELi1ELi2ELi1ELb1EEENS1_24CollectiveEpilogueBwdGQAISD_fSG_Li256ELb0ELb0EEENS1_19SingleTileSchedulerILb0ELb0ELb0ELi128EEEEEEEEEvNT_6ParamsE,(.L_x_3297 - _ZN7cutlass13device_kernelIN5flash11enable_sm90INS1_16FlashAttnBwdSm90INS1_25CollectiveMainloopBwdSm90ILi2ELi2ELi2EN4cute5tupleIJNS5_1CILi1EEES8_S8_EEENS6_IJNS7_ILi64EEENS7_ILi128EEENS7_ILi96EEEEEENS_6half_tEfNS_4arch4Sm90ELb0ELb0ELb0ELb0ELb0ELb1ELb0ELb0ELi2ELi1ELi2ELi1ELb1EEENS1_24CollectiveEpilogueBwdGQAISD_fSG_Li256ELb0ELb0EEENS1_19SingleTileSchedulerILb0ELb0ELb0ELi128EEEEEEEEEvNT_6ParamsE)
        .other          _ZN7cutlass13device_kernelIN5flash11enable_sm90INS1_16FlashAttnBwdSm90INS1_25CollectiveMainloopBwdSm90ILi2ELi2ELi2EN4cute5tupleIJNS5_1CILi1EEES8_S8_EEENS6_IJNS7_ILi64EEENS7_ILi128EEENS7_ILi96EEEEEENS_6half_tEfNS_4arch4Sm90ELb0ELb0ELb0ELb0ELb0ELb1ELb0ELb0ELi2ELi1ELi2ELi1ELb1EEENS1_24CollectiveEpilogueBwdGQAISD_fSG_Li256ELb0ELb0EEENS1_19SingleTileSchedulerILb0ELb0ELb0ELi128EEEEEEEEEvNT_6ParamsE,@"STO_CUDA_ENTRY STV_DEFAULT"
_ZN7cutlass13device_kernelIN5flash11enable_sm90INS1_16FlashAttnBwdSm90INS1_25CollectiveMainloopBwdSm90ILi2ELi2ELi2EN4cute5tupleIJNS5_1CILi1EEES8_S8_EEENS6_IJNS7_ILi64EEENS7_ILi128EEENS7_ILi96EEEEEENS_6half_tEfNS_4arch4Sm90ELb0ELb0ELb0ELb0ELb0ELb1ELb0ELb0ELi2ELi1ELi2ELi1ELb1EEENS1_24CollectiveEpilogueBwdGQAISD_fSG_Li256ELb0ELb0EEENS1_19SingleTileSchedulerILb0ELb0ELb0ELi128EEEEEEEEEvNT_6ParamsE:
[----:B------:R-:W1:Y:S01]  /*0000*/  LDC R1, c[0x0][0x28] ;  /* 0x00000a00ff017b82 */ /* 0x000e620000000800 */
[----:B------:R-:W2:Y:S01]  /*0010*/  S2R R3, SR_TID.X ;  /* 0x0000000000037919 */ /* 0x000ea20000002100 */
[----:B------:R-:W-:Y:S01]  /*0020*/  ELECT P0, URZ, PT ;  /* 0x00000000003f782f */ /* 0x000fe20003800000 */
[----:B------:R-:W-:Y:S01]  /*0030*/  BSSY B0, `(.L_x_229) ;  /* 0x0000014000007945 */ /* 0x000fe20003800000 */
[----:B--2---:R-:W-:-:S05]  /*0040*/  SHF.R.U32.HI R0, RZ, 0x5, R3 ;  /* 0x00000005ff007819 */ /* 0x004fca0000011603 */
[----:B------:R-:W2:Y:S02]  /*0050*/  SHFL.IDX PT, R2, R0, RZ, 0x1f ;  /* 0x00001fff00027589 */ /* 0x000ea400000e0000 */
[----:B--2---:R-:W-:Y:S02]  /*0060*/  ISETP.EQ.AND P0, PT, R2, RZ, P0 ;  /* 0x000000ff0200720c */ /* 0x004fe40000702270 */
[----:B------:R-:W-:-:S11]  /*0070*/  SHF.R.U32.HI R2, RZ, 0x7, R3 ;  /* 0x00000007ff027819 */ /* 0x000fd60000011603 */
[----:B-1----:R-:W-:Y:S05]  /*0080*/  @!P0 BRA `(.L_x_230) ;  /* 0x0000000000388947 */ /* 0x002fea0003800000 */
[----:B------:R-:W-:Y:S02]  /*0090*/  ULDC.64 UR4, c[0x0][0x198] ;  /* 0x0000660000047ab9 */ /* 0x000fe40000000a00 */
[----:B------:R-:W-:Y:S02]  /*00a0*/  UIADD3 UR6, UP0, UR4, 0xf0, URZ ;  /* 0x000000f004067890 */ /* 0x000fe4000ff1e03f */
[----:B------:R-:W-:Y:S02]  /*00b0*/  UIADD3 UR8, UP1, UR4, 0x1f0, URZ ;  /* 0x000001f004087890 */ /* 0x000fe4000ff3e03f */
[----:B------:R-:W-:Y:S02]  /*00c0*/  UIADD3 UR10, UP2, UR4, 0x2f0, URZ ;  /* 0x000002f0040a7890 */ /* 0x000fe4000ff5e03f */
[----:B------:R-:W-:Y:S02]  /*00d0*/  UIADD3 UR4, UP3, UR4, 0x3f0, URZ ;  /* 0x000003f004047890 */ /* 0x000fe4000ff7e03f */
[----:B------:R-:W-:-:S02]  /*00e0*/  UIADD3.X UR7, URZ, UR5, URZ, UP0, !UPT ;  /* 0x000000053f077290 */ /* 0x000fc400087fe43f */
[----:B------:R-:W-:Y:S02]  /*00f0*/  UIADD3.X UR9, URZ, UR5, URZ, UP1, !UPT ;  /* 0x000000053f097290 */ /* 0x000fe40008ffe43f */
[----:B------:R-:W-:Y:S02]  /*0100*/  UIADD3.X UR11, URZ, UR5, URZ, UP2, !UPT ;  /* 0x000000053f0b7290 */ /* 0x000fe400097fe43f */
[----:B------:R-:W-:-:S03]  /*0110*/  UIADD3.X UR5, URZ, UR5, URZ, UP3, !UPT ;  /* 0x000000053f057290 */ /* 0x000fc60009ffe43f */
[----:B------:R1:W-:Y:S02]  /*0120*/  UTMACCTL.PF [UR6] ;  /* 0x00000000060079b9 */ /* 0x0003e40008040000 */
[----:B------:R1:W-:Y:S02]  /*0130*/  UTMACCTL.PF [UR8] ;  /* 0x00000000080079b9 */ /* 0x0003e40008040000 */
[----:B------:R1:W-:Y:S02]  /*0140*/  UTMACCTL.PF [UR10] ;  /* 0x000000000a0079b9 */ /* 0x0003e40008040000 */
[----:B------:R1:W-:Y:S02]  /*0150*/  UTMACCTL.PF [UR4] ;  /* 0x00000000040079b9 */ /* 0x0003e40008040000 */
[----:B-1----:R-:W-:Y:S01]  /*0160*/  NOP ;  /* 0x0000000000007918 */ /* 0x002fe20000000000 */
.L_x_230:
[----:B------:R-:W-:Y:S05]  /*0170*/  BSYNC B0 ;  /* 0x0000000000007941 */ /* 0x000fea0003800000 */
.L_x_229:
        /* <DEDUP_REMOVED lines=37> */
.L_x_231:
        /* <DEDUP_REMOVED lines=22> */
.L_x_232:
[----:B------:R-:W-:Y:S01]  /*0530*/  PLOP3.LUT P0, PT, PT, PT, UP0, 0x80, 0x0 ;  /* 0x000000000000781c */ /* 0x000fe20003f0f008 */
[----:B------:R-:W-:Y:S01]  /*0540*/  NOP ;  /* 0x0000000000007918 */ /* 0x000fe20000000000 */
[----:B------:R-:W-:Y:S01]  /*0550*/  BSSY B6, `(.L_x_233) ;  /* 0x000070b000067945 */ /* 0x000fe20003800000 */
[----:B-12-45:R-:W-:Y:S10]  /*0560*/  BAR.SYNC.DEFER_BLOCKING 0x0 ;  /* 0x0000000000007b1d */ /* 0x036ff40000010000 */
[----:B------:R-:W-:Y:S05]  /*0570*/  @!P0 BRA `(.L_x_234) ;  /* 0x0000004000848947 */ /* 0x000fea0003800000 */
.L_x_235:
[----:B------:R-:W-:-:S08]  /*0580*/  NOP ;  /* 0x0000000000007918 */ /* 0x000fd00000000000 */
[----:B------:R-:W1:Y:S02]  /*0590*/  USETMAXREG.TRY_ALLOC.CTAPOOL UP0, 0xf0 ;  /* 0x000000f0000079c8 */ /* 0x000e640008000600 */
[----:B-1----:R-:W-:-:S13]  /*05a0*/  PLOP3.LUT P0, PT, PT, PT, UP0, 0x80, 0x0 ;  /* 0x000000000000781c */ /* 0x002fda0003f0f008 */
[----:B------:R-:W-:Y:S05]  /*05b0*/  @!P0 BRA `(.L_x_235) ;  /* 0xfffffffc00f08947 */ /* 0x000fea000383ffff */
[----:B------:R-:W-:Y:S01]  /*05c0*/  LOP3.LUT R0, R0, 0x3, RZ, 0xc0, !PT ;  /* 0x0000000300007812 */ /* 0x000fe200078ec0ff */
[----:B------:R-:W1:Y:S05]  /*05d0*/  S2UR UR4, SR_CTAID.Z ;  /* 0x00000000000479c3 */ /* 0x000e6a0000002700 */
[----:B------:R-:W2:Y:S02]  /*05e0*/  SHFL.IDX PT, R0, R0, RZ, 0x1f ;  /* 0x00001fff00007589 */ /* 0x000ea400000e0000 */
[----:B--2---:R-:W-:-:S13]  /*05f0*/  ISETP.NE.AND P0, PT, R0, RZ, PT ;  /* 0x000000ff0000720c */ /* 0x004fda0003f05270 */
[----:B------:R-:W-:-:S05]  /*0600*/  @!P0 VIADD R3, R2, 0x9 ;  /* 0x0000000902038836 */ /* 0x000fca0000000000 */
[----:B------:R2:W-:Y:S06]  /*0610*/  @!P0 BAR.ARV R3, 0xa0 ;  /* 0x000280030000851d */ /* 0x0005ec0000002000 */
[----:B-1----:R-:W-:-:S13]  /*0620*/  ISETP.LE.AND P0, PT, RZ, UR4, PT ;  /* 0x00000004ff007c0c */ /* 0x002fda000bf03270 */
[----:B--2---:R-:W-:Y:S05]  /*0630*/  @!P0 BRA `(.L_x_236) ;  /* 0x0000006c00f08947 */ /* 0x004fea0003800000 */
        /* <DEDUP_REMOVED lines=21> */
.L_x_238:
        /* <DEDUP_REMOVED lines=15> */
.L_x_237:
        /* <DEDUP_REMOVED lines=22> */
.L_x_240:
        /* <DEDUP_REMOVED lines=15> */
.L_x_239:
[----:B------:R-:W-:Y:S01]  /*0ad0*/  SHF.R.S32.HI R41, RZ, 0x1f, R22 ;  /* 0x0000001fff297819 */ /* 0x000fe20000011416 */
[----:B------:R-:W-:-:S03]  /*0ae0*/  UMOV UR4, 0xffffffff ;  /* 0xffffffff00047882 */ /* 0x000fc60000000000 */
[----:B------:R-:W-:-:S04]  /*0af0*/  LEA.HI R0, R41, R22, RZ, 0x7 ;  /* 0x0000001629007211 */ /* 0x000fc800078f38ff */
[----:B------:R-:W-:Y:S01]  /*0b00*/  SHF.R.S32.HI R16, RZ, 0x7, R0 ;  /* 0x00000007ff107819 */ /* 0x000fe20000011400 */
[----:B------:R-:W-:Y:S06]  /*0b10*/  BRA.DIV UR4, `(.L_x_241) ;  /* 0x0000006a04c07947 */ /* 0x000fec000b800000 */
[----:B------:R1:W2:Y:S02]  /*0b20*/  SHFL.IDX PT, R14, R16, RZ, 0x1f ;  /* 0x00001fff100e7589 */ /* 0x0002a400000e0000 */
.L_x_311:
[----:B------:R-:W-:Y:S02]  /*0b30*/  SHF.L.U32 R5, RZ, 0x1f, RZ ;  /* 0x0000001fff057819 */ /* 0x000fe400000006ff */
[----:B------:R-:W-:Y:S02]  /*0b40*/  LOP3.LUT R3, R0, 0xffffff80, RZ, 0xc0, !PT ;  /* 0xffffff8000037812 */ /* 0x000fe400078ec0ff */
[----:B------:R-:W3:Y:S01]  /*0b50*/  SYNCS.PHASECHK.TRANS64.TRYWAIT P1, [R18+URZ+0x26800], R5 ;  /* 0x02680005120075a7 */ /* 0x000ee2000802017f */
[----:B--2---:R-:W-:Y:S02]  /*0b60*/  LEA.HI R0, R14, R14, RZ, 0x1 ;  /* 0x0000000e0e007211 */ /* 0x004fe400078f08ff */
[----:B------:R-:W-:Y:S02]  /*0b70*/  IMAD.IADD R40, R22, 0x1, -R3 ;  /* 0x0000000116287824 */ /* 0x000fe400078e0a03 */
[----:B------:R-:W-:Y:S01]  /*0b80*/  VIADD R3, R18, 0x6000 ;  /* 0x0000600012037836 */ /* 0x000fe20000000000 */
[----:B------:R-:W-:-:S02]  /*0b90*/  LOP3.LUT R209, R0, 0xfffffffe, RZ, 0xc0, !PT ;  /* 0xfffffffe00d17812 */ /* 0x000fc400078ec0ff */
[----:B------:R-:W-:Y:S02]  /*0ba0*/  SHF.R.S32.HI R43, RZ, 0x1f, R40 ;  /* 0x0000001fff2b7819 */ /* 0x000fe40000011428 */
[----:B------:R-:W-:Y:S01]  /*0bb0*/  LOP3.LUT P0, RZ, R3, 0x1bf, RZ, 0xc0, !PT ;  /* 0x000001bf03ff7812 */ /* 0x000fe2000780c0ff */
[----:B------:R-:W-:Y:S01]  /*0bc0*/  IMAD.IADD R209, R14, 0x1, -R209 ;  /* 0x000000010ed17824 */ /* 0x000fe200078e0ad1 */
[----:B------:R-:W-:-:S04]  /*0bd0*/  LEA.HI R42, R43, R40, RZ, 0x2 ;  /* 0x000000282b2a7211 */ /* 0x000fc800078f10ff */
[----:B------:R-:W-:Y:S01]  /*0be0*/  LOP3.LUT R17, R42, 0x7ffffffc, RZ, 0xc0, !PT ;  /* 0x7ffffffc2a117812 */ /* 0x000fe200078ec0ff */
[----:B---3--:R-:W-:Y:S06]  /*0bf0*/  @P1 BRA `(.L_x_242) ;  /* 0x0000000000081947 */ /* 0x008fec0003800000 */
[----:B------:R-:W2:Y:S02]  /*0c00*/  SYNCS.PHASECHK.TRANS64.TRYWAIT P1, [R18+URZ+0x26800], R5 ;  /* 0x02680005120075a7 */ /* 0x000ea4000802017f */
[----:B--2---:R-:W-:Y:S05]  /*0c10*/  @!P1 BRA `(.L_x_243) ;  /* 0x0000006800a09947 */ /* 0x004fea0003800000 */
.L_x_242:
[C---:B------:R-:W-:Y:S02]  /*0c20*/  IMAD.SHL.U32 R23, R40.reuse, 0x4, RZ ;  /* 0x0000000428177824 */ /* 0x040fe400078e00ff */
[----:B------:R-:W-:Y:S01]  /*0c30*/  IMAD.IADD R17, R40, 0x1, -R17 ;  /* 0x0000000128117824 */ /* 0x000fe200078e0a11 */
[----:B------:R-:W-:Y:S06]  /*0c40*/  @!P0 BRA `(.L_x_244) ;  /* 0x0000000000408947 */ /* 0x000fec0003800000 */
        /* <DEDUP_REMOVED lines=16> */
.L_x_244:
[----:B------:R-:W-:Y:S01]  /*0d50*/  LEA.HI R0, R41, R22, RZ, 0x4 ;  /* 0x0000001629007211 */ /* 0x000fe200078f20ff */
[----:B------:R-:W-:Y:S05]  /*0d60*/  WARPSYNC.ALL ;  /* 0x0000000000007948 */ /* 0x000fea0003800000 */
[----:B------:R-:W-:Y:S01]  /*0d70*/  LOP3.LUT R3, R0, 0xfffffff0, RZ, 0xc0, !PT ;  /* 0xfffffff000037812 */ /* 0x000fe200078ec0ff */
[----:B------:R-:W-:Y:S01]  /*0d80*/  ULDC UR6, c[0x0][0x280] ;  /* 0x0000a00000067ab9 */ /* 0x000fe20000000800 */
[----:B------:R-:W-:Y:S01]  /*0d90*/  CS2R R24, SRZ ;  /* 0x0000000000187805 */ /* 0x000fe2000001ff00 */
[----:B------:R-:W-:Y:S01]  /*0da0*/  UISETP.GE.AND UP0, UPT, UR6, 0x1, UPT ;  /* 0x000000010600788c */ /* 0x000fe2000bf06270 */
[----:B------:R-:W-:Y:S01]  /*0db0*/  CS2R R72, SRZ ;  /* 0x0000000000487805 */ /* 0x000fe2000001ff00 */
[----:B--2---:R-:W-:Y:S01]  /*0dc0*/  IMAD.IADD R5, R22, 0x1, -R3 ;  /* 0x0000000116057824 */ /* 0x004fe200078e0a03 */
[----:B------:R-:W-:-:S02]  /*0dd0*/  SHF.R.S32.HI R3, RZ, 0x4, R0 ;  /* 0x00000004ff037819 */ /* 0x000fc40000011400 */
[----:B------:R-:W-:Y:S02]  /*0de0*/  CS2R R74, SRZ ;  /* 0x00000000004a7805 */ /* 0x000fe4000001ff00 */
[----:B------:R-:W-:Y:S02]  /*0df0*/  CS2R R76, SRZ ;  /* 0x00000000004c7805 */ /* 0x000fe4000001ff00 */
[----:B------:R-:W-:Y:S02]  /*0e00*/  CS2R R78, SRZ ;  /* 0x00000000004e7805 */ /* 0x000fe4000001ff00 */
[----:B------:R-:W-:Y:S02]  /*0e10*/  LEA.HI R6, R5, R5, RZ, 0x1 ;  /* 0x0000000505067211 */ /* 0x000fe400078f08ff */
[----:B------:R-:W-:Y:S02]  /*0e20*/  CS2R R80, SRZ ;  /* 0x0000000000507805 */ /* 0x000fe4000001ff00 */
[----:B------:R-:W-:-:S02]  /*0e30*/  LEA.HI R0, R0, R3, RZ, 0x1 ;  /* 0x0000000300007211 */ /* 0x000fc400078f08ff */
[----:B------:R-:W-:Y:S02]  /*0e40*/  CS2R R82, SRZ ;  /* 0x0000000000527805 */ /* 0x000fe4000001ff00 */
[--C-:B------:R-:W-:Y:S02]  /*0e50*/  SHF.R.S32.HI R7, RZ, 0x1, R6.reuse ;  /* 0x00000001ff077819 */ /* 0x100fe40000011406 */
[----:B------:R-:W-:Y:S02]  /*0e60*/  CS2R R84, SRZ ;  /* 0x0000000000547805 */ /* 0x000fe4000001ff00 */
[----:B------:R-:W-:Y:S02]  /*0e70*/  SHF.R.S32.HI R4, RZ, 0x1f, R6 ;  /* 0x0000001fff047819 */ /* 0x000fe40000011406 */
[----:B------:R-:W-:Y:S02]  /*0e80*/  CS2R R86, SRZ ;  /* 0x0000000000567805 */ /* 0x000fe4000001ff00 */
[----:B------:R-:W-:-:S02]  /*0e90*/  SHF.R.S32.HI R10, RZ, 0x1f, R5 ;  /* 0x0000001fff0a7819 */ /* 0x000fc40000011405 */
[----:B------:R-:W-:Y:S02]  /*0ea0*/  CS2R R88, SRZ ;  /* 0x0000000000587805 */ /* 0x000fe4000001ff00 */
[----:B------:R-:W-:Y:S02]  /*0eb0*/  LEA.HI R4, R4, R7, RZ, 0x2 ;  /* 0x0000000704047211 */ /* 0x000fe400078f10ff */
[----:B------:R-:W-:Y:S02]  /*0ec0*/  CS2R R90, SRZ ;  /* 0x00000000005a7805 */ /* 0x000fe4000001ff00 */
[----:B------:R-:W-:Y:S02]  /*0ed0*/  LEA.HI R10, R10, R5, RZ, 0x3 ;  /* 0x000000050a0a7211 */ /* 0x000fe400078f18ff */
[----:B------:R-:W-:Y:S02]  /*0ee0*/  CS2R R92, SRZ ;  /* 0x00000000005c7805 */ /* 0x000fe4000001ff00 */
[----:B------:R-:W-:-:S02]  /*0ef0*/  LOP3.LUT R8, R4, 0xfffffffc, RZ, 0xc0, !PT ;  /* 0xfffffffc04087812 */ /* 0x000fc400078ec0ff */
[----:B------:R-:W-:Y:S02]  /*0f00*/  CS2R R94, SRZ ;  /* 0x00000000005e7805 */ /* 0x000fe4000001ff00 */
[----:B------:R-:W-:Y:S01]  /*0f10*/  LOP3.LUT R4, R0, 0xfffffffe, RZ, 0xc0, !PT ;  /* 0xfffffffe00047812 */ /* 0x000fe200078ec0ff */
[----:B------:R-:W-:Y:S01]  /*0f20*/  IMAD.SHL.U32 R10, R10, 0x20, RZ ;  /* 0x000000200a0a7824 */ /* 0x000fe200078e00ff */
[----:B------:R-:W-:Y:S01]  /*0f30*/  LEA.HI R0, R41, R22, RZ, 0x5 ;  /* 0x0000001629007211 */ /* 0x000fe200078f28ff */
[----:B------:R-:W-:Y:S01]  /*0f40*/  IMAD.IADD R8, R7, 0x1, -R8 ;  /* 0x0000000107087824 */ /* 0x000fe200078e0a08 */
[----:B------:R-:W-:Y:S01]  /*0f50*/  LOP3.LUT R6, R6, 0x3fffffe, RZ, 0xc0, !PT ;  /* 0x03fffffe06067812 */ /* 0x000fe200078ec0ff */
[----:B------:R-:W-:Y:S01]  /*0f60*/  IMAD.IADD R3, R3, 0x1, -R4 ;  /* 0x0000000103037824 */ /* 0x000fe200078e0a04 */
[----:B------:R-:W-:Y:S01]  /*0f70*/  SHF.R.S32.HI R0, RZ, 0x5, R0 ;  /* 0x00000005ff007819 */ /* 0x000fe20000011400 */
[----:B------:R-:W-:Y:S01]  /*0f80*/  IMAD.SHL.U32 R4, R8, 0x40, RZ ;  /* 0x0000004008047824 */ /* 0x000fe200078e00ff */
[----:B------:R-:W-:Y:S01]  /*0f90*/  LOP3.LUT R9, R10, 0x7fffff00, RZ, 0xc0, !PT ;  /* 0x7fffff000a097812 */ /* 0x000fe200078ec0ff */
[----:B------:R-:W-:Y:S01]  /*0fa0*/  IMAD.SHL.U32 R7, R3, 0x8, RZ ;  /* 0x0000000803077824 */ /* 0x000fe200078e00ff */
[----:B------:R-:W-:Y:S01]  /*0fb0*/  LOP3.LUT P0, RZ, R8, 0x2, RZ, 0xc0, !PT ;  /* 0x0000000208ff7812 */ /* 0x000fe2000780c0ff */
[----:B------:R-:W-:Y:S01]  /*0fc0*/  IMAD.IADD R6, R5, 0x1, -R6 ;  /* 0x0000000105067824 */ /* 0x000fe200078e0a06 */
[----:B------:R-:W-:Y:S01]  /*0fd0*/  LOP3.LUT R4, R4, 0xc0, RZ, 0xc0, !PT ;  /* 0x000000c004047812 */ /* 0x000fe200078ec0ff */
[----:B------:R-:W-:Y:S01]  /*0fe0*/  IMAD R9, R0, 0x200, R9 ;  /* 0x0000020000097824 */ /* 0x000fe200078e0209 */
[----:B------:R-:W-:-:S02]  /*0ff0*/  CS2R R96, SRZ ;  /* 0x0000000000607805 */ /* 0x000fc4000001ff00 */
[----:B------:R-:W-:Y:S02]  /*1000*/  CS2R R98, SRZ ;  /* 0x0000000000627805 */ /* 0x000fe4000001ff00 */
[----:B------:R-:W-:Y:S01]  /*1010*/  LOP3.LUT R7, R4, 0x8, R7, 0xf8, !PT ;  /* 0x0000000804077812 */ /* 0x000fe200078ef807 */
[----:B------:R-:W-:Y:S01]  /*1020*/  IMAD R9, R6, 0x20, R9 ;  /* 0x0000002006097824 */ /* 0x000fe200078e0209 */
[----:B------:R-:W-:Y:S02]  /*1030*/  SHF.R.U32.HI R4, RZ, 0x3, R4 ;  /* 0x00000003ff047819 */ /* 0x000fe40000011604 */
[----:B------:R-:W-:Y:S02]  /*1040*/  CS2R R100, SRZ ;  /* 0x0000000000647805 */ /* 0x000fe4000001ff00 */
[----:B------:R-:W-:Y:S02]  /*1050*/  CS2R R102, SRZ ;  /* 0x0000000000667805 */ /* 0x000fe4000001ff00 */
[----:B------:R-:W-:-:S02]  /*1060*/  CS2R R104, SRZ ;  /* 0x0000000000687805 */ /* 0x000fc4000001ff00 */
[----:B------:R-:W-:Y:S02]  /*1070*/  LOP3.LUT R4, R7, R4, RZ, 0x3c, !PT ;  /* 0x0000000407047212 */ /* 0x000fe400078e3cff */
[----:B------:R-:W-:Y:S02]  /*1080*/  CS2R R106, SRZ ;  /* 0x00000000006a7805 */ /* 0x000fe4000001ff00 */
[----:B------:R-:W-:Y:S02]  /*1090*/  CS2R R108, SRZ ;  /* 0x00000000006c7805 */ /* 0x000fe4000001ff00 */
[----:B------:R-:W-:Y:S02]  /*10a0*/  CS2R R110, SRZ ;  /* 0x00000000006e7805 */ /* 0x000fe4000001ff00 */
[----:B------:R-:W-:Y:S01]  /*10b0*/  CS2R R112, SRZ ;  /* 0x0000000000707805 */ /* 0x000fe2000001ff00 */
[----:B------:R-:W-:Y:S01]  /*10c0*/  IMAD.IADD R9, R4, 0x1, R9 ;  /* 0x0000000104097824 */ /* 0x000fe200078e0209 */
[----:B------:R-:W-:Y:S01]  /*10d0*/  CS2R R114, SRZ ;  /* 0x0000000000727805 */ /* 0x000fe2000001ff00 */
[----:B------:R-:W-:Y:S01]  /*10e0*/  IMAD.MOV.U32 R4, RZ, RZ, 0x20 ;  /* 0x00000020ff047424 */ /* 0x000fe200078e00ff */
[----:B------:R-:W-:Y:S01]  /*10f0*/  CS2R R116, SRZ ;  /* 0x0000000000747805 */ /* 0x000fe2000001ff00 */
[----:B------:R-:W-:Y:S01]  /*1100*/  IMAD R9, R9, 0x2, R18 ;  /* 0x0000000209097824 */ /* 0x000fe200078e0212 */
[----:B------:R-:W-:-:S02]  /*1110*/  CS2R R118, SRZ ;  /* 0x0000000000767805 */ /* 0x000fc4000001ff00 */
[----:B------:R-:W-:Y:S02]  /*1120*/  CS2R R26, SRZ ;  /* 0x00000000001a7805 */ /* 0x000fe4000001ff00 */
[----:B------:R-:W-:Y:S02]  /*1130*/  SEL R4, R4, 0xffffffe0, !P0 ;  /* 0xffffffe004047807 */ /* 0x000fe40004000000 */
[----:B------:R-:W-:Y:S02]  /*1140*/  CS2R R28, SRZ ;  /* 0x00000000001c7805 */ /* 0x000fe4000001ff00 */
[----:B------:R-:W-:Y:S01]  /*1150*/  PLOP3.LUT P0, PT, PT, PT, UP0, 0x80, 0x0 ;  /* 0x000000000000781c */ /* 0x000fe20003f0f008 */
[----:B------:R2:W3:Y:S01]  /*1160*/  LDSM.16.M88.4 R184, [R9+0x6000] ;  /* 0x0060000009b8783b */ /* 0x0004e20000000200 */
[----:B------:R-:W-:Y:S01]  /*1170*/  CS2R R30, SRZ ;  /* 0x00000000001e7805 */ /* 0x000fe2000001ff00 */
[----:B------:R-:W-:Y:S01]  /*1180*/  IMAD.IADD R8, R9, 0x1, R4 ;  /* 0x0000000109087824 */ /* 0x000fe200078e0204 */
[----:B------:R-:W-:Y:S01]  /*1190*/  CS2R R32, SRZ ;  /* 0x0000000000207805 */ /* 0x000fe2000001ff00 */
[----:B------:R2:W4:Y:S01]  /*11a0*/  LDSM.16.M88.4 R188, [R9+0x8000] ;  /* 0x0080000009bc783b */ /* 0x0005220000000200 */
[----:B------:R-:W-:-:S02]  /*11b0*/  CS2R R34, SRZ ;  /* 0x0000000000227805 */ /* 0x000fc4000001ff00 */
[----:B------:R-:W-:Y:S02]  /*11c0*/  CS2R R36, SRZ ;  /* 0x0000000000247805 */ /* 0x000fe4000001ff00 */
[----:B------:R-:W-:Y:S01]  /*11d0*/  CS2R R38, SRZ ;  /* 0x0000000000267805 */ /* 0x000fe2000001ff00 */
[----:B------:R2:W5:Y:S01]  /*11e0*/  LDSM.16.M88.4 R192, [R9+0xa000] ;  /* 0x00a0000009c0783b */ /* 0x0005620000000200 */
        /* <DEDUP_REMOVED lines=14> */
[----:B------:R-:W-:Y:S02]  /*12d0*/  CS2R R62, SRZ ;  /* 0x00000000003e7805 */ /* 0x000fe4000001ff00 */
[----:B------:R-:W-:Y:S02]  /*12e0*/  CS2R R64, SRZ ;  /* 0x0000000000407805 */ /* 0x000fe4000001ff00 */
[----:B------:R-:W-:Y:S02]  /*12f0*/  CS2R R66, SRZ ;  /* 0x0000000000427805 */ /* 0x000fe4000001ff00 */
        /* <DEDUP_REMOVED lines=9> */
[--C-:B------:R-:W-:Y:S01]  /*1390*/  SHF.R.S32.HI R4, RZ, 0x2, R42.reuse ;  /* 0x00000002ff047819 */ /* 0x100fe2000001142a */
[----:B------:R-:W-:Y:S01]  /*13a0*/  UIADD3 UR6, UR6, 0x3f, URZ ;  /* 0x0000003f06067890 */ /* 0x000fe2000fffe03f */
[----:B------:R-:W-:Y:S02]  /*13b0*/  SHF.R.S32.HI R5, RZ, 0x1f, R42 ;  /* 0x0000001fff057819 */ /* 0x000fe4000001142a */
[----:B------:R-:W-:-:S02]  /*13c0*/  CS2R R118, SRZ ;  /* 0x0000000000767805 */ /* 0x000fc4000001ff00 */
[----:B------:R-:W-:Y:S01]  /*13d0*/  LOP3.LUT R22, R22, 0x1c0, RZ, 0xc0, !PT ;  /* 0x000001c016167812 */ /* 0x000fe200078ec0ff */
[----:B------:R-:W-:Y:S01]  /*13e0*/  USHF.R.S32.HI UR7, URZ, 0x1f, UR6 ;  /* 0x0000001f3f077899 */ /* 0x000fe20008011406 */
[----:B------:R-:W-:Y:S02]  /*13f0*/  SHF.R.S32.HI R40, RZ, 0x5, R40 ;  /* 0x00000005ff287819 */ /* 0x000fe40000011428 */
[----:B------:R-:W-:Y:S02]  /*1400*/  CS2R R116, SRZ ;  /* 0x0000000000747805 */ /* 0x000fe4000001ff00 */
[----:B------:R-:W-:Y:S01]  /*1410*/  LEA.HI R5, R5, R4, RZ, 0x3 ;  /* 0x0000000405057211 */ /* 0x000fe200078f18ff */
[----:B------:R-:W-:Y:S01]  /*1420*/  ULEA.HI UR7, UR7, UR6, URZ, 0x6 ;  /* 0x0000000607077291 */ /* 0x000fe2000f8f303f */
[----:B------:R-:W-:Y:S02]  /*1430*/  LEA.HI R0, R16, R16, RZ, 0x1 ;  /* 0x0000001010007211 */ /* 0x000fe400078f08ff */
[----:B------:R-:W-:-:S02]  /*1440*/  CS2R R114, SRZ ;  /* 0x0000000000727805 */ /* 0x000fc4000001ff00 */
[----:B------:R-:W-:Y:S02]  /*1450*/  LOP3.LUT R9, R22, 0x30, R9, 0xf8, !PT ;  /* 0x0000003016097812 */ /* 0x000fe400078ef809 */
[----:B------:R-:W-:Y:S02]  /*1460*/  CS2R R112, SRZ ;  /* 0x0000000000707805 */ /* 0x000fe4000001ff00 */
[----:B------:R-:W-:Y:S02]  /*1470*/  LOP3.LUT R5, R5, 0xfffffff8, RZ, 0xc0, !PT ;  /* 0xfffffff805057812 */ /* 0x000fe400078ec0ff */
[----:B------:R-:W-:Y:S02]  /*1480*/  CS2R R110, SRZ ;  /* 0x00000000006e7805 */ /* 0x000fe4000001ff00 */
[----:B------:R-:W-:Y:S02]  /*1490*/  LOP3.LUT R9, R9, 0x8, R6, 0xf8, !PT ;  /* 0x0000000809097812 */ /* 0x000fe400078ef806 */
[----:B------:R-:W-:-:S02]  /*14a0*/  CS2R R108, SRZ ;  /* 0x00000000006c7805 */ /* 0x000fc4000001ff00 */
[----:B------:R-:W-:Y:S02]  /*14b0*/  SHF.R.U32.HI R22, RZ, 0x3, R22 ;  /* 0x00000003ff167819 */ /* 0x000fe40000011616 */
[----:B------:R-:W-:Y:S02]  /*14c0*/  CS2R R106, SRZ ;  /* 0x00000000006a7805 */ /* 0x000fe4000001ff00 */
[----:B------:R-:W-:Y:S02]  /*14d0*/  CS2R R104, SRZ ;  /* 0x0000000000687805 */ /* 0x000fe4000001ff00 */
[----:B------:R-:W-:Y:S02]  /*14e0*/  CS2R R102, SRZ ;  /* 0x0000000000667805 */ /* 0x000fe4000001ff00 */
[----:B------:R-:W-:Y:S02]  /*14f0*/  CS2R R100, SRZ ;  /* 0x0000000000647805 */ /* 0x000fe4000001ff00 */
[----:B------:R-:W-:-:S02]  /*1500*/  CS2R R98, SRZ ;  /* 0x0000000000627805 */ /* 0x000fc4000001ff00 */
[----:B------:R-:W-:Y:S02]  /*1510*/  CS2R R96, SRZ ;  /* 0x0000000000607805 */ /* 0x000fe4000001ff00 */
[----:B------:R-:W-:Y:S01]  /*1520*/  CS2R R94, SRZ ;  /* 0x00000000005e7805 */ /* 0x000fe2000001ff00 */
[----:B--2---:R-:W-:Y:S01]  /*1530*/  IMAD R7, R7, -0x80, R8 ;  /* 0xffffff8007077824 */ /* 0x004fe200078e0208 */
[----:B------:R-:W-:Y:S02]  /*1540*/  CS2R R92, SRZ ;  /* 0x00000000005c7805 */ /* 0x000fe4000001ff00 */
[----:B------:R-:W-:Y:S02]  /*1550*/  CS2R R90, SRZ ;  /* 0x00000000005a7805 */ /* 0x000fe4000001ff00 */
[----:B------:R-:W-:Y:S01]  /*1560*/  CS2R R88, SRZ ;  /* 0x0000000000587805 */ /* 0x000fe2000001ff00 */
[----:B------:R-:W-:Y:S01]  /*1570*/  IMAD R40, R40, -0x10, R7 ;  /* 0xfffffff028287824 */ /* 0x000fe200078e0207 */
[----:B------:R-:W-:-:S02]  /*1580*/  LOP3.LUT R7, R0, 0xfffffffe, RZ, 0xc0, !PT ;  /* 0xfffffffe00077812 */ /* 0x000fc400078ec0ff */
[----:B------:R-:W-:Y:S02]  /*1590*/  CS2R R86, SRZ ;  /* 0x0000000000567805 */ /* 0x000fe4000001ff00 */
[----:B------:R-:W-:Y:S02]  /*15a0*/  LOP3.LUT R0, R9, R22, RZ, 0x3c, !PT ;  /* 0x0000001609007212 */ /* 0x000fe400078e3cff */
[----:B------:R-:W-:Y:S02]  /*15b0*/  CS2R R84, SRZ ;  /* 0x0000000000547805 */ /* 0x000fe4000001ff00 */
[----:B------:R-:W-:Y:S01]  /*15c0*/  IADD3 R40, R40, R5, -R4 ;  /* 0x0000000528287210 */ /* 0x000fe20007ffe804 */
[C---:B------:R-:W-:Y:S01]  /*15d0*/  IMAD.IADD R7, R16.reuse, 0x1, -R7 ;  /* 0x0000000110077824 */ /* 0x040fe200078e0a07 */
[----:B------:R-:W-:Y:S01]  /*15e0*/  CS2R R82, SRZ ;  /* 0x0000000000527805 */ /* 0x000fe2000001ff00 */
[----:B------:R-:W-:Y:S01]  /*15f0*/  IMAD R5, R16, 0x8, R3 ;  /* 0x0000000810057824 */ /* 0x000fe200078e0203 */
[----:B------:R-:W-:Y:S01]  /*1600*/  CS2R R80, SRZ ;  /* 0x0000000000507805 */ /* 0x000fe2000001ff00 */
[----:B------:R-:W-:Y:S01]  /*1610*/  IMAD R3, R7, -0x40, R40 ;  /* 0xffffffc007037824 */ /* 0x000fe200078e0228 */
[----:B------:R-:W-:Y:S01]  /*1620*/  CS2R R78, SRZ ;  /* 0x00000000004e7805 */ /* 0x000fe2000001ff00 */
[----:B------:R-:W-:Y:S01]  /*1630*/  IMAD.U32 R0, R5, 0x200, R0 ;  /* 0x0000020005007824 */ /* 0x000fe200078e0000 */
[----:B------:R-:W-:-:S02]  /*1640*/  CS2R R76, SRZ ;  /* 0x00000000004c7805 */ /* 0x000fc4000001ff00 */
[----:B------:R-:W-:Y:S02]  /*1650*/  CS2R R74, SRZ ;  /* 0x00000000004a7805 */ /* 0x000fe4000001ff00 */
[----:B------:R-:W-:Y:S02]  /*1660*/  CS2R R72, SRZ ;  /* 0x0000000000487805 */ /* 0x000fe4000001ff00 */
[----:B------:R-:W-:Y:S02]  /*1670*/  CS2R R70, SRZ ;  /* 0x0000000000467805 */ /* 0x000fe4000001ff00 */
[----:B------:R-:W-:Y:S02]  /*1680*/  CS2R R68, SRZ ;  /* 0x0000000000447805 */ /* 0x000fe4000001ff00 */
[----:B------:R-:W-:Y:S02]  /*1690*/  CS2R R66, SRZ ;  /* 0x0000000000427805 */ /* 0x000fe4000001ff00 */
        /* <DEDUP_REMOVED lines=20> */
[----:B------:R-:W-:Y:S01]  /*17e0*/  CS2R R24, SRZ ;  /* 0x0000000000187805 */ /* 0x000fe2000001ff00 */
[----:B------:R-:W-:Y:S01]  /*17f0*/  ULOP3.LUT UR11, UR38, 0x1, URZ, 0xfc, !UPT ;  /* 0x00000001260b7892 */ /* 0x000fe2000f8efc3f */
[----:B------:R-:W-:Y:S01]  /*1800*/  UMOV UR4, URZ ;  /* 0x0000003f00047c82 */ /* 0x000fe20008000000 */
[----:B------:R-:W-:Y:S01]  /*1810*/  UMOV UR5, URZ ;  /* 0x0000003f00057c82 */ /* 0x000fe20008000000 */
[----:B------:R-:W-:Y:S01]  /*1820*/  USHF.R.S32.HI UR7, URZ, 0x6, UR7 ;  /* 0x000000063f077899 */ /* 0x000fe20008011407 */
[----:B------:R-:W-:Y:S01]  /*1830*/  UMOV UR6, URZ ;  /* 0x0000003f00067c82 */ /* 0x000fe20008000000 */
[----:B------:R-:W-:-:S10]  /*1840*/  ULDC UR20, c[0x0][0x744] ;  /* 0x0001d10000147ab9 */ /* 0x000fd40000000800 */
.L_x_256:
[----:B------:R-:W-:-:S06]  /*1850*/  UISETP.NE.AND UP0, UPT, UR11, 0x3, UPT ;  /* 0x000000030b00788c */ /* 0x000fcc000bf05270 */
[----:B------:R-:W-:-:S13]  /*1860*/  PLOP3.LUT P0, PT, PT, PT, UP0, 0x80, 0x0 ;  /* 0x000000000000781c */ /* 0x000fda0003f0f008 */
[----:B-1----:R-:W-:Y:S05]  /*1870*/  @!P0 BRA `(.L_x_246) ;  /* 0x0000000000048947 */ /* 0x002fea0003800000 */
[----:B------:R-:W-:Y:S01]  /*1880*/  BPT.TRAP 0x1 ;  /* 0x000000040000795c */ /* 0x000fe20000300000 */
.L_x_246:
[----:B------:R-:W-:Y:S01]  /*1890*/  R2UR UR8, R18 ;  /* 0x00000000120872ca */ /* 0x000fe200000e0000 */
[----:B------:R-:W-:-:S05]  /*18a0*/  IMAD.U32 R22, RZ, RZ, UR5 ;  /* 0x00000005ff167e24 */ /* 0x000fca000f8e00ff */
[----:B------:R-:W-:-:S07]  /*18b0*/  SHF.L.U32 R22, R22, 0x1f, RZ ;  /* 0x0000001f16167819 */ /* 0x000fce00000006ff */
[----:B------:R-:W-:-:S09]  /*18c0*/  ULEA UR8, UR6, UR8, 0x3 ;  /* 0x0000000806087291 */ /* 0x000fd2000f8e183f */
[----:B------:R2:W3:Y:S01]  /*18d0*/  SYNCS.PHASECHK.TRANS64.TRYWAIT P1, [UR8+0x26810], R22 ;  /* 0x02681016ff0075a7 */ /* 0x0004e20008020148 */
[----:B------:R-:W-:Y:S05]  /*18e0*/  @!P0 BRA `(.L_x_247) ;  /* 0x0000000000048947 */ /* 0x000fea0003800000 */
[----:B------:R-:W-:Y:S01]  /*18f0*/  BPT.TRAP 0x1 ;  /* 0x000000040000795c */ /* 0x000fe20000300000 */
.L_x_247:
[----:B---3--:R-:W-:Y:S05]  /*1900*/  @P1 BRA `(.L_x_248) ;  /* 0x0000000000081947 */ /* 0x008fea0003800000 */
[----:B------:R-:W3:Y:S02]  /*1910*/  SYNCS.PHASECHK.TRANS64.TRYWAIT P1, [UR8+0x26810], R22 ;  /* 0x02681016ff0075a7 */ /* 0x000ee40008020148 */
[----:B---3--:R-:W-:Y:S05]  /*1920*/  @!P1 BRA `(.L_x_249) ;  /* 0x0000005c00709947 */ /* 0x008fea0003800000 */
.L_x_248:
[----:B------:R-:W-:Y:S01]  /*1930*/  R2UR UR9, R18 ;  /* 0x00000000120972ca */ /* 0x000fe200000e0000 */
[----:B------:R-:W-:Y:S01]  /*1940*/  IMAD R4, R209, 0x800, R18 ;  /* 0x00000800d1047824 */ /* 0x000fe200078e0212 */
[----:B------:R-:W-:Y:S01]  /*1950*/  WARPGROUP.ARRIVE ;  /* 0x00000000000079c5 */ /* 0x000fe20000000000 */
[----:B------:R-:W-:Y:S01]  /*1960*/  UMOV UR13, 0xc0000010 ;  /* 0xc0000010000d7882 */ /* 0x000fe20000000000 */
[----:B------:R-:W-:Y:S02]  /*1970*/  UMOV UR15, 0x80000020 ;  /* 0x80000020000f7882 */ /* 0x000fe40000000000 */
[----:B------:R-:W-:Y:S01]  /*1980*/  R2UR UR10, R4 ;  /* 0x00000000040a72ca */ /* 0x000fe200000e0000 */
[----:B------:R-:W-:-:S04]  /*1990*/  IMAD.U32 R4, RZ, RZ, UR6 ;  /* 0x00000006ff047e24 */ /* 0x000fc8000f8e00ff */
[----:B---3--:R-:W-:Y:S02]  /*19a0*/  IMAD R5, R4, 0x20, R17 ;  /* 0x0000002004057824 */ /* 0x008fe400078e0211 */
        /* <DEDUP_REMOVED lines=59> */
.L_x_250:
[----:B------:R1:W1:Y:S01]  /*1d60*/  SYNCS.PHASECHK.TRANS64.TRYWAIT P1, [UR8+0x26830], R22 ;  /* 0x02683016ff0075a7 */ /* 0x0002620008020148 */
[----:B------:R-:W-:Y:S05]  /*1d70*/  @!P0 BRA `(.L_x_251) ;  /* 0x0000000000048947 */ /* 0x000fea0003800000 */
[----:B------:R-:W-:Y:S01]  /*1d80*/  BPT.TRAP 0x1 ;  /* 0x000000040000795c */ /* 0x000fe20000300000 */
.L_x_251:
[----:B-1----:R-:W-:Y:S05]  /*1d90*/  @P1 BRA `(.L_x_252) ;  /* 0x0000000000081947 */ /* 0x002fea0003800000 */
[----:B------:R-:W1:Y:S02]  /*1da0*/  SYNCS.PHASECHK.TRANS64.TRYWAIT P1, [UR8+0x26830], R22 ;  /* 0x02683016ff0075a7 */ /* 0x000e640008020148 */
[----:B-1----:R-:W-:Y:S05]  /*1db0*/  @!P1 BRA `(.L_x_253) ;  /* 0x0000005800649947 */ /* 0x002fea0003800000 */
.L_x_252:
[----:B------:R-:W-:Y:S01]  /*1dc0*/  R2UR UR10, R18 ;  /* 0x00000000120a72ca */ /* 0x000fe200000e0000 */
[----:B------:R-:W-:Y:S01]  /*1dd0*/  WARPGROUP.ARRIVE ;  /* 0x00000000000079c5 */ /* 0x000fe20000000000 */
[----:B------:R-:W-:Y:S01]  /*1de0*/  UMOV UR15, 0x80000020 ;  /* 0x80000020000f7882 */ /* 0x000fe20000000000 */
[C---:B------:R-:W-:Y:S01]  /*1df0*/  ISETP.GT.AND P2, PT, R3.reuse, RZ, PT ;  /* 0x000000ff0300720c */ /* 0x040fe20003f44270 */
[----:B------:R-:W-:Y:S01]  /*1e00*/  UMOV UR19, 0xc0000010 ;  /* 0xc000001000137882 */ /* 0x000fe20000000000 */
[----:B------:R-:W-:Y:S01]  /*1e10*/  ISETP.GT.AND P1, PT, R3, 0x8, PT ;  /* 0x000000080300780c */ /* 0x000fe20003f24270 */
[----:B------:R-:W-:Y:S01]  /*1e20*/  UMOV UR17, 0x40000040 ;  /* 0x4000004000117882 */ /* 0x000fe20000000000 */
[----:B--2---:R-:W-:Y:S02]  /*1e30*/  FSEL R22, R153, -INF , P2 ;  /* 0xff80000099167808 */ /* 0x004fe40001000000 */
[----:B------:R-:W-:Y:S02]  /*1e40*/  FSEL R213, R152, -INF , P2 ;  /* 0xff80000098d57808 */ /* 0x000fe40001000000 */
[----:B------:R-:W-:Y:S01]  /*1e50*/  FSEL R214, R181, -INF , P2 ;  /* 0xff800000b5d67808 */ /* 0x000fe20001000000 */
[----:B------:R-:W-:Y:S01]  /*1e60*/  FFMA.FTZ R153, R22, UR20, -R211 ;  /* 0x0000001416997c23 */ /* 0x000fe200080108d3 */
[----:B------:R-:W-:Y:S01]  /*1e70*/  UIADD3 UR10, UR10, 0x18000, URZ ;  /* 0x000180000a0a7890 */ /* 0x000fe2000fffe03f */
[----:B------:R-:W-:Y:S01]  /*1e80*/  FSEL R22, R157, -INF , P2 ;  /* 0xff8000009d167808 */ /* 0x000fe20001000000 */
[----:B------:R-:W-:Y:S01]  /*1e90*/  FFMA.FTZ R152, R213, UR20, -R210 ;  /* 0x00000014d5987c23 */ /* 0x000fe200080108d2 */
[----:B------:R-:W-:Y:S01]  /*1ea0*/  FSEL R157, R160, -INF , P2 ;  /* 0xff800000a09d7808 */ /* 0x000fe20001000000 */
[----:B------:R-:W-:Y:S01]  /*1eb0*/  USHF.R.U32.HI UR10, URZ, 0x4, UR10 ;  /* 0x000000043f0a7899 */ /* 0x000fe2000801160a */
[----:B------:R-:W-:Y:S01]  /*1ec0*/  FSEL R213, R156, -INF , P2 ;  /* 0xff8000009cd57808 */ /* 0x000fe20001000000 */
[----:B------:R-:W-:Y:S01]  /*1ed0*/  FFMA.FTZ R215, R22, UR20, -R21 ;  /* 0x0000001416d77c23 */ /* 0x000fe20008010815 */
[----:B------:R-:W-:Y:S01]  /*1ee0*/  FSEL R22, R161, -INF , P2 ;  /* 0xff800000a1167808 */ /* 0x000fe20001000000 */
[----:B------:R-:W-:Y:S01]  /*1ef0*/  ULOP3.LUT UR10, UR10, 0x3fff, URZ, 0xc0, !UPT ;  /* 0x00003fff0a0a7892 */ /* 0x000fe2000f8ec03f */
[----:B------:R-:W-:Y:S01]  /*1f00*/  FFMA.FTZ R160, R157, UR20, -R14 ;  /* 0x000000149da07c23 */ /* 0x000fe2000801080e */
[----:B------:R-:W-:Y:S01]  /*1f10*/  FSEL R157, R164, -INF , P2 ;  /* 0xff800000a49d7808 */ /* 0x000fe20001000000 */
[----:B------:R-:W-:Y:S01]  /*1f20*/  FFMA.FTZ R208, R213, UR20, -R20 ;  /* 0x00000014d5d07c23 */ /* 0x000fe20008010814 */
[----:B------:R-:W-:Y:S01]  /*1f30*/  ULOP3.LUT UR12, UR10, 0x10000, URZ, 0xfc, !UPT ;  /* 0x000100000a0c7892 */ /* 0x000fe2000f8efc3f */
[----:B------:R-:W-:Y:S01]  /*1f40*/  FFMA.FTZ R213, R22, UR20, -R15 ;  /* 0x0000001416d57c23 */ /* 0x000fe2000801080f */
[----:B------:R-:W-:Y:S01]  /*1f50*/  FSEL R22, R165, -INF , P2 ;  /* 0xff800000a5167808 */ /* 0x000fe20001000000 */
[----:B------:R-:W-:Y:S01]  /*1f60*/  FFMA.FTZ R161, R157, UR20, -R10 ;  /* 0x000000149da17c23 */ /* 0x000fe2000801080a */
[----:B------:R-:W-:Y:S01]  /*1f70*/  UIMAD UR12, UR6, 0x300, UR12 ;  /* 0x00000300060c78a4 */ /* 0x000fe2000f8e020c */
[----:B------:R-:W-:Y:S01]  /*1f80*/  FSEL R157, R168, -INF , P2 ;  /* 0xff800000a89d7808 */ /* 0x000fe20001000000 */
[----:B------:R-:W1:Y:S01]  /*1f90*/  MUFU.EX2 R160, R160 ;  /* 0x000000a000a07308 */ /* 0x000e620000000800 */
[----:B------:R-:W-:Y:S01]  /*1fa0*/  FFMA.FTZ R164, R22, UR20, -R11 ;  /* 0x0000001416a47c23 */ /* 0x000fe2000801080b */
[----:B------:R-:W-:Y:S01]  /*1fb0*/  FSEL R156, R169, -INF , P2 ;  /* 0xff800000a99c7808 */ /* 0x000fe20001000000 */
[----:B------:R-:W-:Y:S01]  /*1fc0*/  ULOP3.LUT UR10, UR10, 0x1000000, URZ, 0xfc, !UPT ;  /* 0x010000000a0a7892 */ /* 0x000fe2000f8efc3f */
[----:B------:R-:W-:Y:S01]  /*1fd0*/  FFMA.FTZ R22, R157, UR20, -R12 ;  /* 0x000000149d167c23 */ /* 0x000fe2000801080c */
[----:B------:R-:W-:Y:S01]  /*1fe0*/  UMOV UR14, UR12 ;  /* 0x0000000c000e7c82 */ /* 0x000fe20008000000 */
[----:B------:R-:W-:Y:S01]  /*1ff0*/  FSEL R157, R154, -INF , P1 ;  /* 0xff8000009a9d7808 */ /* 0x000fe20000800000 */
[----:B------:R-:W-:Y:S01]  /*2000*/  HGMMA.64x64x16.F32 R120, R184, gdesc[UR12], RZ, !UPT, gsb0 ;  /* 0x00e0000cb8787df0 */ /* 0x000fe2000c0008ff */
[----:B------:R-:W-:Y:S01]  /*2010*/  UIADD3 UR14, UR12, 0x2, URZ ;  /* 0x000000020c0e7890 */ /* 0x000fe2000fffe03f */
[----:B------:R-:W-:Y:S01]  /*2020*/  FSEL R154, R155, -INF , P1 ;  /* 0xff8000009b9a7808 */ /* 0x000fe20000800000 */
[----:B------:R-:W-:Y:S01]  /*2030*/  UMOV UR15, 0x80000020 ;  /* 0x80000020000f7882 */ /* 0x000fe20000000000 */
[----:B------:R-:W-:Y:S01]  /*2040*/  FSEL R155, R158, -INF , P1 ;  /* 0xff8000009e9b7808 */ /* 0x000fe20000800000 */
[----:B------:R-:W-:Y:S01]  /*2050*/  FFMA.FTZ R156, R156, UR20, -R13 ;  /* 0x000000149c9c7c23 */ /* 0x000fe2000801080d */
[----:B------:R-:W-:Y:S01]  /*2060*/  FFMA.FTZ R157, R157, UR20, -R210 ;  /* 0x000000149d9d7c23 */ /* 0x000fe200080108d2 */
[----:B------:R-:W-:Y:S01]  /*2070*/  FFMA.FTZ R169, R154, UR20, -R211 ;  /* 0x000000149aa97c23 */ /* 0x000fe200080108d3 */
[----:B------:R-:W-:Y:S01]  /*2080*/  FSEL R154, R159, -INF , P1 ;  /* 0xff8000009f9a7808 */ /* 0x000fe20000800000 */
        /* <DEDUP_REMOVED lines=11> */
[----:B------:R-:W-:Y:S01]  /*2140*/  MUFU.EX2 R168, R157 ;  /* 0x0000009d00a87308 */ /* 0x000fe20000000800 */
[----:B------:R-:W-:Y:S01]  /*2150*/  FFMA.FTZ R155, R155, UR20, -R10 ;  /* 0x000000149b9b7c23 */ /* 0x000fe2000801080a */
[----:B------:R-:W-:Y:S01]  /*2160*/  FSEL R10, R167, -INF , P1 ;  /* 0xff800000a70a7808 */ /* 0x000fe20000800000 */
[----:B------:R-:W-:Y:S01]  /*2170*/  FFMA.FTZ R216, R181, UR20, -R6 ;  /* 0x00000014b5d87c23 */ /* 0x000fe20008010806 */
[----:B------:R-:W-:Y:S01]  /*2180*/  FSEL R211, R180, -INF , P2 ;  /* 0xff800000b4d37808 */ /* 0x000fe20001000000 */
[----:B------:R-:W-:Y:S01]  /*2190*/  UIMAD UR10, UR6, 0x300, UR10 ;  /* 0x00000300060a78a4 */ /* 0x000fe2000f8e020a */
[----:B------:R-:W-:Y:S01]  /*21a0*/  FSEL R180, R179, -INF , P1 ;  /* 0xff800000b3b47808 */ /* 0x000fe20000800000 */
[----:B------:R-:W-:Y:S01]  /*21b0*/  FFMA.FTZ R163, R10, UR20, -R11 ;  /* 0x000000140aa37c23 */ /* 0x000fe2000801080b */
[----:B------:R-:W-:Y:S01]  /*21c0*/  FSEL R11, R170, -INF , P1 ;  /* 0xff800000aa0b7808 */ /* 0x000fe20000800000 */
[----:B------:R2:W-:Y:S01]  /*21d0*/  MUFU.EX2 R162, R155 ;  /* 0x0000009b00a27308 */ /* 0x0005e20000000800 */
[----:B------:R-:W-:Y:S01]  /*21e0*/  FSEL R10, R171, -INF , P1 ;  /* 0xff800000ab0a7808 */ /* 0x000fe20000800000 */
[----:B------:R-:W-:Y:S01]  /*21f0*/  FFMA.FTZ R217, R180, UR20, -R7 ;  /* 0x00000014b4d97c23 */ /* 0x000fe20008010807 */
[----:B------:R-:W-:Y:S01]  /*2200*/  FSEL R179, R182, -INF , P1 ;  /* 0xff800000b6b37808 */ /* 0x000fe20000800000 */
[----:B------:R-:W-:Y:S01]  /*2210*/  FFMA.FTZ R166, R11, UR20, -R12 ;  /* 0x000000140ba67c23 */ /* 0x000fe2000801080c */
[----:B------:R-:W-:Y:S01]  /*2220*/  FSEL R11, R172, -INF , P2 ;  /* 0xff800000ac0b7808 */ /* 0x000fe20001000000 */
[----:B------:R-:W-:Y:S01]  /*2230*/  FFMA.FTZ R167, R10, UR20, -R13 ;  /* 0x000000140aa77c23 */ /* 0x000fe2000801080d */
[----:B------:R-:W-:Y:S01]  /*2240*/  FSEL R13, R174, -INF , P1 ;  /* 0xff800000ae0d7808 */ /* 0x000fe20000800000 */
[----:B------:R-:W3:Y:S01]  /*2250*/  MUFU.EX2 R213, R213 ;  /* 0x000000d500d57308 */ /* 0x000ee20000000800 */
[----:B------:R-:W-:Y:S01]  /*2260*/  FSEL R182, R183, -INF , P1 ;  /* 0xff800000b7b67808 */ /* 0x000fe20000800000 */
[----:B------:R-:W-:Y:S01]  /*2270*/  FFMA.FTZ R170, R11, UR20, -R8 ;  /* 0x000000140baa7c23 */ /* 0x000fe20008010808 */
[----:B------:R-:W-:Y:S01]  /*2280*/  FFMA.FTZ R180, R211, UR20, -R4 ;  /* 0x00000014d3b47c23 */ /* 0x000fe20008010804 */
[----:B------:R-:W-:Y:S01]  /*2290*/  FFMA.FTZ R171, R13, UR20, -R8 ;  /* 0x000000140dab7c23 */ /* 0x000fe20008010808 */
[----:B------:R-:W-:Y:S01]  /*22a0*/  FSEL R8, R173, -INF , P2 ;  /* 0xff800000ad087808 */ /* 0x000fe20001000000 */
[----:B------:R-:W-:Y:S01]  /*22b0*/  FFMA.FTZ R179, R179, UR20, -R4 ;  /* 0x00000014b3b37c23 */ /* 0x000fe20008010804 */
[----:B------:R-:W-:Y:S01]  /*22c0*/  FSEL R173, R176, -INF , P2 ;  /* 0xff800000b0ad7808 */ /* 0x000fe20001000000 */
[----:B------:R-:W3:Y:S01]  /*22d0*/  MUFU.EX2 R153, R153 ;  /* 0x0000009900997308 */ /* 0x000ee20000000800 */
[----:B------:R-:W-:Y:S01]  /*22e0*/  FFMA.FTZ R7, R214, UR20, -R5 ;  /* 0x00000014d6077c23 */ /* 0x000fe20008010805 */
[----:B------:R-:W-:Y:S01]  /*22f0*/  FFMA.FTZ R172, R8, UR20, -R9 ;  /* 0x0000001408ac7c23 */ /* 0x000fe20008010809 */
[----:B------:R-:W-:Y:S01]  /*2300*/  FSEL R8, R175, -INF , P1 ;  /* 0xff800000af087808 */ /* 0x000fe20000800000 */
[----:B------:R-:W-:Y:S01]  /*2310*/  FFMA.FTZ R178, R173, UR20, -R6 ;  /* 0x00000014adb27c23 */ /* 0x000fe20008010806 */
[----:B------:R-:W-:-:S03]  /*2320*/  FFMA.FTZ R6, R182, UR20, -R5 ;  /* 0x00000014b6067c23 */ /* 0x000fc60008010805 */
[----:B------:R-:W-:Y:S01]  /*2330*/  FFMA.FTZ R174, R8, UR20, -R9 ;  /* 0x0000001408ae7c23 */ /* 0x000fe20008010809 */
[----:B------:R1:W-:Y:S08]  /*2340*/  MUFU.EX2 R175, R172 ;  /* 0x000000ac00af7308 */ /* 0x0003f00000000800 */
[----:B------:R-:W3:Y:S08]  /*2350*/  MUFU.EX2 R169, R169 ;  /* 0x000000a900a97308 */ /* 0x000ef00000000800 */
[----:B------:R-:W3:Y:S01]  /*2360*/  MUFU.EX2 R152, R152 ;  /* 0x0000009800987308 */ /* 0x000ee20000000800 */
[----:B------:R-:W-:-:S02]  /*2370*/  WARPGROUP.DEPBAR.LE gsb0, 0x0 ;  /* 0x00008000000079c5 */ /* 0x000fc40000010000 */
[----:B------:R-:W-:-:S05]  /*2380*/  WARPGROUP.ARRIVE ;  /* 0x00000000000079c5 */ /* 0x000fca0000000000 */
[----:B------:R-:W3:Y:S01]  /*2390*/  MUFU.EX2 R170, R170 ;  /* 0x000000aa00aa7308 */ /* 0x000ee20000000800 */
[----:B------:R-:W-:Y:S01]  /*23a0*/  HGMMA.64x64x16.F32 R120, R196, gdesc[UR12], R120, gsb0 ;  /* 0x00e0000cc4787df0 */ /* 0x000fe20008000878 */
[----:B------:R-:W-:Y:S01]  /*23b0*/  UIADD3 UR14, UR12, 0x100, URZ ;  /* 0x000001000c0e7890 */ /* 0x000fe2000fffe03f */
[----:B------:R-:W-:-:S05]  /*23c0*/  UMOV UR15, 0x80000020 ;  /* 0x80000020000f7882 */ /* 0x000fca0000000000 */
[----:B------:R-:W3:Y:S08]  /*23d0*/  MUFU.EX2 R166, R166 ;  /* 0x000000a600a67308 */ /* 0x000ef00000000800 */
[----:B------:R-:W3:Y:S08]  /*23e0*/  MUFU.EX2 R167, R167 ;  /* 0x000000a700a77308 */ /* 0x000ef00000000800 */
[----:B------:R-:W3:Y:S08]  /*23f0*/  MUFU.EX2 R208, R208 ;  /* 0x000000d000d07308 */ /* 0x000ef00000000800 */
[----:B------:R-:W3:Y:S08]  /*2400*/  MUFU.EX2 R215, R215 ;  /* 0x000000d700d77308 */ /* 0x000ef00000000800 */
[----:B------:R-:W3:Y:S08]  /*2410*/  MUFU.EX2 R20, R20 ;  /* 0x0000001400147308 */ /* 0x000ef00000000800 */
[----:B------:R-:W3:Y:S08]  /*2420*/  MUFU.EX2 R21, R21 ;  /* 0x0000001500157308 */ /* 0x000ef00000000800 */
[----:B------:R-:W-:Y:S08]  /*2430*/  MUFU.EX2 R161, R161 ;  /* 0x000000a100a17308 */ /* 0x000ff00000000800 */
[----:B------:R-:W-:Y:S08]  /*2440*/  MUFU.EX2 R164, R164 ;  /* 0x000000a400a47308 */ /* 0x000ff00000000800 */
[----:B------:R-:W3:Y:S08]  /*2450*/  MUFU.EX2 R14, R14 ;  /* 0x0000000e000e7308 */ /* 0x000ef00000000800 */
[----:B------:R-:W3:Y:S01]  /*2460*/  MUFU.EX2 R15, R15 ;  /* 0x0000000f000f7308 */ /* 0x000ee20000000800 */
[----:B------:R-:W-:-:S02]  /*2470*/  WARPGROUP.DEPBAR.LE gsb0, 0x0 ;  /* 0x00008000000079c5 */ /* 0x000fc40000010000 */
[----:B----4-:R-:W-:-:S05]  /*2480*/  WARPGROUP.ARRIVE ;  /* 0x00000000000079c5 */ /* 0x010fca0000000000 */
[----:B------:R-:W4:Y:S01]  /*2490*/  MUFU.EX2 R163, R163 ;  /* 0x000000a300a37308 */ /* 0x000f220000000800 */
[----:B------:R-:W-:Y:S01]  /*24a0*/  HGMMA.64x64x16.F32 R120, R188, gdesc[UR12], R120, gsb0 ;  /* 0x00e0000cbc787df0 */ /* 0x000fe20008000878 */
[----:B------:R-:W-:Y:S01]  /*24b0*/  UIADD3 UR14, UR12, 0x102, URZ ;  /* 0x000001020c0e7890 */ /* 0x000fe2000fffe03f */
[----:B------:R-:W-:-:S05]  /*24c0*/  UMOV UR15, 0x80000020 ;  /* 0x80000020000f7882 */ /* 0x000fca0000000000 */
[----:B------:R-:W4:Y:S08]  /*24d0*/  MUFU.EX2 R22, R22 ;  /* 0x0000001600167308 */ /* 0x000f300000000800 */
[----:B------:R-:W4:Y:S08]  /*24e0*/  MUFU.EX2 R171, R171 ;  /* 0x000000ab00ab7308 */ /* 0x000f300000000800 */
[----:B------:R-:W4:Y:S08]  /*24f0*/  MUFU.EX2 R174, R174 ;  /* 0x000000ae00ae7308 */ /* 0x000f300000000800 */
[----:B------:R-:W4:Y:S08]  /*2500*/  MUFU.EX2 R178, R178 ;  /* 0x000000b200b27308 */ /* 0x000f300000000800 */
[----:B------:R-:W-:Y:S08]  /*2510*/  MUFU.EX2 R4, R216 ;  /* 0x000000d800047308 */ /* 0x000ff00000000800 */
[----:B------:R-:W4:Y:S08]  /*2520*/  MUFU.EX2 R5, R210 ;  /* 0x000000d200057308 */ /* 0x000f300000000800 */
        /* <DEDUP_REMOVED lines=22> */
[----:B------:R-:W5:Y:S04]  /*2690*/  LDS.64 R10, [R212+0x1e200] ;  /* 0x01e20000d40a7984 */ /* 0x000f680000000a00 */
[----:B------:R-:W3:Y:S04]  /*26a0*/  LDS.64 R12, [R212+0x1e220] ;  /* 0x01e22000d40c7984 */ /* 0x000ee80000000a00 */
[----:B--2---:R-:W2:Y:S04]  /*26b0*/  LDS.64 R154, [R212+0x1e240] ;  /* 0x01e24000d49a7984 */ /* 0x004ea80000000a00 */
[----:B------:R-:W4:Y:S04]  /*26c0*/  LDS.64 R156, [R212+0x1e260] ;  /* 0x01e26000d49c7984 */ /* 0x000f280000000a00 */
[----:B------:R-:W4:Y:S04]  /*26d0*/  LDS.64 R8, [R212+0x1e280] ;  /* 0x01e28000d4087984 */ /* 0x000f280000000a00 */
[----:B------:R-:W4:Y:S04]  /*26e0*/  LDS.64 R158, [R212+0x1e2a0] ;  /* 0x01e2a000d49e7984 */ /* 0x000f280000000a00 */
[----:B------:R-:W4:Y:S04]  /*26f0*/  LDS.64 R176, [R212+0x1e2e0] ;  /* 0x01e2e000d4b07984 */ /* 0x000f280000000a00 */
[----:B-1----:R-:W1:Y:S01]  /*2700*/  LDS.64 R172, [R212+0x1e2c0] ;  /* 0x01e2c000d4ac7984 */ /* 0x002e620000000a00 */
[--C-:B-----5:R-:W-:Y:S01]  /*2710*/  FADD.FTZ R181, R120, -R10.reuse ;  /* 0x8000000a78b57221 */ /* 0x120fe20000010000 */
[----:B------:R-:W-:Y:S01]  /*2720*/  FADD.FTZ R183, R122, -R10 ;  /* 0x8000000a7ab77221 */ /* 0x000fe20000010000 */
[--C-:B------:R-:W-:Y:S01]  /*2730*/  FADD.FTZ R10, R121, -R11.reuse ;  /* 0x8000000b790a7221 */ /* 0x100fe20000010000 */
[----:B------:R-:W-:Y:S01]  /*2740*/  FADD.FTZ R120, R123, -R11 ;  /* 0x8000000b7b787221 */ /* 0x000fe20000010000 */
[--C-:B---3--:R-:W-:Y:S01]  /*2750*/  FADD.FTZ R121, R124, -R12.reuse ;  /* 0x8000000c7c797221 */ /* 0x108fe20000010000 */
[----:B------:R-:W-:Y:S01]  /*2760*/  FADD.FTZ R123, R126, -R12 ;  /* 0x8000000c7e7b7221 */ /* 0x000fe20000010000 */
[--C-:B------:R-:W-:Y:S01]  /*2770*/  FADD.FTZ R12, R125, -R13.reuse ;  /* 0x8000000d7d0c7221 */ /* 0x100fe20000010000 */
[----:B------:R-:W-:Y:S01]  /*2780*/  FADD.FTZ R124, R127, -R13 ;  /* 0x8000000d7f7c7221 */ /* 0x000fe20000010000 */
[----:B------:R-:W3:Y:S01]  /*2790*/  MUFU.EX2 R11, R217 ;  /* 0x000000d9000b7308 */ /* 0x000ee20000000800 */
[----:B--2---:R-:W-:Y:S01]  /*27a0*/  FADD.FTZ R13, R128, -R154 ;  /* 0x8000009a800d7221 */ /* 0x004fe20000010000 */
[--C-:B------:R-:W-:Y:S01]  /*27b0*/  FADD.FTZ R122, R129, -R155.reuse ;  /* 0x8000009b817a7221 */ /* 0x100fe20000010000 */
[----:B------:R-:W-:Y:S01]  /*27c0*/  FADD.FTZ R126, R131, -R155 ;  /* 0x8000009b837e7221 */ /* 0x000fe20000010000 */
[----:B----4-:R-:W-:Y:S01]  /*27d0*/  FADD.FTZ R127, R134, -R156 ;  /* 0x8000009c867f7221 */ /* 0x010fe20000010000 */
[----:B------:R-:W-:Y:S01]  /*27e0*/  FADD.FTZ R125, R130, -R154 ;  /* 0x8000009a827d7221 */ /* 0x000fe20000010000 */
[----:B------:R-:W-:Y:S01]  /*27f0*/  FMUL.FTZ R13, R160, R13 ;  /* 0x0000000da00d7220 */ /* 0x000fe20000410000 */
[----:B------:R-:W-:Y:S01]  /*2800*/  FMUL.FTZ R122, R213, R122 ;  /* 0x0000007ad57a7220 */ /* 0x000fe20000410000 */
[--C-:B------:R-:W-:Y:S01]  /*2810*/  FADD.FTZ R131, R136, -R8.reuse ;  /* 0x8000000888837221 */ /* 0x100fe20000010000 */
[----:B------:R-:W-:Y:S01]  /*2820*/  FADD.FTZ R129, R138, -R8 ;  /* 0x800000088a817221 */ /* 0x000fe20000010000 */
[--C-:B------:R-:W-:Y:S01]  /*2830*/  FADD.FTZ R134, R137, -R9.reuse ;  /* 0x8000000989867221 */ /* 0x100fe20000010000 */
[----:B------:R-:W-:Y:S01]  /*2840*/  FADD.FTZ R8, R139, -R9 ;  /* 0x800000098b087221 */ /* 0x000fe20000010000 */
[----:B------:R-:W-:Y:S01]  /*2850*/  FADD.FTZ R9, R140, -R158 ;  /* 0x8000009e8c097221 */ /* 0x000fe20000010000 */
[----:B------:R-:W-:Y:S01]  /*2860*/  FADD.FTZ R130, R141, -R159 ;  /* 0x8000009f8d827221 */ /* 0x000fe20000010000 */
[----:B------:R-:W-:Y:S01]  /*2870*/  FMUL.FTZ R141, R153, R10 ;  /* 0x0000000a998d7220 */ /* 0x000fe20000410000 */
[----:B------:R-:W-:Y:S01]  /*2880*/  FADD.FTZ R132, R132, -R156 ;  /* 0x8000009c84847221 */ /* 0x000fe20000010000 */
[----:B------:R-:W-:Y:S01]  /*2890*/  FMUL.FTZ R10, R169, R120 ;  /* 0x00000078a90a7220 */ /* 0x000fe20000410000 */
[----:B------:R-:W-:Y:S01]  /*28a0*/  FMUL.FTZ R156, R152, R181 ;  /* 0x000000b5989c7220 */ /* 0x000fe20000410000 */
[----:B------:R-:W-:Y:S01]  /*28b0*/  F2FP.F16.F32.PACK_AB R120, R153, R152 ;  /* 0x000000989978723e */ /* 0x000fe200000000ff */
[----:B------:R-:W-:Y:S01]  /*28c0*/  FMUL.FTZ R9, R170, R9 ;  /* 0x00000009aa097220 */ /* 0x000fe20000410000 */
[----:B------:R-:W-:Y:S01]  /*28d0*/  FMUL.FTZ R130, R175, R130 ;  /* 0x00000082af827220 */ /* 0x000fe20000410000 */
[----:B------:R-:W-:Y:S01]  /*28e0*/  F2FP.F16.F32.PACK_AB R152, R122, R13 ;  /* 0x0000000d7a98723e */ /* 0x000fe200000000ff */
[--C-:B------:R-:W-:Y:S01]  /*28f0*/  FADD.FTZ R133, R133, -R157.reuse ;  /* 0x8000009d85857221 */ /* 0x100fe20000010000 */
[----:B------:R-:W-:Y:S01]  /*2900*/  FADD.FTZ R128, R135, -R157 ;  /* 0x8000009d87807221 */ /* 0x000fe20000010000 */
[----:B------:R-:W-:Y:S01]  /*2910*/  FMUL.FTZ R129, R166, R129 ;  /* 0x00000081a6817220 */ /* 0x000fe20000410000 */
[----:B------:R-:W-:Y:S01]  /*2920*/  FMUL.FTZ R8, R167, R8 ;  /* 0x00000008a7087220 */ /* 0x000fe20000410000 */
[----:B------:R-:W-:-:S02]  /*2930*/  IMAD.U32 R13, RZ, RZ, UR6 ;  /* 0x00000006ff0d7e24 */ /* 0x000fc4000f8e00ff */
[----:B------:R-:W-:Y:S01]  /*2940*/  FADD.FTZ R142, R142, -R158 ;  /* 0x8000009e8e8e7221 */ /* 0x000fe20000010000 */
[----:B------:R-:W-:Y:S01]  /*2950*/  FADD.FTZ R143, R143, -R159 ;  /* 0x8000009f8f8f7221 */ /* 0x000fe20000010000 */
[----:B------:R-:W-:Y:S01]  /*2960*/  FADD.FTZ R139, R148, -R176 ;  /* 0x800000b0948b7221 */ /* 0x000fe20000010000 */
[----:B------:R-:W-:Y:S01]  /*2970*/  FADD.FTZ R140, R149, -R177 ;  /* 0x800000b1958c7221 */ /* 0x000fe20000010000 */
[--C-:B-1----:R-:W-:Y:S01]  /*2980*/  FADD.FTZ R137, R144, -R172.reuse ;  /* 0x800000ac90897221 */ /* 0x102fe20000010000 */
[----:B------:R-:W-:Y:S01]  /*2990*/  FADD.FTZ R135, R146, -R172 ;  /* 0x800000ac92877221 */ /* 0x000fe20000010000 */
[--C-:B------:R-:W-:Y:S01]  /*29a0*/  FADD.FTZ R138, R145, -R173.reuse ;  /* 0x800000ad918a7221 */ /* 0x100fe20000010000 */
[----:B------:R-:W-:Y:S01]  /*29b0*/  FADD.FTZ R136, R147, -R173 ;  /* 0x800000ad93887221 */ /* 0x000fe20000010000 */
[----:B------:R-:W-:Y:S01]  /*29c0*/  FADD.FTZ R176, R150, -R176 ;  /* 0x800000b096b07221 */ /* 0x000fe20000010000 */
[----:B------:R-:W-:Y:S01]  /*29d0*/  FADD.FTZ R177, R151, -R177 ;  /* 0x800000b197b17221 */ /* 0x000fe20000010000 */
[----:B------:R-:W-:Y:S01]  /*29e0*/  FMUL.FTZ R157, R168, R183 ;  /* 0x000000b7a89d7220 */ /* 0x000fe20000410000 */
[----:B------:R-:W-:Y:S01]  /*29f0*/  FMUL.FTZ R121, R208, R121 ;  /* 0x00000079d0797220 */ /* 0x000fe20000410000 */
[----:B------:R-:W-:Y:S01]  /*2a00*/  FMUL.FTZ R12, R215, R12 ;  /* 0x0000000cd70c7220 */ /* 0x000fe20000410000 */
[----:B------:R-:W-:Y:S01]  /*2a10*/  FMUL.FTZ R123, R20, R123 ;  /* 0x0000007b147b7220 */ /* 0x000fe20000410000 */
        /* <DEDUP_REMOVED lines=8> */
[----:B------:R-:W-:-:S02]  /*2aa0*/  IMAD R9, R13, 0x2000, R0 ;  /* 0x000020000d097824 */ /* 0x000fc400078e0200 */
        /* <DEDUP_REMOVED lines=8> */
[----:B---3--:R-:W-:Y:S01]  /*2b30*/  FMUL.FTZ R136, R11, R136 ;  /* 0x000000880b887220 */ /* 0x008fe20000410000 */
[----:B------:R-:W-:Y:S01]  /*2b40*/  FMUL.FTZ R139, R180, R139 ;  /* 0x0000008bb48b7220 */ /* 0x000fe20000410000 */
[----:B------:R-:W-:Y:S01]  /*2b50*/  FMUL.FTZ R140, R7, R140 ;  /* 0x0000008c078c7220 */ /* 0x000fe20000410000 */
[----:B------:R-:W-:Y:S01]  /*2b60*/  FMUL.FTZ R147, R179, R176 ;  /* 0x000000b0b3937220 */ /* 0x000fe20000410000 */
[----:B------:R-:W-:Y:S01]  /*2b70*/  FMUL.FTZ R8, R6, R177 ;  /* 0x000000b106087220 */ /* 0x000fe20000410000 */
[----:B------:R-:W-:Y:S01]  /*2b80*/  F2FP.F16.F32.PACK_AB R156, R141, R156 ;  /* 0x0000009c8d9c723e */ /* 0x000fe200000000ff */
[----:B------:R-:W-:Y:S01]  /*2b90*/  IMAD R9, R9, 0x2, R18 ;  /* 0x0000000209097824 */ /* 0x000fe200078e0212 */
[----:B------:R-:W-:-:S02]  /*2ba0*/  F2FP.F16.F32.PACK_AB R157, R10, R157 ;  /* 0x0000009d0a9d723e */ /* 0x000fc400000000ff */
[----:B------:R-:W-:Y:S02]  /*2bb0*/  F2FP.F16.F32.PACK_AB R158, R12, R121 ;  /* 0x000000790c9e723e */ /* 0x000fe400000000ff */
[----:B------:R-:W-:Y:S02]  /*2bc0*/  F2FP.F16.F32.PACK_AB R159, R124, R123 ;  /* 0x0000007b7c9f723e */ /* 0x000fe400000000ff */
[----:B------:R-:W-:Y:S02]  /*2bd0*/  F2FP.F16.F32.PACK_AB R153, R126, R125 ;  /* 0x0000007d7e99723e */ /* 0x000fe400000000ff */
[----:B------:R-:W-:Y:S01]  /*2be0*/  F2FP.F16.F32.PACK_AB R154, R133, R132 ;  /* 0x00000084859a723e */ /* 0x000fe200000000ff */
[----:B------:R1:W-:Y:S01]  /*2bf0*/  STSM.16.MT88.4 [R9+0x1e800], R156 ;  /* 0x01e8009c09007844 */ /* 0x0003e20000004200 */
[----:B------:R-:W-:Y:S02]  /*2c00*/  F2FP.F16.F32.PACK_AB R155, R128, R127 ;  /* 0x0000007f809b723e */ /* 0x000fe400000000ff */
[----:B------:R-:W-:-:S02]  /*2c10*/  F2FP.F16.F32.PACK_AB R148, R134, R131 ;  /* 0x000000838694723e */ /* 0x000fc400000000ff */
[----:B------:R-:W-:Y:S01]  /*2c20*/  F2FP.F16.F32.PACK_AB R151, R143, R142 ;  /* 0x0000008e8f97723e */ /* 0x000fe200000000ff */
[----:B------:R1:W-:Y:S01]  /*2c30*/  STSM.16.MT88.4 [R9+0x1f000], R152 ;  /* 0x01f0009809007844 */ /* 0x0003e20000004200 */
[----:B------:R-:W-:Y:S02]  /*2c40*/  F2FP.F16.F32.PACK_AB R144, R138, R137 ;  /* 0x000000898a90723e */ /* 0x000fe400000000ff */
[----:B------:R-:W-:Y:S01]  /*2c50*/  F2FP.F16.F32.PACK_AB R145, R136, R135 ;  /* 0x000000878891723e */ /* 0x000fe200000000ff */
[----:B------:R1:W-:Y:S01]  /*2c60*/  STSM.16.MT88.4 [R9+0x1f800], R148 ;  /* 0x01f8009409007844 */ /* 0x0003e20000004200 */
[----:B------:R-:W-:Y:S02]  /*2c70*/  F2FP.F16.F32.PACK_AB R146, R140, R139 ;  /* 0x0000008b8c92723e */ /* 0x000fe400000000ff */
[----:B------:R-:W-:Y:S01]  /*2c80*/  F2FP.F16.F32.PACK_AB R147, R8, R147 ;  /* 0x000000930893723e */ /* 0x000fe200000000ff */
[----:B------:R-:W-:Y:S01]  /*2c90*/  IMAD R8, R209, 0x1000, R18 ;  /* 0x00001000d1087824 */ /* 0x000fe200078e0212 */
[----:B------:R-:W-:-:S02]  /*2ca0*/  F2FP.F16.F32.PACK_AB R121, R169, R168 ;  /* 0x000000a8a979723e */ /* 0x000fc400000000ff */
[----:B------:R-:W-:Y:S01]  /*2cb0*/  F2FP.F16.F32.PACK_AB R122, R215, R208 ;  /* 0x000000d0d77a723e */ /* 0x000fe200000000ff */
[----:B------:R1:W-:Y:S01]  /*2cc0*/  STSM.16.MT88.4 [R9+0x20000], R144 ;  /* 0x0200009009007844 */ /* 0x0003e20000004200 */
[----:B------:R-:W-:Y:S02]  /*2cd0*/  F2FP.F16.F32.PACK_AB R123, R21, R20 ;  /* 0x00000014157b723e */ /* 0x000fe400000000ff */
        /* <DEDUP_REMOVED lines=11> */
[----:B------:R-:W-:Y:S02]  /*2d90*/  F2FP.F16.F32.PACK_AB R178, R7, R180 ;  /* 0x000000b407b2723e */ /* 0x000fe400000000ff */
        /* <DEDUP_REMOVED lines=185> */
[----:B-1----:R-:W-:Y:S05]  /*3930*/  @!P0 BRA `(.L_x_254) ;  /* 0x0000000000048947 */ /* 0x002fea0003800000 */
[----:B------:R-:W-:Y:S01]  /*3940*/  BPT.TRAP 0x1 ;  /* 0x000000040000795c */ /* 0x000fe20000300000 */
.L_x_254:
[----:B------:R-:W-:Y:S01]  /*3950*/  UIADD3 UR10, UR8, 0x26840, URZ ;  /* 0x00026840080a7890 */ /* 0x000fe2000fffe03f */
[----:B------:R-:W-:Y:S01]  /*3960*/  VIADD R6, R2, 0x9 ;  /* 0x0000000902067836 */ /* 0x000fe20000000000 */
[----:B------:R-:W-:Y:S01]  /*3970*/  ULOP3.LUT UR12, UR9, 0x1000000, URZ, 0xfc, !UPT ;  /* 0x01000000090c7892 */ /* 0x000fe2000f8efc3f */
[----:B------:R-:W-:Y:S01]  /*3980*/  IMAD R5, R16, 0xc00, R23 ;  /* 0x00000c0010057824 */ /* 0x000fe200078e0217 */
[----:B------:R-:W-:Y:S01]  /*3990*/  UPRMT UR10, URZ, 0x654, UR10 ;  /* 0x000006543f0a7896 */ /* 0x000fe2000800000a */
[----:B------:R-:W-:Y:S01]  /*39a0*/  VIADD R4, R2, 0xc ;  /* 0x0000000c02047836 */ /* 0x000fe20000000000 */
[----:B------:R-:W-:Y:S01]  /*39b0*/  UIMAD UR12, UR6, 0x300, UR12 ;  /* 0x00000300060c78a4 */ /* 0x000fe2000f8e020c */
[----:B------:R-:W-:Y:S01]  /*39c0*/  IMAD R5, R5, 0x4, R18 ;  /* 0x0000000405057824 */ /* 0x000fe200078e0212 */
[----:B------:R-:W-:-:S05]  /*39d0*/  UMOV UR15, 0x80000020 ;  /* 0x80000020000f7882 */ /* 0x000fca0000000000 */
        /* <DEDUP_REMOVED lines=39> */
.L_x_255:
        /* <DEDUP_REMOVED lines=12> */
[----:B-1----:R-:W-:Y:S02]  /*3d10*/  IMAD.MOV.U32 R4, RZ, RZ, R40 ;  /* 0x000000ffff047224 */ /* 0x002fe400078e0028 */
[----:B------:R-:W-:Y:S02]  /*3d20*/  IMAD.MOV.U32 R5, RZ, RZ, R41 ;  /* 0x000000ffff057224 */ /* 0x000fe400078e0029 */
[----:B------:R-:W-:Y:S02]  /*3d30*/  IMAD.MOV.U32 R6, RZ, RZ, R42 ;  /* 0x000000ffff067224 */ /* 0x000fe400078e002a */
[----:B------:R-:W-:-:S07]  /*3d40*/  IMAD.MOV.U32 R7, RZ, RZ, R43 ;  /* 0x000000ffff077224 */ /* 0x000fce00078e002b */
.L_x_245:
[----:B------:R-:W2:Y:S01]  /*3d50*/  S2UR UR8, SR_CTAID.Y ;  /* 0x00000000000879c3 */ /* 0x000ea20000002600 */
[----:B------:R-:W-:Y:S01]  /*3d60*/  ULDC UR4, c[0x0][0x850] ;  /* 0x0002140000047ab9 */ /* 0x000fe20000000800 */
[----:B------:R-:W3:Y:S01]  /*3d70*/  S2R R0, SR_TID.X ;  /* 0x0000000000007919 */ /* 0x000ee20000002100 */
[----:B------:R-:W-:Y:S01]  /*3d80*/  UISETP.NE.AND UP0, UPT, UR4, 0x1, UPT ;  /* 0x000000010400788c */ /* 0x000fe2000bf05270 */
[----:B------:R-:W-:Y:S01]  /*3d90*/  IMAD R23, R16, 0x1800, R23 ;  /* 0x0000180010177824 */ /* 0x000fe200078e0217 */
[----:B------:R-:W-:Y:S01]  /*3da0*/  ULDC.64 UR12, c[0x0][0x818] ;  /* 0x00020600000c7ab9 */ /* 0x000fe20000000a00 */
[----:B------:R-:W-:Y:S01]  /*3db0*/  ULDC.64 UR14, c[0x0][0x848] ;  /* 0x00021200000e7ab9 */ /* 0x000fe20000000a00 */
[----:B------:R-:W-:Y:S01]  /*3dc0*/  BSSY B0, `(.L_x_257) ;  /* 0x0000078000007945 */ /* 0x000fe20003800000 */
[----:B------:R-:W4:Y:S01]  /*3dd0*/  S2UR UR6, SR_CTAID.X ;  /* 0x00000000000679c3 */ /* 0x000f220000002500 */
[----:B------:R-:W-:-:S07]  /*3de0*/  IMAD R23, R23, 0x4, R18 ;  /* 0x0000000417177824 */ /* 0x000fce00078e0212 */
[----:B------:R-:W-:Y:S06]  /*3df0*/  BAR.SYNC.DEFER_BLOCKING 0x1, 0x100 ;  /* 0x0044000000007b1d */ /* 0x000fec0000010000 */
[----:B------:R-:W-:Y:S02]  /*3e00*/  @UP0 ULDC UR4, c[0x0][0x854] ;  /* 0x0002150000040ab9 */ /* 0x000fe40000000800 */
[----:B------:R-:W5:Y:S01]  /*3e10*/  S2UR UR16, SR_CTAID.Z ;  /* 0x00000000001079c3 */ /* 0x000f620000002700 */
[----:B------:R-:W-:Y:S01]  /*3e20*/  @UP0 ULDC UR7, c[0x0][0x858] ;  /* 0x0002160000070ab9 */ /* 0x000fe20000000800 */
[----:B--2---:R-:W-:-:S04]  /*3e30*/  UIMAD.WIDE.U32 UR4, UR8, UR4, URZ ;  /* 0x00000004080472a5 */ /* 0x004fc8000f8e003f */
[----:B------:R-:W-:Y:S02]  /*3e40*/  @UP0 USHF.R.U32.HI UR8, URZ, UR7, UR5 ;  /* 0x000000073f080299 */ /* 0x000fe40008011605 */
[----:B----4-:R-:W-:Y:S02]  /*3e50*/  UIMAD UR6, UR6, 0x3000, URZ ;  /* 0x00003000060678a4 */ /* 0x010fe4000f8e023f */
[----:B------:R-:W-:Y:S01]  /*3e60*/  USHF.R.S32.HI UR9, URZ, 0x1f, UR8 ;  /* 0x0000001f3f097899 */ /* 0x000fe20008011408 */
[----:B------:R2:W-:Y:S01]  /*3e70*/  STS.128 [R23], R24 ;  /* 0x0000001817007388 */ /* 0x0005e20000000c00 */
[----:B------:R-:W-:Y:S01]  /*3e80*/  USHF.R.S32.HI UR7, URZ, 0x1f, UR6 ;  /* 0x0000001f3f077899 */ /* 0x000fe20008011406 */
[----:B---3--:R-:W-:Y:S01]  /*3e90*/  ISETP.NE.AND P1, PT, R0, 0x80, PT ;  /* 0x000000800000780c */ /* 0x008fe20003f25270 */
[----:B------:R-:W-:Y:S01]  /*3ea0*/  UIMAD UR10, UR9, UR12, URZ ;  /* 0x0000000c090a72a4 */ /* 0x000fe2000f8e023f */
[----:B------:R2:W-:Y:S01]  /*3eb0*/  STS.128 [R23+0x800], R28 ;  /* 0x0008001c17007388 */ /* 0x0005e20000000c00 */
[----:B------:R-:W-:-:S02]  /*3ec0*/  UIMAD.WIDE.U32 UR4, UR8, UR12, UR6 ;  /* 0x0000000c080472a5 */ /* 0x000fc4000f8e0006 */
[----:B------:R-:W-:Y:S01]  /*3ed0*/  UIMAD UR10, UR8, UR13, UR10 ;  /* 0x0000000d080a72a4 */ /* 0x000fe2000f8e020a */
[----:B------:R2:W-:Y:S02]  /*3ee0*/  STS.128 [R23+0x1000], R32 ;  /* 0x0010002017007388 */ /* 0x0005e40000000c00 */
[----:B------:R-:W-:Y:S01]  /*3ef0*/  ULDC.64 UR12, c[0x0][0x840] ;  /* 0x00021000000c7ab9 */ /* 0x000fe20000000a00 */
[----:B------:R-:W-:Y:S01]  /*3f00*/  UIADD3 UR5, UR5, UR10, URZ ;  /* 0x0000000a05057290 */ /* 0x000fe2000fffe03f */
[----:B------:R2:W-:Y:S01]  /*3f10*/  STS.128 [R23+0x1800], R36 ;  /* 0x0018002417007388 */ /* 0x0005e20000000c00 */
[----:B------:R-:W-:Y:S02]  /*3f20*/  UIMAD UR9, UR9, UR12, URZ ;  /* 0x0000000c090972a4 */ /* 0x000fe4000f8e023f */
[----:B------:R-:W-:Y:S01]  /*3f30*/  UIMAD.WIDE.U32 UR6, UR8, UR12, UR6 ;  /* 0x0000000c080672a5 */ /* 0x000fe2000f8e0006 */
[----:B------:R2:W-:Y:S01]  /*3f40*/  STS.128 [R23+0x2000], R4 ;  /* 0x0020000417007388 */ /* 0x0005e20000000c00 */
[----:B------:R-:W-:-:S02]  /*3f50*/  UIMAD UR11, UR8, UR13, UR9 ;  /* 0x0000000d080b72a4 */ /* 0x000fc4000f8e0209 */
[----:B-----5:R-:W-:Y:S01]  /*3f60*/  USHF.R.S32.HI UR8, URZ, 0x1f, UR16 ;  /* 0x0000001f3f087899 */ /* 0x020fe20008011410 */
[----:B------:R2:W-:Y:S01]  /*3f70*/  STS.128 [R23+0x2800], R44 ;  /* 0x0028002c17007388 */ /* 0x0005e20000000c00 */
[----:B------:R-:W-:Y:S01]  /*3f80*/  ULDC.64 UR12, c[0x0][0x820] ;  /* 0x00020800000c7ab9 */ /* 0x000fe20000000a00 */
[----:B------:R-:W-:Y:S02]  /*3f90*/  UIADD3 UR7, UR7, UR11, URZ ;  /* 0x0000000b07077290 */ /* 0x000fe4000fffe03f */
[----:B------:R2:W-:Y:S01]  /*3fa0*/  STS.128 [R23+0x3000], R48 ;  /* 0x0030003017007388 */ /* 0x0005e20000000c00 */
[----:B------:R-:W-:Y:S02]  /*3fb0*/  UIMAD UR9, UR8, UR12, URZ ;  /* 0x0000000c080972a4 */ /* 0x000fe4000f8e023f */
[----:B------:R-:W-:Y:S01]  /*3fc0*/  UIMAD UR10, UR8, UR14, URZ ;  /* 0x0000000e080a72a4 */ /* 0x000fe2000f8e023f */
[----:B------:R2:W-:Y:S01]  /*3fd0*/  STS.128 [R23+0x3800], R52 ;  /* 0x0038003417007388 */ /* 0x0005e20000000c00 */
[----:B------:R-:W-:-:S02]  /*3fe0*/  UIMAD UR8, UR16, UR13, UR9 ;  /* 0x0000000d100872a4 */ /* 0x000fc4000f8e0209 */
[----:B------:R-:W-:Y:S01]  /*3ff0*/  UIMAD.WIDE.U32 UR4, UR16, UR12, UR4 ;  /* 0x0000000c100472a5 */ /* 0x000fe2000f8e0004 */
[----:B------:R2:W-:Y:S01]  /*4000*/  STS.128 [R23+0x4000], R56 ;  /* 0x0040003817007388 */ /* 0x0005e20000000c00 */
[----:B------:R-:W-:Y:S01]  /*4010*/  UIMAD UR10, UR16, UR15, UR10 ;  /* 0x0000000f100a72a4 */ /* 0x000fe2000f8e020a */
[----:B------:R-:W-:Y:S02]  /*4020*/  ULDC.64 UR12, c[0x0][0x800] ;  /* 0x00020000000c7ab9 */ /* 0x000fe40000000a00 */
[----:B------:R2:W-:Y:S01]  /*4030*/  STS.128 [R23+0x4800], R60 ;  /* 0x0048003c17007388 */ /* 0x0005e20000000c00 */
[----:B------:R-:W-:Y:S02]  /*4040*/  UIMAD.WIDE.U32 UR6, UR16, UR14, UR6 ;  /* 0x0000000e100672a5 */ /* 0x000fe4000f8e0006 */
[----:B------:R-:W-:Y:S01]  /*4050*/  UIADD3 UR8, UR5, UR8, URZ ;  /* 0x0000000805087290 */ /* 0x000fe2000fffe03f */
[----:B------:R2:W-:Y:S01]  /*4060*/  STS.128 [R23+0x5000], R64 ;  /* 0x0050004017007388 */ /* 0x0005e20000000c00 */
[----:B------:R-:W-:Y:S01]  /*4070*/  ULEA UR12, UP0, UR4, UR12, 0x2 ;  /* 0x0000000c040c7291 */ /* 0x000fe2000f80103f */
[----:B------:R-:W-:-:S02]  /*4080*/  ULDC.64 UR14, c[0x0][0x828] ;  /* 0x00020a00000e7ab9 */ /* 0x000fc40000000a00 */
[----:B------:R2:W-:Y:S01]  /*4090*/  STS.128 [R23+0x5800], R68 ;  /* 0x0058004417007388 */ /* 0x0005e20000000c00 */
[----:B------:R-:W-:Y:S02]  /*40a0*/  UIADD3 UR5, UR7, UR10, URZ ;  /* 0x0000000a07057290 */ /* 0x000fe4000fffe03f */
[----:B------:R-:W-:Y:S01]  /*40b0*/  ULEA UR14, UP1, UR6, UR14, 0x2 ;  /* 0x0000000e060e7291 */ /* 0x000fe2000f82103f */
[----:B------:R-:W-:Y:S01]  /*40c0*/  @!PT LDS RZ, [RZ] ;  /* 0x00000000fffff984 */ /* 0x000fe20000000800 */
[----:B------:R-:W-:Y:S01]  /*40d0*/  @!PT LDS RZ, [RZ] ;  /* 0x00000000fffff984 */ /* 0x000fe20000000800 */
[----:B------:R-:W-:Y:S01]  /*40e0*/  @!PT LDS RZ, [RZ] ;  /* 0x00000000fffff984 */ /* 0x000fe20000000800 */
[----:B------:R-:W-:Y:S01]  /*40f0*/  @!PT LDS RZ, [RZ] ;  /* 0x00000000fffff984 */ /* 0x000fe20000000800 */
[----:B------:R3:W-:Y:S06]  /*4100*/  MEMBAR.ALL.CTA ;  /* 0x0000000000007992 */ /* 0x0007ec0000008000 */
[----:B---3--:R-:W3:Y:S01]  /*4110*/  FENCE.VIEW.ASYNC.S ;  /* 0x00000000000073c6 */ /* 0x008ee20000000000 */
[----:B------:R-:W-:-:S02]  /*4120*/  ULEA.HI.X UR13, UR4, UR13, UR8, 0x2, UP0 ;  /* 0x0000000d040d7291 */ /* 0x000fc400080f1408 */
[----:B------:R-:W-:Y:S01]  /*4130*/  ULEA.HI.X UR5, UR6, UR15, UR5, 0x2, UP1 ;  /* 0x0000000f06057291 */ /* 0x000fe200088f1405 */
        /* <DEDUP_REMOVED lines=49> */
[----:B---3--:R-:W-:Y:S06]  /*4450*/  BAR.SYNC.DEFER_BLOCKING 0x1, 0x100 ;  /* 0x0044000000007b1d */ /* 0x008fec0000010000 */
[----:B--2---:R-:W-:Y:S05]  /*4460*/  @P1 BRA `(.L_x_258) ;  /* 0x0000000000341947 */ /* 0x004fea0003800000 */
[----:B------:R-:W-:Y:S01]  /*4470*/  R2UR UR6, R18 ;  /* 0x00000000120672ca */ /* 0x000fe200000e0000 */
[----:B------:R-:W-:Y:S01]  /*4480*/  UMOV UR7, 0xc00 ;  /* 0x00000c0000077882 */ /* 0x000fe20000000000 */
[----:B------:R-:W-:Y:S01]  /*4490*/  PLOP3.LUT P0, PT, PT, PT, PT, 0x80, 0x0 ;  /* 0x000000000000781c */ /* 0x000fe20003f0f070 */
[----:B------:R-:W-:Y:S01]  /*44a0*/  UMOV UR8, 0x0 ;  /* 0x0000000000087882 */ /* 0x000fe20000000000 */
[----:B------:R-:W-:Y:S01]  /*44b0*/  UMOV UR9, 0x14f00000 ;  /* 0x14f0000000097882 */ /* 0x000fe20000000000 */
[----:B------:R-:W-:-:S10]  /*44c0*/  UMOV UR4, UR14 ;  /* 0x0000000e00047c82 */ /* 0x000fd40008000000 */
.L_x_259:
[----:B------:R-:W-:Y:S01]  /*44d0*/  @P0 ELECT P2, URZ, PT ;  /* 0x00000000003f082f */ /* 0x000fe20003840000 */
[----:B------:R2:W-:-:S12]  /*44e0*/  UBLKRED.G.S.ADD.F32.RN [UR4], [UR6], UR7, desc[UR8] ;  /* 0x00000804060073bb */ /* 0x0005d800080a1407 */
[----:B------:R-:W-:Y:S02]  /*44f0*/  @P2 PLOP3.LUT P0, PT, P2, PT, PT, 0x8, 0x0 ;  /* 0x000000000000281c */ /* 0x000fe4000170e170 */
[----:B------:R-:W-:-:S11]  /*4500*/  PLOP3.LUT P2, PT, PT, PT, PT, 0x8, 0x0 ;  /* 0x000000000000781c */ /* 0x000fd60003f4e170 */
[----:B--2---:R-:W-:Y:S05]  /*4510*/  @P0 BRA.U.ANY `(.L_x_259) ;  /* 0xfffffffd00ec0947 */ /* 0x004fea000393ffff */
[----:B------:R0:W-:Y:S01]  /*4520*/  UTMACMDFLUSH ;  /* 0x00000000000079b7 */ /* 0x0001e20000000000 */
[----:B------:R-:W-:-:S04]  /*4530*/  DEPBAR.LE SB0, 0x0 ;  /* 0x000080000000791a */ /* 0x000fc80000000000 */
.L_x_258:
[----:B------:R-:W-:Y:S05]  /*4540*/  BSYNC B0 ;  /* 0x0000000000007941 */ /* 0x000fea0003800000 */
.L_x_257:
[----:B------:R-:W-:Y:S06]  /*4550*/  BAR.SYNC.DEFER_BLOCKING 0x1, 0x100 ;  /* 0x0044000000007b1d */ /* 0x000fec0000010000 */
[----:B------:R2:W-:Y:S04]  /*4560*/  STS.128 [R23], R72 ;  /* 0x0000004817007388 */ /* 0x0005e80000000c00 */
[----:B------:R2:W-:Y:S04]  /*4570*/  STS.128 [R23+0x800], R76 ;  /* 0x0008004c17007388 */ /* 0x0005e80000000c00 */
        /* <DEDUP_REMOVED lines=15> */
[----:B---3--:R-:W3:Y:S02]  /*4670*/  FENCE.VIEW.ASYNC.S ;  /* 0x00000000000073c6 */ /* 0x008ee40000000000 */
[----:B---3--:R-:W-:Y:S06]  /*4680*/  BAR.SYNC.DEFER_BLOCKING 0x1, 0x100 ;  /* 0x0044000000007b1d */ /* 0x008fec0000010000 */
[----:B------:R-:W-:Y:S05]  /*4690*/  @P1 BRA `(.L_x_236) ;  /* 0x0000002c00d81947 */ /* 0x000fea0003800000 */
[----:B------:R-:W-:Y:S01]  /*46a0*/  R2UR UR6, R18 ;  /* 0x00000000120672ca */ /* 0x000fe200000e0000 */
[----:B------:R-:W-:Y:S01]  /*46b0*/  UMOV UR7, 0xc00 ;  /* 0x00000c0000077882 */ /* 0x000fe20000000000 */
[----:B------:R-:W-:Y:S01]  /*46c0*/  PLOP3.LUT P0, PT, PT, PT, PT, 0x80, 0x0 ;  /* 0x000000000000781c */ /* 0x000fe20003f0f070 */
[----:B------:R-:W-:Y:S01]  /*46d0*/  UMOV UR8, 0x0 ;  /* 0x0000000000087882 */ /* 0x000fe20000000000 */
[----:B------:R-:W-:Y:S01]  /*46e0*/  UMOV UR9, 0x14f00000 ;  /* 0x14f0000000097882 */ /* 0x000fe20000000000 */
[----:B------:R-:W-:Y:S01]  /*46f0*/  UMOV UR4, UR12 ;  /* 0x0000000c00047c82 */ /* 0x000fe20008000000 */
[----:B------:R-:W-:-:S09]  /*4700*/  UMOV UR5, UR13 ;  /* 0x0000000d00057c82 */ /* 0x000fd20008000000 */
.L_x_260:
[----:B------:R-:W-:Y:S01]  /*4710*/  @P0 ELECT P1, URZ, PT ;  /* 0x00000000003f082f */ /* 0x000fe20003820000 */
[----:B------:R3:W-:-:S12]  /*4720*/  UBLKRED.G.S.ADD.F32.RN [UR4], [UR6], UR7, desc[UR8] ;  /* 0x00000804060073bb */ /* 0x0007d800080a1407 */
[----:B------:R-:W-:Y:S02]  /*4730*/  @P1 PLOP3.LUT P0, PT, P1, PT, PT, 0x8, 0x0 ;  /* 0x000000000000181c */ /* 0x000fe40000f0e170 */
[----:B------:R-:W-:-:S11]  /*4740*/  PLOP3.LUT P1, PT, PT, PT, PT, 0x8, 0x0 ;  /* 0x000000000000781c */ /* 0x000fd60003f2e170 */
[----:B---3--:R-:W-:Y:S05]  /*4750*/  @P0 BRA.U.ANY `(.L_x_260) ;  /* 0xfffffffd00ec0947 */ /* 0x008fea000393ffff */
[----:B------:R0:W-:Y:S01]  /*4760*/  UTMACMDFLUSH ;  /* 0x00000000000079b7 */ /* 0x0001e20000000000 */
[----:B------:R-:W-:-:S04]  /*4770*/  DEPBAR.LE SB0, 0x0 ;  /* 0x000080000000791a */ /* 0x000fc80000000000 */
[----:B------:R-:W-:Y:S05]  /*4780*/  BRA `(.L_x_236) ;  /* 0x0000002c009c7947 */ /* 0x000fea0003800000 */
.L_x_234:
        /* <DEDUP_REMOVED lines=8> */
[----:B------:R-:W-:Y:S05]  /*4810*/  @P0 BRA `(.L_x_236) ;  /* 0x0000002c00780947 */ /* 0x000fea0003800000 */
[----:B------:R-:W1:Y:S02]  /*4820*/  S2UR UR11, SR_CTAID.Z ;  /* 0x00000000000b79c3 */ /* 0x000e640000002700 */
[----:B-1----:R-:W-:-:S13]  /*4830*/  ISETP.LE.AND P0, PT, RZ, UR11, PT ;  /* 0x0000000bff007c0c */ /* 0x002fda000bf03270 */
[----:B------:R-:W-:Y:S05]  /*4840*/  @!P0 BRA `(.L_x_236) ;  /* 0x0000002c006c8947 */ /* 0x000fea0003800000 */
        /* <DEDUP_REMOVED lines=16> */
[----:B------:R-:W-:Y:S11]  /*4950*/  @!P1 BRA `(.L_x_236) ;  /* 0x0000002c00289947 */ /* 0x000ff60003800000 */
        /* <DEDUP_REMOVED lines=25> */
.L_x_275:
        /* <DEDUP_REMOVED lines=21> */
.L_x_264:
[----:B------:R-:W-:Y:S05]  /*4c40*/  BSYNC B0 ;  /* 0x0000000000007941 */ /* 0x000fea0003800000 */
.L_x_263:
        /* <DEDUP_REMOVED lines=13> */
.L_x_266:
[----:B------:R-:W-:Y:S05]  /*4d20*/  BSYNC B0 ;  /* 0x0000000000007941 */ /* 0x000fea0003800000 */
.L_x_265:
[----:B------:R-:W-:Y:S06]  /*4d30*/  BAR.ARV 0xa, 0xa0 ;  /* 0x0282800000007b1d */ /* 0x000fec0000002000 */
[----:B------:R-:W-:Y:S04]  /*4d40*/  BSSY B0, `(.L_x_267) ;  /* 0x0000003000007945 */ /* 0x000fe80003800000 */
[----:B------:R-:W-:Y:S05]  /*4d50*/  @!P0 BRA `(.L_x_268) ;  /* 0x0000000000048947 */ /* 0x000fea0003800000 */
[----:B------:R-:W-:-:S04]  /*4d60*/  DEPBAR.LE SB0, 0x0 ;  /* 0x000080000000791a */ /* 0x000fc80000000000 */
.L_x_268:
[----:B------:R-:W-:Y:S05]  /*4d70*/  BSYNC B0 ;  /* 0x0000000000007941 */ /* 0x000fea0003800000 */
.L_x_267:
        /* <DEDUP_REMOVED lines=13> */
.L_x_270:
[----:B------:R-:W-:Y:S05]  /*4e50*/  BSYNC B0 ;  /* 0x0000000000007941 */ /* 0x000fea0003800000 */
.L_x_269:
        /* <DEDUP_REMOVED lines=13> */
.L_x_272:
[----:B------:R-:W-:Y:S05]  /*4f30*/  BSYNC B0 ;  /* 0x0000000000007941 */ /* 0x000fea0003800000 */
.L_x_271:
[----:B------:R-:W-:Y:S01]  /*4f40*/  UIADD3 UR11, UR11, -0x2, URZ ;  /* 0xfffffffe0b0b7890 */ /* 0x000fe2000fffe03f */
[----:B------:R-:W-:Y:S06]  /*4f50*/  BAR.ARV 0xa, 0xa0 ;  /* 0x0282800000007b1d */ /* 0x000fec0000002000 */
[----:B------:R-:W-:Y:S01]  /*4f60*/  BSSY B0, `(.L_x_273) ;  /* 0x0000004000007945 */ /* 0x000fe20003800000 */
[----:B------:R-:W-:-:S03]  /*4f70*/  ISETP.NE.AND P1, PT, RZ, UR11, PT ;  /* 0x0000000bff007c0c */ /* 0x000fc6000bf25270 */
[----:B------:R-:W-:Y:S10]  /*4f80*/  @!P0 BRA `(.L_x_274) ;  /* 0x0000000000048947 */ /* 0x000ff40003800000 */
[----:B------:R-:W-:-:S04]  /*4f90*/  DEPBAR.LE SB0, 0x0 ;  /* 0x000080000000791a */ /* 0x000fc80000000000 */
.L_x_274:
[----:B------:R-:W-:Y:S05]  /*4fa0*/  BSYNC B0 ;  /* 0x0000000000007941 */ /* 0x000fea0003800000 */
.L_x_273:
[----:B------:R-:W-:Y:S06]  /*4fb0*/  BAR.ARV 0xb, 0xa0 ;  /* 0x02c2800000007b1d */ /* 0x000fec0000002000 */
[----:B------:R-:W-:Y:S02]  /*4fc0*/  UIADD3 UR5, UR5, 0x2, URZ ;  /* 0x0000000205057890 */ /* 0x000fe4000fffe03f */
[----:B------:R-:W-:Y:S01]  /*4fd0*/  UIADD3 UR4, UR4, 0x1, URZ ;  /* 0x0000000104047890 */ /* 0x000fe2000fffe03f */
[----:B------:R-:W-:Y:S11]  /*4fe0*/  @P1 BRA `(.L_x_275) ;  /* 0xfffffff800c01947 */ /* 0x000ff6000383ffff */
[----:B------:R-:W-:-:S12]  /*4ff0*/  UIADD3 UR4, UR18, 0x3000, URZ ;  /* 0x0000300012047890 */ /* 0x000fd8000fffe03f */
.L_x_262:
[----:B------:R-:W-:-:S13]  /*5000*/  ISETP.NE.AND P1, PT, RZ, UR21, PT ;  /* 0x00000015ff007c0c */ /* 0x000fda000bf25270 */
[----:B------:R-:W-:Y:S05]  /*5010*/  @!P1 BRA `(.L_x_236) ;  /* 0x0000002400789947 */ /* 0x000fea0003800000 */
        /* <DEDUP_REMOVED lines=17> */
.L_x_277:
[----:B------:R-:W-:Y:S05]  /*5130*/  BSYNC B0 ;  /* 0x0000000000007941 */ /* 0x000fea0003800000 */
.L_x_276:
        /* <DEDUP_REMOVED lines=19> */
.L_x_279:
[----:B------:R-:W-:Y:S05]  /*5270*/  BSYNC B0 ;  /* 0x0000000000007941 */ /* 0x000fea0003800000 */
.L_x_278:
[----:B------:R-:W-:Y:S06]  /*5280*/  BAR.ARV 0xa, 0xa0 ;  /* 0x0282800000007b1d */ /* 0x000fec0000002000 */
[----:B------:R-:W-:Y:S04]  /*5290*/  BSSY B0, `(.L_x_280) ;  /* 0x0000003000007945 */ /* 0x000fe80003800000 */
[----:B------:R-:W-:Y:S05]  /*52a0*/  @!P0 BRA `(.L_x_281) ;  /* 0x0000000000048947 */ /* 0x000fea0003800000 */
[----:B------:R-:W-:-:S04]  /*52b0*/  DEPBAR.LE SB0, 0x0 ;  /* 0x000080000000791a */ /* 0x000fc80000000000 */
.L_x_281:
[----:B------:R-:W-:Y:S05]  /*52c0*/  BSYNC B0 ;  /* 0x0000000000007941 */ /* 0x000fea0003800000 */
.L_x_280:
[----:B------:R-:W-:Y:S06]  /*52d0*/  BAR.ARV 0xb, 0xa0 ;  /* 0x02c2800000007b1d */ /* 0x000fec0000002000 */
[----:B------:R-:W-:Y:S05]  /*52e0*/  BRA `(.L_x_236) ;  /* 0x0000002000c47947 */ /* 0x000fea0003800000 */
.L_x_261:
        /* <DEDUP_REMOVED lines=48> */
.L_x_312:
        /* <DEDUP_REMOVED lines=14> */
.L_x_285:
        /* <DEDUP_REMOVED lines=38> */
[--C-:B------:R-:W-:Y:S01]  /*5930*/  IMAD.X R2, RZ, RZ, R11.reuse, P1 ;  /* 0x000000ffff027224 */ /* 0x100fe200008e060b */
[----:B------:R-:W-:Y:S01]  /*5940*/  UMOV UR46, 0x0 ;  /* 0x00000000002e7882 */ /* 0x000fe20000000000 */
[----:B------:R-:W-:Y:S01]  /*5950*/  UMOV UR47, 0x10000000 ;  /* 0x10000000002f7882 */ /* 0x000fe20000000000 */
[----:B------:R-:W-:Y:S01]  /*5960*/  UIADD3 UR48, UR8, 0x2000, URZ ;  /* 0x0000200008307890 */ /* 0x000fe2000fffe03f */
[----:B------:R-:W-:Y:S01]  /*5970*/  MOV R14, UR53 ;  /* 0x00000035000e7c02 */ /* 0x000fe20008000f00 */
[----:B------:R-:W-:Y:S01]  /*5980*/  UMOV UR50, 0x40 ;  /* 0x0000004000327882 */ /* 0x000fe20000000000 */
[----:B------:R-:W-:Y:S01]  /*5990*/  R2UR UR31, R2 ;  /* 0x00000000021f72ca */ /* 0x000fe200000e0000 */
[----:B------:R-:W-:Y:S01]  /*59a0*/  IMAD.X R2, RZ, RZ, R11, P2 ;  /* 0x000000ffff027224 */ /* 0x000fe200010e060b */
[----:B------:R-:W-:Y:S01]  /*59b0*/  UMOV UR52, UR12 ;  /* 0x0000000c00347c82 */ /* 0x000fe20008000000 */
[----:B------:R-:W-:Y:S01]  /*59c0*/  MOV R16, UR50 ;  /* 0x0000003200107c02 */ /* 0x000fe20008000f00 */
[----:B------:R-:W-:Y:S01]  /*59d0*/  UMOV UR50, 0x20 ;  /* 0x0000002000327882 */ /* 0x000fe20000000000 */
[----:B------:R-:W-:Y:S01]  /*59e0*/  MOV R15, UR52 ;  /* 0x00000034000f7c02 */ /* 0x000fe20008000f00 */
[----:B------:R-:W-:Y:S01]  /*59f0*/  UMOV UR51, UR11 ;  /* 0x0000000b00337c82 */ /* 0x000fe20008000000 */
[----:B------:R-:W-:Y:S01]  /*5a00*/  R2UR UR23, R2 ;  /* 0x00000000021772ca */ /* 0x000fe200000e0000 */
[----:B------:R-:W-:Y:S01]  /*5a10*/  UMOV UR49, UR9 ;  /* 0x0000000900317c82 */ /* 0x000fe20008000000 */
[----:B------:R-:W-:Y:S01]  /*5a20*/  IADD3 R2, P1, R10, 0xf0, RZ ;  /* 0x000000f00a027810 */ /* 0x000fe20007f3e0ff */
[----:B------:R-:W-:Y:S01]  /*5a30*/  UIADD3 UR56, UR8, 0x3000, URZ ;  /* 0x0000300008387890 */ /* 0x000fe2000fffe03f */
[----:B------:R-:W-:-:S02]  /*5a40*/  UMOV UR58, 0x30 ;  /* 0x00000030003a7882 */ /* 0x000fc40000000000 */
[----:B------:R-:W-:Y:S01]  /*5a50*/  R2UR UR40, R2 ;  /* 0x00000000022872ca */ /* 0x000fe200000e0000 */
[----:B-1----:R-:W-:Y:S01]  /*5a60*/  IMAD.X R3, RZ, RZ, R11, P1 ;  /* 0x000000ffff037224 */ /* 0x002fe200008e060b */
[----:B------:R-:W-:Y:S01]  /*5a70*/  UMOV UR60, UR12 ;  /* 0x0000000c003c7c82 */ /* 0x000fe20008000000 */
[----:B------:R-:W-:Y:S01]  /*5a80*/  UMOV UR59, UR11 ;  /* 0x0000000b003b7c82 */ /* 0x000fe20008000000 */
[----:B------:R-:W-:Y:S02]  /*5a90*/  UMOV UR57, UR9 ;  /* 0x0000000900397c82 */ /* 0x000fe40008000000 */
        /* <DEDUP_REMOVED lines=35> */
[----:B------:R4:W-:Y:S01]  /*5cd0*/  UTMALDG.4D [UR56], [UR30], desc[UR46] ;  /* 0x00002e381e0075b4 */ /* 0x0009e20008019000 */
[----:B-1----:R-:W-:Y:S01]  /*5ce0*/  UMOV UR10, 0x40 ;  /* 0x00000040000a7882 */ /* 0x002fe20000000000 */
[----:B--2---:R-:W-:-:S02]  /*5cf0*/  R2UR UR20, R13 ;  /* 0x000000000d1472ca */ /* 0x004fc400000e0000 */
[----:B------:R-:W1:Y:S01]  /*5d00*/  LDC R13, c[0x0][0x280] ;  /* 0x0000a000ff0d7b82 */ /* 0x000e620000000800 */
[----:B------:R-:W-:Y:S01]  /*5d10*/  R2UR UR21, R12 ;  /* 0x000000000c1572ca */ /* 0x000fe200000e0000 */
[----:B------:R-:W-:Y:S01]  /*5d20*/  IMAD.MOV.U32 R12, RZ, RZ, RZ ;  /* 0x000000ffff0c7224 */ /* 0x000fe200078e00ff */
[----:B---3--:R-:W-:Y:S01]  /*5d30*/  R2UR UR53, R14 ;  /* 0x000000000e3572ca */ /* 0x008fe200000e0000 */
[----:B------:R-:W-:Y:S01]  /*5d40*/  UIADD3 UR48, UR8, 0x4000, URZ ;  /* 0x0000400008307890 */ /* 0x000fe2000fffe03f */
[----:B------:R-:W-:Y:S01]  /*5d50*/  R2UR UR52, R15 ;  /* 0x000000000f3472ca */ /* 0x000fe200000e0000 */
[----:B------:R-:W-:Y:S01]  /*5d60*/  UIADD3 UR8, UR8, 0xa000, URZ ;  /* 0x0000a00008087890 */ /* 0x000fe2000fffe03f */
[----:B------:R-:W-:-:S07]  /*5d70*/  R2UR UR50, R16 ;  /* 0x00000000103272ca */ /* 0x000fce00000e0000 */
[----:B------:R-:W-:Y:S01]  /*5d80*/  UMOV UR37, UR21 ;  /* 0x0000001500257c82 */ /* 0x000fe20008000000 */
[----:B------:R-:W-:-:S05]  /*5d90*/  UMOV UR13, UR21 ;  /* 0x00000015000d7c82 */ /* 0x000fca0008000000 */
[----:B------:R4:W-:Y:S01]  /*5da0*/  UTMALDG.4D [UR48], [UR30], desc[UR46] ;  /* 0x00002e301e0075b4 */ /* 0x0009e20008019000 */
[----:B-1----:R-:W-:Y:S01]  /*5db0*/  ISETP.GE.AND P1, PT, R13, 0x41, PT ;  /* 0x000000410d00780c */ /* 0x002fe20003f26270 */
[----:B------:R4:W-:Y:S01]  /*5dc0*/  UTMALDG.4D [UR40], [UR30], desc[UR46] ;  /* 0x00002e281e0075b4 */ /* 0x0009e20008019000 */
[----:B------:R4:W-:Y:S01]  /*5dd0*/  UTMALDG.4D [UR24], [UR22], desc[UR46] ;  /* 0x00002e18160075b4 */ /* 0x0009e20008019000 */
[----:B------:R4:W-:Y:S01]  /*5de0*/  UTMALDG.4D [UR32], [UR22], desc[UR46] ;  /* 0x00002e20160075b4 */ /* 0x0009e20008019000 */
[----:B------:R4:W-:Y:S09]  /*5df0*/  UTMALDG.4D [UR8], [UR22], desc[UR46] ;  /* 0x00002e08160075b4 */ /* 0x0009f20008019000 */
[----:B----4-:R-:W-:Y:S05]  /*5e00*/  @!P1 BRA `(.L_x_286) ;  /* 0x0000001000709947 */ /* 0x010fea0003800000 */
        /* <DEDUP_REMOVED lines=9> */
[----:B------:R-:W-:Y:S02]  /*5ea0*/  VIMNMX R4, R4, 0x1, !PT ;  /* 0x0000000104047848 */ /* 0x000fe40007fe0100 */
[----:B-1----:R-:W-:Y:S02]  /*5eb0*/  LOP3.LUT R13, R17, 0x1f, RZ, 0xc0, !PT ;  /* 0x0000001f110d7812 */ /* 0x002fe400078ec0ff */
[----:B------:R-:W-:Y:S01]  /*5ec0*/  LOP3.LUT R17, R4, 0x1, RZ, 0xc0, !PT ;  /* 0x0000000104117812 */ /* 0x000fe200078ec0ff */
[----:B------:R-:W-:Y:S06]  /*5ed0*/  @!P1 BRA `(.L_x_287) ;  /* 0x0000000800d49947 */ /* 0x000fec0003800000 */
[----:B------:R-:W-:Y:S02]  /*5ee0*/  IMAD.IADD R18, R4, 0x1, -R17 ;  /* 0x0000000104127824 */ /* 0x000fe400078e0a11 */
[----:B------:R-:W-:Y:S02]  /*5ef0*/  IMAD.MOV.U32 R9, RZ, RZ, 0x1 ;  /* 0x00000001ff097424 */ /* 0x000fe400078e00ff */
[----:B------:R-:W-:-:S07]  /*5f00*/  IMAD.MOV.U32 R16, RZ, RZ, RZ ;  /* 0x000000ffff107224 */ /* 0x000fce00078e00ff */
.L_x_296:
[----:B------:R-:W-:-:S04]  /*5f10*/  SHF.L.U32 R20, R9, 0x1f, RZ ;  /* 0x0000001f09147819 */ /* 0x000fc800000006ff */
[----:B-1----:R-:W1:Y:S02]  /*5f20*/  SYNCS.PHASECHK.TRANS64.TRYWAIT P1, [R0+URZ+0x26840], R20 ;  /* 0x02684014000075a7 */ /* 0x002e64000802017f */
[----:B-123--:R-:W-:Y:S05]  /*5f30*/  @!P1 BRA `(.L_x_288) ;  /* 0x0000001800309947 */ /* 0x00efea0003800000 */
.L_x_313:
[----:B------:R-:W-:Y:S05]  /*5f40*/  @P0 BRA `(.L_x_289) ;  /* 0x0000000000140947 */ /* 0x000fea0003800000 */
[----:B------:R-:W-:Y:S01]  /*5f50*/  ISETP.NE.AND P1, PT, R13, RZ, PT ;  /* 0x000000ff0d00720c */ /* 0x000fe20003f25270 */
[----:B------:R-:W-:-:S04]  /*5f60*/  IMAD.MOV.U32 R3, RZ, RZ, 0x3100 ;  /* 0x00003100ff037424 */ /* 0x000fc800078e00ff */
[----:B------:R2:W-:Y:S08]  /*5f70*/  SYNCS.ARRIVE.TRANS64 RZ, [R0+URZ+0x26830], R3 ;  /* 0x0268300300ff79a7 */ /* 0x0005f0000800003f */
[----:B------:R-:W-:Y:S05]  /*5f80*/  @!P1 BRA `(.L_x_289) ;  /* 0x0000000000049947 */ /* 0x000fea0003800000 */
[----:B------:R-:W-:Y:S01]  /*5f90*/  BPT.TRAP 0x1 ;  /* 0x000000040000795c */ /* 0x000fe20000300000 */
.L_x_289:
        /* <DEDUP_REMOVED lines=42> */
.L_x_314:
[----:B------:R-:W-:Y:S05]  /*6240*/  @P0 BRA `(.L_x_291) ;  /* 0x0000000000140947 */ /* 0x000fea0003800000 */
[----:B------:R-:W-:Y:S01]  /*6250*/  ISETP.NE.AND P1, PT, R13, RZ, PT ;  /* 0x000000ff0d00720c */ /* 0x000fe20003f25270 */
[----:B------:R-:W-:-:S04]  /*6260*/  IMAD.MOV.U32 R3, RZ, RZ, 0x3100 ;  /* 0x00003100ff037424 */ /* 0x000fc800078e00ff */
[----:B------:R3:W-:Y:S08]  /*6270*/  SYNCS.ARRIVE.TRANS64 RZ, [R0+URZ+0x26818], R3 ;  /* 0x0268180300ff79a7 */ /* 0x0007f0000800003f */
[----:B------:R-:W-:Y:S05]  /*6280*/  @!P1 BRA `(.L_x_291) ;  /* 0x0000000000049947 */ /* 0x000fea0003800000 */
[----:B------:R-:W-:Y:S01]  /*6290*/  BPT.TRAP 0x1 ;  /* 0x000000040000795c */ /* 0x000fe20000300000 */
.L_x_291:
        /* <DEDUP_REMOVED lines=34> */
.L_x_315:
[----:B-123--:R-:W-:Y:S01]  /*64c0*/  SHF.R.S32.HI R20, RZ, 0x1f, R19 ;  /* 0x0000001fff147819 */ /* 0x00efe20000011413 */
[----:B------:R-:W-:Y:S06]  /*64d0*/  @P0 BRA `(.L_x_293) ;  /* 0x0000000000140947 */ /* 0x000fec0003800000 */
[----:B------:R-:W-:Y:S01]  /*64e0*/  ISETP.NE.AND P1, PT, R13, RZ, PT ;  /* 0x000000ff0d00720c */ /* 0x000fe20003f25270 */
[----:B------:R-:W-:-:S04]  /*64f0*/  IMAD.MOV.U32 R21, RZ, RZ, 0x3100 ;  /* 0x00003100ff157424 */ /* 0x000fc800078e00ff */
[----:B------:R1:W-:Y:S08]  /*6500*/  SYNCS.ARRIVE.TRANS64 RZ, [R0+URZ+0x26838], R21 ;  /* 0x0268381500ff79a7 */ /* 0x0003f0000800003f */
[----:B------:R-:W-:Y:S05]  /*6510*/  @!P1 BRA `(.L_x_293) ;  /* 0x0000000000049947 */ /* 0x000fea0003800000 */
[----:B------:R-:W-:Y:S01]  /*6520*/  BPT.TRAP 0x1 ;  /* 0x000000040000795c */ /* 0x000fe20000300000 */
.L_x_293:
        /* <DEDUP_REMOVED lines=38> */
.L_x_317:
[----:B------:R-:W-:Y:S05]  /*6790*/  @P0 BRA `(.L_x_295) ;  /* 0x0000000000140947 */ /* 0x000fea0003800000 */
[----:B------:R-:W-:Y:S01]  /*67a0*/  ISETP.NE.AND P1, PT, R13, RZ, PT ;  /* 0x000000ff0d00720c */ /* 0x000fe20003f25270 */
[----:B--2---:R-:W-:-:S04]  /*67b0*/  IMAD.MOV.U32 R5, RZ, RZ, 0x3100 ;  /* 0x00003100ff057424 */ /* 0x004fc800078e00ff */
[----:B------:R3:W-:Y:S08]  /*67c0*/  SYNCS.ARRIVE.TRANS64 RZ, [R0+URZ+0x26810], R5 ;  /* 0x0268100500ff79a7 */ /* 0x0007f0000800003f */
[----:B------:R-:W-:Y:S05]  /*67d0*/  @!P1 BRA `(.L_x_295) ;  /* 0x0000000000049947 */ /* 0x000fea0003800000 */
[----:B------:R-:W-:Y:S01]  /*67e0*/  BPT.TRAP 0x1 ;  /* 0x000000040000795c */ /* 0x000fe20000300000 */
.L_x_295:
        /* <DEDUP_REMOVED lines=36> */
.L_x_287:
[----:B------:R-:W-:-:S13]  /*6a30*/  ISETP.NE.AND P1, PT, R17, RZ, PT ;  /* 0x000000ff1100720c */ /* 0x000fda0003f25270 */
[----:B------:R-:W-:Y:S05]  /*6a40*/  @!P1 BRA `(.L_x_286) ;  /* 0x0000000400609947 */ /* 0x000fea0003800000 */
[----:B------:R-:W-:-:S04]  /*6a50*/  SHF.L.U32 R7, R9, 0x1f, RZ ;  /* 0x0000001f09077819 */ /* 0x000fc800000006ff */
[----:B------:R-:W2:Y:S02]  /*6a60*/  SYNCS.PHASECHK.TRANS64.TRYWAIT P1, [R0+URZ+0x26840], R7 ;  /* 0x02684007000075a7 */ /* 0x000ea4000802017f */
[----:B--2---:R-:W-:Y:S05]  /*6a70*/  @!P1 BRA `(.L_x_297) ;  /* 0x0000000c00b49947 */ /* 0x004fea0003800000 */
.L_x_318:
[----:B------:R-:W-:Y:S05]  /*6a80*/  @P0 BRA `(.L_x_298) ;  /* 0x0000000000140947 */ /* 0x000fea0003800000 */
[----:B------:R-:W-:Y:S01]  /*6a90*/  ISETP.NE.AND P1, PT, R13, RZ, PT ;  /* 0x000000ff0d00720c */ /* 0x000fe20003f25270 */
[----:B------:R-:W-:-:S04]  /*6aa0*/  IMAD.MOV.U32 R5, RZ, RZ, 0x3100 ;  /* 0x00003100ff057424 */ /* 0x000fc800078e00ff */
[----:B------:R3:W-:Y:S08]  /*6ab0*/  SYNCS.ARRIVE.TRANS64 RZ, [R0+URZ+0x26830], R5 ;  /* 0x0268300500ff79a7 */ /* 0x0007f0000800003f */
[----:B------:R-:W-:Y:S05]  /*6ac0*/  @!P1 BRA `(.L_x_298) ;  /* 0x0000000000049947 */ /* 0x000fea0003800000 */
[----:B------:R-:W-:Y:S01]  /*6ad0*/  BPT.TRAP 0x1 ;  /* 0x000000040000795c */ /* 0x000fe20000300000 */
.L_x_298:
        /* <DEDUP_REMOVED lines=40> */
.L_x_319:
[----:B------:R-:W-:Y:S05]  /*6d60*/  @P0 BRA `(.L_x_300) ;  /* 0x0000000000140947 */ /* 0x000fea0003800000 */
[----:B------:R-:W-:Y:S01]  /*6d70*/  ISETP.NE.AND P0, PT, R13, RZ, PT ;  /* 0x000000ff0d00720c */ /* 0x000fe20003f05270 */
[----:B------:R-:W-:-:S04]  /*6d80*/  IMAD.MOV.U32 R5, RZ, RZ, 0x3100 ;  /* 0x00003100ff057424 */ /* 0x000fc800078e00ff */
[----:B------:R4:W-:Y:S08]  /*6d90*/  SYNCS.ARRIVE.TRANS64 RZ, [R0+URZ+0x26818], R5 ;  /* 0x0268180500ff79a7 */ /* 0x0009f0000800003f */
[----:B------:R-:W-:Y:S05]  /*6da0*/  @!P0 BRA `(.L_x_300) ;  /* 0x0000000000048947 */ /* 0x000fea0003800000 */
[----:B------:R-:W-:Y:S01]  /*6db0*/  BPT.TRAP 0x1 ;  /* 0x000000040000795c */ /* 0x000fe20000300000 */
.L_x_300:
        /* <DEDUP_REMOVED lines=33> */
.L_x_286:
[----:B------:R-:W4:Y:S01]  /*6fd0*/  S2R R2, SR_TID.X ;  /* 0x0000000000027919 */ /* 0x000f220000002100 */
[----:B------:R-:W-:Y:S01]  /*6fe0*/  IMAD R3, R12, 0x8, R0 ;  /* 0x000000080c037824 */ /* 0x000fe200078e0200 */
[----:B----4-:R-:W-:Y:S02]  /*6ff0*/  LOP3.LUT R4, R2, 0x7f, RZ, 0xc0, !PT ;  /* 0x0000007f02047812 */ /* 0x010fe400078ec0ff */
[----:B------:R-:W-:Y:S02]  /*7000*/  SHF.L.U32 R2, R9, 0x1f, RZ ;  /* 0x0000001f09027819 */ /* 0x000fe400000006ff */
[----:B------:R-:W-:Y:S02]  /*7010*/  ISETP.NE.AND P1, PT, R4, RZ, PT ;  /* 0x000000ff0400720c */ /* 0x000fe40003f25270 */
[----:B------:R-:W4:Y:S02]  /*7020*/  SYNCS.PHASECHK.TRANS64.TRYWAIT P0, [R3+URZ+0x26840], R2 ;  /* 0x02684002030075a7 */ /* 0x000f24000800017f */
[----:B----4-:R-:W-:Y:S09]  /*7030*/  @!P0 BRA `(.L_x_301) ;  /* 0x00000008006c8947 */ /* 0x010ff20003800000 */
.L_x_320:
[----:B------:R-:W-:Y:S05]  /*7040*/  @P1 BRA `(.L_x_302) ;  /* 0x0000000000181947 */ /* 0x000fea0003800000 */
[----:B------:R-:W5:Y:S01]  /*7050*/  S2R R4, SR_TID.X ;  /* 0x0000000000047919 */ /* 0x000f620000002100 */
[----:B----4-:R-:W-:-:S04]  /*7060*/  IMAD.MOV.U32 R2, RZ, RZ, 0x3100 ;  /* 0x00003100ff027424 */ /* 0x010fc800078e00ff */
[----:B------:R4:W-:Y:S01]  /*7070*/  SYNCS.ARRIVE.TRANS64 RZ, [R3+URZ+0x26830], R2 ;  /* 0x0268300203ff79a7 */ /* 0x0009e2000800003f */
[----:B-----5:R-:W-:-:S13]  /*7080*/  LOP3.LUT P0, RZ, R4, 0x1f, RZ, 0xc0, !PT ;  /* 0x0000001f04ff7812 */ /* 0x020fda000780c0ff */
[----:B----4-:R-:W-:Y:S05]  /*7090*/  @!P0 BRA `(.L_x_302) ;  /* 0x0000000000048947 */ /* 0x010fea0003800000 */
[----:B------:R-:W-:Y:S01]  /*70a0*/  BPT.TRAP 0x1 ;  /* 0x000000040000795c */ /* 0x000fe20000300000 */
.L_x_302:
        /* <DEDUP_REMOVED lines=47> */
.L_x_283:
[----:B------:R-:W-:Y:S05]  /*73a0*/  BSYNC B0 ;  /* 0x0000000000007941 */ /* 0x000fea0003800000 */
.L_x_282:
[----:B------:R-:W-:-:S03]  /*73b0*/  UMOV UR5, 0xffffffff ;  /* 0xffffffff00057882 */ /* 0x000fc60000000000 */
[----:B------:R-:W-:Y:S05]  /*73c0*/  BRA.DIV UR5, `(.L_x_303) ;  /* 0x00000006059c7947 */ /* 0x000fea000b800000 */
[----:B------:R-:W-:-:S13]  /*73d0*/  ELECT P0, URZ, PT ;  /* 0x00000000003f782f */ /* 0x000fda0003800000 */
.L_x_323:
[----:B------:R-:W-:Y:S05]  /*73e0*/  @!P0 BRA `(.L_x_236) ;  /* 0x0000000000848947 */ /* 0x000fea0003800000 */
[----:B------:R-:W-:-:S06]  /*73f0*/  ULOP3.LUT UR5, UR38, 0x2, URZ, 0xfc, !UPT ;  /* 0x0000000226057892 */ /* 0x000fcc000f8efc3f */
[----:B------:R-:W-:-:S05]  /*7400*/  IMAD.U32 R2, RZ, RZ, UR5 ;  /* 0x00000005ff027e24 */ /* 0x000fca000f8e00ff */
[----:B------:R-:W-:-:S13]  /*7410*/  ISETP.NE.AND P0, PT, R2, 0x3, PT ;  /* 0x000000030200780c */ /* 0x000fda0003f05270 */
[----:B------:R-:W-:Y:S05]  /*7420*/  @!P0 BRA `(.L_x_304) ;  /* 0x0000000000048947 */ /* 0x000fea0003800000 */
[----:B------:R-:W-:Y:S01]  /*7430*/  BPT.TRAP 0x1 ;  /* 0x000000040000795c */ /* 0x000fe20000300000 */
.L_x_304:
        /* <DEDUP_REMOVED lines=15> */
.L_x_324:
[----:B------:R-:W2:Y:S02]  /*7530*/  SYNCS.PHASECHK.TRANS64.TRYWAIT P1, [R3+URZ], R2 ;  /* 0x00000002030075a7 */ /* 0x000ea4000802017f */
[----:B--2---:R-:W-:Y:S05]  /*7540*/  @!P1 BRA `(.L_x_306) ;  /* 0x0000000400749947 */ /* 0x004fea0003800000 */
.L_x_325:
[----:B------:R-:W-:Y:S05]  /*7550*/  @!P0 BRA `(.L_x_307) ;  /* 0x0000000000048947 */ /* 0x000fea0003800000 */
[----:B------:R-:W-:Y:S01]  /*7560*/  BPT.TRAP 0x1 ;  /* 0x000000040000795c */ /* 0x000fe20000300000 */
.L_x_307:
[----:B--2---:R-:W-:-:S04]  /*7570*/  VIADD R3, R7, 0x26840 ;  /* 0x0002684007037836 */ /* 0x004fc80000000000 */
[----:B------:R-:W-:-:S04]  /*7580*/  IMAD R0, R0, 0x8, R3 ;  /* 0x0000000800007824 */ /* 0x000fc800078e0203 */
[----:B------:R-:W2:Y:S02]  /*7590*/  SYNCS.PHASECHK.TRANS64.TRYWAIT P0, [R0+URZ], R5 ;  /* 0x00000005000075a7 */ /* 0x000ea4000800017f */
[----:B--2---:R-:W-:Y:S05]  /*75a0*/  @!P0 BRA `(.L_x_308) ;  /* 0x0000000400708947 */ /* 0x004fea0003800000 */
.L_x_326:
[----:B------:R-:W-:-:S07]  /*75b0*/  IMAD R3, R4, 0x8, R3 ;  /* 0x0000000804037824 */ /* 0x000fce00078e0203 */
.L_x_309:
[----:B---3--:R3:W4:Y:S02]  /*75c0*/  SYNCS.PHASECHK.TRANS64.TRYWAIT P0, [R3+URZ], R2 ;  /* 0x00000002030075a7 */ /* 0x008724000800017f */
[----:B----4-:R-:W-:Y:S05]  /*75d0*/  @!P0 NANOSLEEP.SYNCS 0x989680 ;  /* 0x009896800000895d */ /* 0x010fea0003900000 */
[----:B------:R-:W4:Y:S02]  /*75e0*/  @!P0 SYNCS.PHASECHK.TRANS64 P0, [R3+URZ], R2 ;  /* 0x00000002030085a7 */ /* 0x000f24000800007f */
[----:B----4-:R-:W-:Y:S05]  /*75f0*/  @!P0 BRA `(.L_x_309) ;  /* 0xfffffffc00f08947 */ /* 0x010fea000383ffff */
.L_x_236:
[----:B------:R-:W-:Y:S05]  /*7600*/  BSYNC B6 ;  /* 0x0000000000067941 */ /* 0x000fea0003800000 */
.L_x_233:
[----:B------:R-:W-:Y:S05]  /*7610*/  EXIT ;  /* 0x000000000000794d */ /* 0x000fea0003800000 */
.L_x_241:
[----:B------:R-:W-:Y:S02]  /*7620*/  IMAD.MOV.U32 R13, RZ, RZ, R16 ;  /* 0x000000ffff0d7224 */ /* 0x000fe400078e0010 */
[----:B------:R-:W-:Y:S02]  /*7630*/  IMAD.MOV.U32 R12, RZ, RZ, RZ ;  /* 0x000000ffff0c7224 */ /* 0x000fe400078e00ff */
[----:B------:R-:W-:Y:S02]  /*7640*/  IMAD.MOV.U32 R11, RZ, RZ, 0x1f ;  /* 0x0000001fff0b7424 */ /* 0x000fe400078e00ff */
[----:B------:R-:W-:-:S07]  /*7650*/  IMAD.MOV.U32 R15, RZ, RZ, -0x1 ;  /* 0xffffffffff0f7424 */ /* 0x000fce00078e00ff */
[----:B------:R-:W-:Y:S05]  /*7660*/  WARPSYNC.COLLECTIVE R15, `(.L_x_310) ;  /* 0x000000000f087348 */ /* 0x000fea0003c00000 */
[----:B------:R1:W2:Y:S02]  /*7670*/  SHFL.IDX P6, R14, R13, R12, R11 ;  /* 0x0000000c0d0e7389 */ /* 0x0002a400000c000b */
[----:B-12---:R-:W-:Y:S01]  /*7680*/  ENDCOLLECTIVE ;  /* 0x000000000000791b */ /* 0x006fe20003800000 */
.L_x_310:
[----:B------:R-:W-:Y:S05]  /*7690*/  BRA `(.L_x_311) ;  /* 0xffffff9400247947 */ /* 0x000fea000383ffff */
.L_x_243:
[----:B--2---:R2:W3:Y:S02]  /*76a0*/  SYNCS.PHASECHK.TRANS64.TRYWAIT P1, [R18+URZ+0x26800], R5 ;  /* 0x02680005120075a7 */ /* 0x0044e4000802017f */
[----:B---3--:R-:W-:Y:S05]  /*76b0*/  @!P1 NANOSLEEP.SYNCS 0x989680 ;  /* 0x009896800000995d */ /* 0x008fea0003900000 */
[----:B------:R-:W3:Y:S02]  /*76c0*/  @!P1 SYNCS.PHASECHK.TRANS64 P1, [R18+URZ+0x26800], R5 ;  /* 0x02680005120095a7 */ /* 0x000ee4000802007f */
[----:B---3--:R-:W-:Y:S05]  /*76d0*/  @!P1 BRA `(.L_x_243) ;  /* 0xfffffffc00f09947 */ /* 0x008fea000383ffff */
[----:B------:R-:W-:Y:S05]  /*76e0*/  BRA `(.L_x_242) ;  /* 0xffffff94004c7947 */ /* 0x000fea000383ffff */
.L_x_249:
[----:B---3--:R-:W-:-:S04]  /*76f0*/  IMAD.U32 R5, RZ, RZ, UR8 ;  /* 0x00000008ff057e24 */ /* 0x008fc8000f8e00ff */
[----:B------:R3:W1:Y:S03]  /*7700*/  SYNCS.PHASECHK.TRANS64.TRYWAIT P1, [R5+URZ+0x26810], R22 ;  /* 0x02681016050075a7 */ /* 0x000666000802017f */
[----:B-1----:R-:W-:Y:S05]  /*7710*/  @!P1 NANOSLEEP.SYNCS 0x989680 ;  /* 0x009896800000995d */ /* 0x002fea0003900000 */
[----:B------:R-:W1:Y:S02]  /*7720*/  @!P1 SYNCS.PHASECHK.TRANS64 P1, [R5+URZ+0x26810], R22 ;  /* 0x02681016050095a7 */ /* 0x000e64000802007f */
[----:B-1----:R-:W-:Y:S05]  /*7730*/  @!P1 BRA `(.L_x_249) ;  /* 0xfffffffc00ec9947 */ /* 0x002fea000383ffff */
[----:B------:R-:W-:Y:S05]  /*7740*/  BRA `(.L_x_248) ;  /* 0xffffffa000787947 */ /* 0x000fea000383ffff */
.L_x_253:
[----:B------:R-:W-:-:S04]  /*7750*/  IMAD.U32 R121, RZ, RZ, UR8 ;  /* 0x00000008ff797e24 */ /* 0x000fc8000f8e00ff */
[----:B------:R1:W1:Y:S03]  /*7760*/  SYNCS.PHASECHK.TRANS64.TRYWAIT P1, [R121+URZ+0x26830], R22 ;  /* 0x02683016790075a7 */ /* 0x000266000802017f */
[----:B-1----:R-:W-:Y:S05]  /*7770*/  @!P1 NANOSLEEP.SYNCS 0x989680 ;  /* 0x009896800000995d */ /* 0x002fea0003900000 */
[----:B------:R-:W1:Y:S02]  /*7780*/  @!P1 SYNCS.PHASECHK.TRANS64 P1, [R121+URZ+0x26830], R22 ;  /* 0x02683016790095a7 */ /* 0x000e64000802007f */
[----:B-1----:R-:W-:Y:S05]  /*7790*/  @!P1 BRA `(.L_x_253) ;  /* 0xfffffffc00ec9947 */ /* 0x002fea000383ffff */
[----:B------:R-:W-:Y:S05]  /*77a0*/  BRA `(.L_x_252) ;  /* 0xffffffa400847947 */ /* 0x000fea000383ffff */
.L_x_284:
[----:B-1----:R1:W2:Y:S02]  /*77b0*/  SYNCS.PHASECHK.TRANS64.TRYWAIT P0, [R0+URZ+0x26820], R3 ;  /* 0x02682003000075a7 */ /* 0x0022a4000800017f */
[----:B--2---:R-:W-:Y:S05]  /*77c0*/  @!P0 NANOSLEEP.SYNCS 0x989680 ;  /* 0x009896800000895d */ /* 0x004fea0003900000 */
[----:B------:R-:W2:Y:S02]  /*77d0*/  @!P0 SYNCS.PHASECHK.TRANS64 P0, [R0+URZ+0x26820], R3 ;  /* 0x02682003000085a7 */ /* 0x000ea4000800007f */
[----:B--2---:R-:W-:Y:S05]  /*77e0*/  @!P0 BRA `(.L_x_284) ;  /* 0xfffffffc00f08947 */ /* 0x004fea000383ffff */
[----:B------:R-:W-:Y:S05]  /*77f0*/  BRA `(.L_x_312) ;  /* 0xffffffdc007c7947 */ /* 0x000fea000383ffff */
.L_x_288:
[----:B-1----:R1:W2:Y:S02]  /*7800*/  SYNCS.PHASECHK.TRANS64.TRYWAIT P1, [R0+URZ+0x26840], R20 ;  /* 0x02684014000075a7 */ /* 0x0022a4000802017f */
[----:B--2---:R-:W-:Y:S05]  /*7810*/  @!P1 NANOSLEEP.SYNCS 0x989680 ;  /* 0x009896800000995d */ /* 0x004fea0003900000 */
[----:B------:R-:W2:Y:S02]  /*7820*/  @!P1 SYNCS.PHASECHK.TRANS64 P1, [R0+URZ+0x26840], R20 ;  /* 0x02684014000095a7 */ /* 0x000ea4000802007f */
[----:B--2---:R-:W-:Y:S05]  /*7830*/  @!P1 BRA `(.L_x_288) ;  /* 0xfffffffc00f09947 */ /* 0x004fea000383ffff */
[----:B------:R-:W-:Y:S05]  /*7840*/  BRA `(.L_x_313) ;  /* 0xffffffe400bc7947 */ /* 0x000fea000383ffff */
.L_x_290:
[----:B--2---:R2:W3:Y:S02]  /*7850*/  SYNCS.PHASECHK.TRANS64.TRYWAIT P1, [R0+URZ+0x26828], R20 ;  /* 0x02682814000075a7 */ /* 0x0044e4000802017f */
[----:B---3--:R-:W-:Y:S05]  /*7860*/  @!P1 NANOSLEEP.SYNCS 0x989680 ;  /* 0x009896800000995d */ /* 0x008fea0003900000 */
[----:B------:R-:W3:Y:S02]  /*7870*/  @!P1 SYNCS.PHASECHK.TRANS64 P1, [R0+URZ+0x26828], R20 ;  /* 0x02682814000095a7 */ /* 0x000ee4000802007f */
[----:B---3--:R-:W-:Y:S05]  /*7880*/  @!P1 BRA `(.L_x_290) ;  /* 0xfffffffc00f09947 */ /* 0x008fea000383ffff */
[----:B------:R-:W-:Y:S05]  /*7890*/  BRA `(.L_x_314) ;  /* 0xffffffe800687947 */ /* 0x000fea000383ffff */
.L_x_292:
[----:B---3--:R3:W4:Y:S02]  /*78a0*/  SYNCS.PHASECHK.TRANS64.TRYWAIT P1, [R0+URZ+0x26848], R20 ;  /* 0x02684814000075a7 */ /* 0x008724000802017f */
[----:B----4-:R-:W-:Y:S05]  /*78b0*/  @!P1 NANOSLEEP.SYNCS 0x989680 ;  /* 0x009896800000995d */ /* 0x010fea0003900000 */
[----:B------:R-:W4:Y:S02]  /*78c0*/  @!P1 SYNCS.PHASECHK.TRANS64 P1, [R0+URZ+0x26848], R20 ;  /* 0x02684814000095a7 */ /* 0x000f24000802007f */
[----:B----4-:R-:W-:Y:S05]  /*78d0*/  @!P1 BRA `(.L_x_292) ;  /* 0xfffffffc00f09947 */ /* 0x010fea000383ffff */
[----:B------:R-:W-:Y:S05]  /*78e0*/  BRA `(.L_x_315) ;  /* 0xffffffe800f47947 */ /* 0x000fea000383ffff */
.L_x_294:
[----:B------:R-:W-:-:S07]  /*78f0*/  SHF.L.U32 R5, R9, 0x1f, RZ ;  /* 0x0000001f09057819 */ /* 0x000fce00000006ff */
.L_x_316:
[----:B--2---:R2:W3:Y:S02]  /*7900*/  SYNCS.PHASECHK.TRANS64.TRYWAIT P1, [R0+URZ+0x26820], R5 ;  /* 0x02682005000075a7 */ /* 0x0044e4000802017f */
[----:B---3--:R-:W-:Y:S05]  /*7910*/  @!P1 NANOSLEEP.SYNCS 0x989680 ;  /* 0x009896800000995d */ /* 0x008fea0003900000 */
[----:B------:R-:W3:Y:S02]  /*7920*/  @!P1 SYNCS.PHASECHK.TRANS64 P1, [R0+URZ+0x26820], R5 ;  /* 0x02682005000095a7 */ /* 0x000ee4000802007f */
[----:B---3--:R-:W-:Y:S05]  /*7930*/  @!P1 BRA `(.L_x_316) ;  /* 0xfffffffc00f09947 */ /* 0x008fea000383ffff */
[----:B------:R-:W-:Y:S05]  /*7940*/  BRA `(.L_x_317) ;  /* 0xffffffec00907947 */ /* 0x000fea000383ffff */
.L_x_297:
[----:B--2---:R2:W3:Y:S02]  /*7950*/  SYNCS.PHASECHK.TRANS64.TRYWAIT P1, [R0+URZ+0x26840], R7 ;  /* 0x02684007000075a7 */ /* 0x0044e4000802017f */
[----:B---3--:R-:W-:Y:S05]  /*7960*/  @!P1 NANOSLEEP.SYNCS 0x989680 ;  /* 0x009896800000995d */ /* 0x008fea0003900000 */
[----:B------:R-:W3:Y:S02]  /*7970*/  @!P1 SYNCS.PHASECHK.TRANS64 P1, [R0+URZ+0x26840], R7 ;  /* 0x02684007000095a7 */ /* 0x000ee4000802007f */
[----:B---3--:R-:W-:Y:S05]  /*7980*/  @!P1 BRA `(.L_x_297) ;  /* 0xfffffffc00f09947 */ /* 0x008fea000383ffff */
[----:B------:R-:W-:Y:S05]  /*7990*/  BRA `(.L_x_318) ;  /* 0xfffffff000387947 */ /* 0x000fea000383ffff */
.L_x_299:
[----:B---3--:R3:W4:Y:S02]  /*79a0*/  SYNCS.PHASECHK.TRANS64.TRYWAIT P1, [R0+URZ+0x26828], R7 ;  /* 0x02682807000075a7 */ /* 0x008724000802017f */
[----:B----4-:R-:W-:Y:S05]  /*79b0*/  @!P1 NANOSLEEP.SYNCS 0x989680 ;  /* 0x009896800000995d */ /* 0x010fea0003900000 */
[----:B------:R-:W4:Y:S02]  /*79c0*/  @!P1 SYNCS.PHASECHK.TRANS64 P1, [R0+URZ+0x26828], R7 ;  /* 0x02682807000095a7 */ /* 0x000f24000802007f */
[----:B----4-:R-:W-:Y:S05]  /*79d0*/  @!P1 BRA `(.L_x_299) ;  /* 0xfffffffc00f09947 */ /* 0x010fea000383ffff */
[----:B------:R-:W-:Y:S05]  /*79e0*/  BRA `(.L_x_319) ;  /* 0xfffffff000dc7947 */ /* 0x000fea000383ffff */
.L_x_301:
[----:B----4-:R4:W5:Y:S02]  /*79f0*/  SYNCS.PHASECHK.TRANS64.TRYWAIT P0, [R3+URZ+0x26840], R2 ;  /* 0x02684002030075a7 */ /* 0x010964000800017f */
[----:B-----5:R-:W-:Y:S05]  /*7a00*/  @!P0 NANOSLEEP.SYNCS 0x989680 ;  /* 0x009896800000895d */ /* 0x020fea0003900000 */
[----:B------:R-:W5:Y:S02]  /*7a10*/  @!P0 SYNCS.PHASECHK.TRANS64 P0, [R3+URZ+0x26840], R2 ;  /* 0x02684002030085a7 */ /* 0x000f64000800007f */
[----:B-----5:R-:W-:Y:S05]  /*7a20*/  @!P0 BRA `(.L_x_301) ;  /* 0xfffffffc00f08947 */ /* 0x020fea000383ffff */
[----:B------:R-:W-:Y:S05]  /*7a30*/  BRA `(.L_x_320) ;  /* 0xfffffff400807947 */ /* 0x000fea000383ffff */
.L_x_303:
[----:B------:R-:W-:Y:S01]  /*7a40*/  BSSY B0, `(.L_x_321) ;  /* 0x0000006000007945 */ /* 0x000fe20003800000 */
[----:B------:R-:W-:-:S07]  /*7a50*/  IMAD.MOV.U32 R15, RZ, RZ, -0x1 ;  /* 0xffffffffff0f7424 */ /* 0x000fce00078e00ff */
[----:B------:R-:W-:Y:S05]  /*7a60*/  WARPSYNC.COLLECTIVE R15, `(.L_x_322) ;  /* 0x000000000f0c7348 */ /* 0x000fea0003c00000 */
[----:B------:R-:W-:Y:S02]  /*7a70*/  ELECT P6, UR62, PT ;  /* 0x00000000003e782f */ /* 0x000fe400038c0000 */
[----:B------:R-:W-:Y:S01]  /*7a80*/  MOV R14, UR62 ;  /* 0x0000003e000e7c02 */ /* 0x000fe20008000f00 */
[----:B------:R-:W-:Y:S10]  /*7a90*/  ENDCOLLECTIVE ;  /* 0x000000000000791b */ /* 0x000ff40003800000 */
.L_x_322:
[----:B------:R-:W-:Y:S05]  /*7aa0*/  BSYNC B0 ;  /* 0x0000000000007941 */ /* 0x000fea0003800000 */
.L_x_321:
[----:B------:R-:W-:Y:S01]  /*7ab0*/  PLOP3.LUT P0, PT, P6, PT, PT, 0x80, 0x0 ;  /* 0x000000000000781c */ /* 0x000fe2000370f070 */
[----:B------:R-:W-:-:S12]  /*7ac0*/  BRA `(.L_x_323) ;  /* 0xfffffff800447947 */ /* 0x000fd8000383ffff */
.L_x_305:
[----:B-1----:R1:W2:Y:S02]  /*7ad0*/  SYNCS.PHASECHK.TRANS64.TRYWAIT P1, [R6+URZ], R5 ;  /* 0x00000005060075a7 */ /* 0x0022a4000802017f */
[----:B--2---:R-:W-:Y:S05]  /*7ae0*/  @!P1 NANOSLEEP.SYNCS 0x989680 ;  /* 0x009896800000995d */ /* 0x004fea0003900000 */
[----:B------:R-:W2:Y:S02]  /*7af0*/  @!P1 SYNCS.PHASECHK.TRANS64 P1, [R6+URZ], R5 ;  /* 0x00000005060095a7 */ /* 0x000ea4000802007f */
[----:B--2---:R-:W-:Y:S05]  /*7b00*/  @!P1 BRA `(.L_x_305) ;  /* 0xfffffffc00f09947 */ /* 0x004fea000383ffff */
[----:B------:R-:W-:Y:S05]  /*7b10*/  BRA `(.L_x_324) ;  /* 0xfffffff800847947 */ /* 0x000fea000383ffff */
.L_x_306:
[----:B--2---:R2:W3:Y:S02]  /*7b20*/  SYNCS.PHASECHK.TRANS64.TRYWAIT P1, [R3+URZ], R2 ;  /* 0x00000002030075a7 */ /* 0x0044e4000802017f */
[----:B---3--:R-:W-:Y:S05]  /*7b30*/  @!P1 NANOSLEEP.SYNCS 0x989680 ;  /* 0x009896800000995d */ /* 0x008fea0003900000 */
[----:B------:R-:W3:Y:S02]  /*7b40*/  @!P1 SYNCS.PHASECHK.TRANS64 P1, [R3+URZ], R2 ;  /* 0x00000002030095a7 */ /* 0x000ee4000802007f */
[----:B---3--:R-:W-:Y:S05]  /*7b50*/  @!P1 BRA `(.L_x_306) ;  /* 0xfffffffc00f09947 */ /* 0x008fea000383ffff */
[----:B------:R-:W-:Y:S05]  /*7b60*/  BRA `(.L_x_325) ;  /* 0xfffffff800787947 */ /* 0x000fea000383ffff */
.L_x_308:
[----:B--2---:R2:W3:Y:S02]  /*7b70*/  SYNCS.PHASECHK.TRANS64.TRYWAIT P0, [R0+URZ], R5 ;  /* 0x00000005000075a7 */ /* 0x0044e4000800017f */
[----:B---3--:R-:W-:Y:S05]  /*7b80*/  @!P0 NANOSLEEP.SYNCS 0x989680 ;  /* 0x009896800000895d */ /* 0x008fea0003900000 */
[----:B------:R-:W3:Y:S02]  /*7b90*/  @!P0 SYNCS.PHASECHK.TRANS64 P0, [R0+URZ], R5 ;  /* 0x00000005000085a7 */ /* 0x000ee4000800007f */
[----:B---3--:R-:W-:Y:S05]  /*7ba0*/  @!P0 BRA `(.L_x_308) ;  /* 0xfffffffc00f08947 */ /* 0x008fea000383ffff */
[----:B------:R-:W-:Y:S05]  /*7bb0*/  BRA `(.L_x_326) ;  /* 0xfffffff8007c7947 */ /* 0x000fea000383ffff */
.L_x_327:
        /* <DEDUP_REMOVED lines=12> */
.L_x_3297:


//--------------------- .text._ZN7cutlass13device_kernelIN5flash11enable_sm90INS1_16FlashAttnBwdSm90INS1_25CollectiveMainloopBwdSm90ILi2ELi2ELi2EN4cute5tupleIJNS5_1CILi1EEES8_S8_EEENS6_IJNS7_ILi64EEENS7_ILi128EEENS7_ILi96EEEEEENS_6half_tEfNS_4arch4Sm90ELb0ELb0ELb0ELb0ELb1ELb1ELb0ELb0ELi2ELi1ELi2ELi1ELb1EEENS1_24CollectiveEpilogueBwdGQAISD_fSG_Li256ELb0ELb1EEENS1_19SingleTileSchedulerILb0ELb0ELb0ELi128EEEEEEEEEvNT_6ParamsE --------------------------
	.section	.text._ZN7cutlass13device_kernelIN5flash11enable_sm90INS1_16FlashAttnBwdSm90INS1_25CollectiveMainloopBwdSm90ILi2ELi2ELi2EN4cute5tupleIJNS5_1CILi1EEES8_S8_EEENS6_IJNS7_ILi64EEENS7_ILi128EEENS7_ILi96EEEEEENS_6half_tEfNS_4arch4Sm90ELb0ELb0ELb0ELb0ELb1ELb1ELb0ELb0ELi2ELi1ELi2ELi1ELb1EEENS1_24CollectiveEpilogueBwdGQAISD_fSG_Li256ELb0ELb1EEENS1_19SingleTileSchedulerILb0ELb0ELb0ELi128EEEEEEEEEvNT_6ParamsE,"ax",@progbits
	.align	128
.text._ZN7cutlass13device_kernelIN5flash11enable_sm90INS1_16FlashAttnBwdSm90INS1_25CollectiveMainloopBwdSm90ILi2ELi2ELi2EN4cute5tupleIJNS5_1CILi1EEES8_S8_EEENS6_IJNS7_ILi64EEENS7_ILi128EEENS7_ILi96EEEEEENS_6half_tEfNS_4arch4Sm90ELb0ELb0ELb0ELb0ELb1ELb1ELb0ELb0ELi2ELi1ELi2ELi1ELb1EEENS1_24CollectiveEpilogueBwdGQAISD_fSG_Li256ELb0ELb1EEENS1_19SingleTileSchedulerILb0ELb0ELb0ELi128EEEEEEEEEvNT_6ParamsE:
        .type           _ZN7cutlass13device_kernelIN5flash11enable_sm90INS1_16FlashAttnBwdSm90INS1_25CollectiveMainloopBwdSm90ILi2ELi2ELi2EN4cute5tupleIJNS5_1CILi1EEES8_S8_EEENS6_IJNS7_ILi64EEENS7_ILi128EEENS7_ILi96EEEEEENS_6half_tEfNS_4arch4Sm90ELb0ELb0ELb0ELb0ELb1ELb1ELb0ELb0ELi2ELi1ELi2ELi1ELb1EEENS1_24CollectiveEpilogueBwdGQAISD_fSG_Li256ELb0ELb1EEENS1_19SingleTileSchedulerILb0ELb0ELb0ELi128EEEEEEEEEvNT_6ParamsE,@function
        .size           _ZN7cutlass13device_kernelIN5flash11enable_sm90INS1_16FlashAttnBwdSm90INS1_25CollectiveMainloopBwdSm90ILi2ELi2ELi2EN4cute5tupleIJNS5_1CILi1EEES8_S8_EEENS6_IJNS7_ILi64EEENS7_ILi128EEENS7_ILi96EEEEEENS_6half_tEfNS_4arch4Sm90ELb0ELb0ELb0ELb0ELb1ELb1ELb0ELb0ELi2ELi1ELi2ELi1ELb1EEENS1_24CollectiveEpilogueBwdGQAISD_fSG_Li256ELb0ELb1EEENS1_19SingleTileSchedulerILb0ELb0ELb0ELi128EEEEEEEEEvNT_6ParamsE,(.L_x_3298 - _ZN7cutlass13device_kernelIN5flash11enable_sm90INS1_16FlashAttnBwdSm90INS1_25CollectiveMainloopBwdSm90ILi2ELi2ELi2EN4cute5tupleIJNS5_1CILi1EEES8_S8_EEENS6_IJNS7_ILi64EEENS7_ILi128EEENS7_ILi96EEEEEENS_6half_tEfNS_4arch4Sm90ELb0ELb0ELb0ELb0ELb1ELb1ELb0ELb0ELi2ELi1ELi2ELi1ELb1EEENS1_24CollectiveEpilogueBwdGQAISD_fSG_Li256ELb0ELb1EEENS1_19SingleTileSchedulerILb0ELb0ELb0ELi128EEEEEEEEEvNT_6ParamsE)
        .other          _ZN7cutlass13device_kernelIN5flash11enable_sm90INS1_16FlashAttnBwdSm90INS1_25CollectiveMainloopBwdSm90ILi2ELi2ELi2EN4cute5tupleIJNS5_1CILi1EEES8_S8_EEENS6_IJNS7_ILi64EEENS7_ILi128EEENS7_ILi96EEEEEENS_6half_tEfNS_4arch4Sm90ELb0ELb0ELb0ELb0ELb1ELb1ELb0ELb0ELi2ELi1ELi2ELi1ELb1EEENS1_24CollectiveEpilogueBwdGQAISD_fSG_Li256ELb0ELb1EEENS1_19SingleTileSchedulerILb0ELb0ELb0ELi128EEEEEEEEEvNT_6ParamsE,@"STO_CUDA_ENTRY STV_DEFAULT"
_ZN7cutlass13device_kernelIN5flash11enable_sm90INS1_16FlashAttnBwdSm90INS1_25CollectiveMainloopBwdSm90ILi2ELi2ELi2EN4cute5tupleIJNS5_1CILi1EEES8_S8_EEENS6_IJNS7_ILi64EEENS7_ILi128EEENS7_ILi96EEEEEENS_6half_tEfNS_4arch4Sm90ELb0ELb0ELb0ELb0ELb1ELb1ELb0ELb0ELi2ELi1ELi2ELi1ELb1EEENS1_24CollectiveEpilogueBwdGQAISD_fSG_Li256ELb0ELb1EEENS1_19SingleTileSchedulerILb0ELb0ELb0ELi128EEEEEEEEEvNT_6ParamsE:
        /* <DEDUP_REMOVED lines=23> */
.L_x_329:
[----:B------:R-:W-:Y:S05]  /*0170*/  BSYNC B0 ;  /* 0x0000000000007941 */ /* 0x000fea0003800000 */
.L_x_328:
        /* <DEDUP_REMOVED lines=37> */
.L_x_330:
        /* <DEDUP_REMOVED lines=22> */
.L_x_331:
[----:B------:R-:W-:Y:S01]  /*0530*/  PLOP3.LUT P0, PT, PT, PT, UP0, 0x80, 0x0 ;  /* 0x000000000000781c */ /* 0x000fe20003f0f008 */
[----:B------:R-:W-:Y:S01]  /*0540*/  NOP ;  /* 0x0000000000007918 */ /* 0x000fe20000000000 */
[----:B------:R-:W-:Y:S01]  /*0550*/  ULDC.64 UR46, c[0x0][0x208] ;  /* 0x00008200002e7ab9 */ /* 0x000fe20000000a00 */
[----:B------:R-:W-:Y:S01]  /*0560*/  BSSY B6, `(.L_x_332) ;  /* 0x00007de000067945 */ /* 0x000fe20003800000 */
[----:B-12-4-:R-:W-:Y:S09]  /*0570*/  BAR.SYNC.DEFER_BLOCKING 0x0 ;  /* 0x0000000000007b1d */ /* 0x016ff20000010000 */
[----:B------:R-:W-:Y:S05]  /*0580*/  @!P0 BRA `(.L_x_333) ;  /* 0x0000004400bc8947 */ /* 0x000fea0003800000 */
.L_x_334:
        /* <DEDUP_REMOVED lines=33> */
.L_x_337:
        /* <DEDUP_REMOVED lines=15> */
.L_x_336:
        /* <DEDUP_REMOVED lines=22> */
.L_x_339:
        /* <DEDUP_REMOVED lines=15> */
.L_x_338:
[----:B------:R-:W-:Y:S01]  /*0ae0*/  SHF.R.S32.HI R41, RZ, 0x1f, R22 ;  /* 0x0000001fff297819 */ /* 0x000fe20000011416 */
[----:B------:R-:W-:-:S03]  /*0af0*/  UMOV UR4, 0xffffffff ;  /* 0xffffffff00047882 */ /* 0x000fc60000000000 */
[----:B------:R-:W-:-:S04]  /*0b00*/  LEA.HI R0, R41, R22, RZ, 0x7 ;  /* 0x0000001629007211 */ /* 0x000fc800078f38ff */
[----:B------:R-:W-:Y:S01]  /*0b10*/  SHF.R.S32.HI R16, RZ, 0x7, R0 ;  /* 0x00000007ff107819 */ /* 0x000fe20000011400 */
[----:B------:R-:W-:Y:S06]  /*0b20*/  BRA.DIV UR4, `(.L_x_340) ;  /* 0x0000007a040c7947 */ /* 0x000fec000b800000 */
[----:B------:R1:W2:Y:S02]  /*0b30*/  SHFL.IDX PT, R14, R16, RZ, 0x1f ;  /* 0x00001fff100e7589 */ /* 0x0002a400000e0000 */
.L_x_438:
        /* <DEDUP_REMOVED lines=15> */
.L_x_341:
        /* <DEDUP_REMOVED lines=19> */
.L_x_343:
        /* <DEDUP_REMOVED lines=176> */
.L_x_355:
[----:B------:R-:W-:-:S06]  /*1860*/  UISETP.NE.AND UP0, UPT, UR11, 0x3, UPT ;  /* 0x000000030b00788c */ /* 0x000fcc000bf05270 */
[----:B------:R-:W-:-:S13]  /*1870*/  PLOP3.LUT P0, PT, PT, PT, UP0, 0x80, 0x0 ;  /* 0x000000000000781c */ /* 0x000fda0003f0f008 */
[----:B-1----:R-:W-:Y:S05]  /*1880*/  @!P0 BRA `(.L_x_345) ;  /* 0x0000000000048947 */ /* 0x002fea0003800000 */
[----:B------:R-:W-:Y:S01]  /*1890*/  BPT.TRAP 0x1 ;  /* 0x000000040000795c */ /* 0x000fe20000300000 */
.L_x_345:
[----:B------:R-:W-:Y:S01]  /*18a0*/  R2UR UR8, R18 ;  /* 0x00000000120872ca */ /* 0x000fe200000e0000 */
[----:B------:R-:W-:-:S05]  /*18b0*/  IMAD.U32 R22, RZ, RZ, UR5 ;  /* 0x00000005ff167e24 */ /* 0x000fca000f8e00ff */
[----:B------:R-:W-:-:S07]  /*18c0*/  SHF.L.U32 R22, R22, 0x1f, RZ ;  /* 0x0000001f16167819 */ /* 0x000fce00000006ff */
[----:B------:R-:W-:-:S09]  /*18d0*/  ULEA UR8, UR6, UR8, 0x3 ;  /* 0x0000000806087291 */ /* 0x000fd2000f8e183f */
[----:B------:R2:W3:Y:S01]  /*18e0*/  SYNCS.PHASECHK.TRANS64.TRYWAIT P1, [UR8+0x26810], R22 ;  /* 0x02681016ff0075a7 */ /* 0x0004e20008020148 */
[----:B------:R-:W-:Y:S05]  /*18f0*/  @!P0 BRA `(.L_x_346) ;  /* 0x0000000000048947 */ /* 0x000fea0003800000 */
[----:B------:R-:W-:Y:S01]  /*1900*/  BPT.TRAP 0x1 ;  /* 0x000000040000795c */ /* 0x000fe20000300000 */
.L_x_346:
[----:B---3--:R-:W-:Y:S05]  /*1910*/  @P1 BRA `(.L_x_347) ;  /* 0x0000000000081947 */ /* 0x008fea0003800000 */
[----:B------:R-:W3:Y:S02]  /*1920*/  SYNCS.PHASECHK.TRANS64.TRYWAIT P1, [UR8+0x26810], R22 ;  /* 0x02681016ff0075a7 */ /* 0x000ee40008020148 */
[----:B---3--:R-:W-:Y:S05]  /*1930*/  @!P1 BRA `(.L_x_348) ;  /* 0x0000006800bc9947 */ /* 0x008fea0003800000 */
.L_x_347:
        /* <DEDUP_REMOVED lines=67> */
.L_x_349:
[----:B------:R1:W1:Y:S01]  /*1d70*/  SYNCS.PHASECHK.TRANS64.TRYWAIT P1, [UR8+0x26830], R22 ;  /* 0x02683016ff0075a7 */ /* 0x0002620008020148 */
[----:B------:R-:W-:Y:S05]  /*1d80*/  @!P0 BRA `(.L_x_350) ;  /* 0x0000000000048947 */ /* 0x000fea0003800000 */
[----:B------:R-:W-:Y:S01]  /*1d90*/  BPT.TRAP 0x1 ;  /* 0x000000040000795c */ /* 0x000fe20000300000 */
.L_x_350:
[----:B-1----:R-:W-:Y:S05]  /*1da0*/  @P1 BRA `(.L_x_351) ;  /* 0x0000000000081947 */ /* 0x002fea0003800000 */
[----:B------:R-:W1:Y:S02]  /*1db0*/  SYNCS.PHASECHK.TRANS64.TRYWAIT P1, [UR8+0x26830], R22 ;  /* 0x02683016ff0075a7 */ /* 0x000e640008020148 */
[----:B-1----:R-:W-:Y:S05]  /*1dc0*/  @!P1 BRA `(.L_x_352) ;  /* 0x0000006400b09947 */ /* 0x002fea0003800000 */
.L_x_351:
        /* <DEDUP_REMOVED lines=8> */
[----:B--2---:R-:W-:Y:S02]  /*1e50*/  FSEL R22, R153, -INF , P2 ;  /* 0xff80000099167808 */ /* 0x004fe40001000000 */
        /* <DEDUP_REMOVED lines=12> */
[----:B------:R-:W-:Y:S01]  /*1f20*/  FFMA.FTZ R160, R157, UR13, -R14 ;  /* 0x0000000d9da07c23 */ /* 0x000fe2000801080e */
[----:B------:R-:W-:Y:S01]  /*1f30*/  FSEL R157, R164, -INF , P2 ;  /* 0xff800000a49d7808 */ /* 0x000fe20001000000 */
[----:B------:R-:W-:Y:S01]  /*1f40*/  ULOP3.LUT UR12, UR10, 0x10000, URZ, 0xfc, !UPT ;  /* 0x000100000a0c7892 */ /* 0x000fe2000f8efc3f */
[----:B------:R-:W-:Y:S01]  /*1f50*/  FSEL R156, R161, -INF , P2 ;  /* 0xff800000a19c7808 */ /* 0x000fe20001000000 */
[----:B------:R-:W1:Y:S01]  /*1f60*/  MUFU.EX2 R152, R152 ;  /* 0x0000009800987308 */ /* 0x000e620000000800 */
[----:B------:R-:W-:Y:S01]  /*1f70*/  ULOP3.LUT UR10, UR10, 0x1000000, URZ, 0xfc, !UPT ;  /* 0x010000000a0a7892 */ /* 0x000fe2000f8efc3f */
[----:B------:R-:W-:Y:S01]  /*1f80*/  FFMA.FTZ R164, R157, UR13, -R12 ;  /* 0x0000000d9da47c23 */ /* 0x000fe2000801080c */
[----:B------:R-:W-:Y:S01]  /*1f90*/  UIMAD UR12, UR6, 0x300, UR12 ;  /* 0x00000300060c78a4 */ /* 0x000fe2000f8e020c */
[----:B------:R-:W-:Y:S01]  /*1fa0*/  FSEL R157, R168, -INF , P2 ;  /* 0xff800000a89d7808 */ /* 0x000fe20001000000 */
[----:B------:R-:W-:Y:S01]  /*1fb0*/  FFMA.FTZ R208, R156, UR13, -R15 ;  /* 0x0000000d9cd07c23 */ /* 0x000fe2000801080f */
[----:B------:R-:W-:Y:S01]  /*1fc0*/  FSEL R156, R165, -INF , P2 ;  /* 0xff800000a59c7808 */ /* 0x000fe20001000000 */
[----:B------:R-:W-:Y:S01]  /*1fd0*/  UIMAD UR10, UR6, 0x300, UR10 ;  /* 0x00000300060a78a4 */ /* 0x000fe2000f8e020a */
[----:B------:R2:W-:Y:S02]  /*1fe0*/  MUFU.EX2 R161, R160 ;  /* 0x000000a000a17308 */ /* 0x0005e40000000800 */
[----:B------:R-:W-:Y:S01]  /*1ff0*/  UMOV UR14, UR12 ;  /* 0x0000000c000e7c82 */ /* 0x000fe20008000000 */
[----:B------:R-:W-:Y:S01]  /*2000*/  FFMA.FTZ R213, R156, UR13, -R13 ;  /* 0x0000000d9cd57c23 */ /* 0x000fe2000801080d */
[----:B------:R-:W-:Y:S01]  /*2010*/  HGMMA.64x64x16.F32 R120, R184, gdesc[UR12], RZ, !UPT, gsb0 ;  /* 0x00e0000cb8787df0 */ /* 0x000fe2000c0008ff */
[----:B------:R-:W-:Y:S01]  /*2020*/  UIADD3 UR14, UR12, 0x2, URZ ;  /* 0x000000020c0e7890 */ /* 0x000fe2000fffe03f */
[----:B------:R-:W-:Y:S01]  /*2030*/  FSEL R156, R169, -INF , P2 ;  /* 0xff800000a99c7808 */ /* 0x000fe20001000000 */
[----:B------:R-:W-:Y:S01]  /*2040*/  UMOV UR15, 0x80000020 ;  /* 0x80000020000f7882 */ /* 0x000fe20000000000 */
[----:B------:R-:W-:Y:S01]  /*2050*/  MUFU.EX2 R153, R153 ;  /* 0x0000009900997308 */ /* 0x000fe20000000800 */
[----:B--2---:R-:W-:Y:S01]  /*2060*/  FFMA.FTZ R160, R157, UR13, -R10 ;  /* 0x0000000d9da07c23 */ /* 0x004fe2000801080a */
[----:B------:R-:W-:Y:S01]  /*2070*/  FSEL R157, R172, -INF , P2 ;  /* 0xff800000ac9d7808 */ /* 0x000fe20001000000 */
[----:B------:R-:W-:Y:S01]  /*2080*/  FFMA.FTZ R165, R156, UR13, -R11 ;  /* 0x0000000d9ca57c23 */ /* 0x000fe2000801080b */
[----:B------:R-:W-:-:S03]  /*2090*/  FSEL R156, R173, -INF , P2 ;  /* 0xff800000ad9c7808 */ /* 0x000fc60001000000 */
[----:B------:R-:W-:Y:S01]  /*20a0*/  FFMA.FTZ R168, R157, UR13, -R4 ;  /* 0x0000000d9da87c23 */ /* 0x000fe20008010804 */
[----:B------:R-:W-:Y:S01]  /*20b0*/  FSEL R157, R154, -INF , P1 ;  /* 0xff8000009a9d7808 */ /* 0x000fe20000800000 */
[----:B------:R-:W-:Y:S01]  /*20c0*/  FFMA.FTZ R156, R156, UR13, -R5 ;  /* 0x0000000d9c9c7c23 */ /* 0x000fe20008010805 */
[----:B------:R-:W-:Y:S01]  /*20d0*/  FSEL R154, R155, -INF , P1 ;  /* 0xff8000009b9a7808 */ /* 0x000fe20000800000 */
[----:B------:R-:W2:Y:S01]  /*20e0*/  MUFU.EX2 R22, R22 ;  /* 0x0000001600167308 */ /* 0x000ea20000000800 */
[----:B------:R-:W-:Y:S01]  /*20f0*/  FSEL R155, R158, -INF , P1 ;  /* 0xff8000009e9b7808 */ /* 0x000fe20000800000 */
[----:B------:R-:W-:Y:S01]  /*2100*/  FFMA.FTZ R157, R157, UR13, -R210 ;  /* 0x0000000d9d9d7c23 */ /* 0x000fe200080108d2 */
[----:B------:R-:W-:Y:S01]  /*2110*/  FSEL R210, R177, -INF , P2 ;  /* 0xff800000b1d27808 */ /* 0x000fe20001000000 */
        /* <DEDUP_REMOVED lines=12> */
[----:B------:R5:W-:Y:S01]  /*21e0*/  MUFU.EX2 R172, R157 ;  /* 0x0000009d00ac7308 */ /* 0x000be20000000800 */
[----:B------:R-:W-:Y:S01]  /*21f0*/  FFMA.FTZ R15, R154, UR13, -R15 ;  /* 0x0000000d9a0f7c23 */ /* 0x000fe2000801080f */
        /* <DEDUP_REMOVED lines=17> */
[----:B------:R-:W-:Y:S01]  /*2310*/  FFMA.FTZ R8, R214, UR13, -R9 ;  /* 0x0000000dd6087c23 */ /* 0x000fe20008010809 */
[----:B------:R-:W-:Y:S01]  /*2320*/  FFMA.FTZ R167, R10, UR13, -R11 ;  /* 0x0000000d0aa77c23 */ /* 0x000fe2000801080b */
[----:B------:R-:W-:Y:S01]  /*2330*/  MUFU.EX2 R15, R15 ;  /* 0x0000000f000f7308 */ /* 0x000fe20000000800 */
[--C-:B------:R-:W-:Y:S01]  /*2340*/  FFMA.FTZ R178, R171, UR13, -R6.reuse ;  /* 0x0000000dabb27c23 */ /* 0x100fe20008010806 */
[----:B------:R-:W-:Y:S01]  /*2350*/  FFMA.FTZ R6, R181, UR13, -R6 ;  /* 0x0000000db5067c23 */ /* 0x000fe20008010806 */
[----:B------:R-:W-:-:S05]  /*2360*/  FFMA.FTZ R9, R182, UR13, -R9 ;  /* 0x0000000db6097c23 */ /* 0x000fca0008010809 */
[----:B------:R-:W3:Y:S08]  /*2370*/  MUFU.EX2 R173, R173 ;  /* 0x000000ad00ad7308 */ /* 0x000ef00000000800 */
        /* <DEDUP_REMOVED lines=14> */
[----:B------:R-:W3:Y:S08]  /*2460*/  MUFU.EX2 R162, R162 ;  /* 0x000000a200a27308 */ /* 0x000ef00000000800 */
        /* <DEDUP_REMOVED lines=11> */
[----:B------:R-:W-:Y:S08]  /*2520*/  MUFU.EX2 R6, R6 ;  /* 0x0000000600067308 */ /* 0x000ff00000000800 */
[----:B------:R-:W4:Y:S08]  /*2530*/  MUFU.EX2 R7, R210 ;  /* 0x000000d200077308 */ /* 0x000f300000000800 */
[----:B------:R-:W-:Y:S08]  /*2540*/  MUFU.EX2 R180, R180 ;  /* 0x000000b400b47308 */ /* 0x000ff00000000800 */
[----:B------:R-:W-:Y:S01]  /*2550*/  MUFU.EX2 R179, R179 ;  /* 0x000000b300b37308 */ /* 0x000fe20000000800 */
[----:B------:R-:W-:-:S02]  /*2560*/  WARPGROUP.DEPBAR.LE gsb0, 0x0 ;  /* 0x00008000000079c5 */ /* 0x000fc40000010000 */
        /* <DEDUP_REMOVED lines=18> */
[----:B------:R-:W2:Y:S04]  /*2690*/  LDS.64 R12, [R212+0x1e220] ;  /* 0x01e22000d40c7984 */ /* 0x000ea80000000a00 */
[----:B-----5:R-:W5:Y:S04]  /*26a0*/  LDS.64 R156, [R212+0x1e260] ;  /* 0x01e26000d49c7984 */ /* 0x020f680000000a00 */
[----:B------:R-:W3:Y:S04]  /*26b0*/  LDS.64 R4, [R212+0x1e280] ;  /* 0x01e28000d4047984 */ /* 0x000ee80000000a00 */
[----:B------:R-:W4:Y:S04]  /*26c0*/  LDS.64 R158, [R212+0x1e2a0] ;  /* 0x01e2a000d49e7984 */ /* 0x000f280000000a00 */
[----:B------:R-:W4:Y:S04]  /*26d0*/  LDS.64 R154, [R212+0x1e240] ;  /* 0x01e24000d49a7984 */ /* 0x000f280000000a00 */
[----:B------:R-:W4:Y:S04]  /*26e0*/  LDS.64 R176, [R212+0x1e2e0] ;  /* 0x01e2e000d4b07984 */ /* 0x000f280000000a00 */
[----:B------:R-:W4:Y:S01]  /*26f0*/  LDS.64 R170, [R212+0x1e2c0] ;  /* 0x01e2c000d4aa7984 */ /* 0x000f220000000a00 */
[--C-:B-1----:R-:W-:Y:S01]  /*2700*/  FADD.FTZ R181, R120, -R10.reuse ;  /* 0x8000000a78b57221 */ /* 0x102fe20000010000 */
[----:B------:R-:W-:Y:S01]  /*2710*/  FADD.FTZ R183, R122, -R10 ;  /* 0x8000000a7ab77221 */ /* 0x000fe20000010000 */
[--C-:B------:R-:W-:Y:S01]  /*2720*/  FADD.FTZ R120, R123, -R11.reuse ;  /* 0x8000000b7b787221 */ /* 0x100fe20000010000 */
[----:B------:R-:W-:Y:S01]  /*2730*/  FADD.FTZ R10, R121, -R11 ;  /* 0x8000000b790a7221 */ /* 0x000fe20000010000 */
[--C-:B--2---:R-:W-:Y:S01]  /*2740*/  FADD.FTZ R123, R126, -R12.reuse ;  /* 0x8000000c7e7b7221 */ /* 0x104fe20000010000 */
[----:B------:R-:W-:Y:S01]  /*2750*/  FADD.FTZ R121, R124, -R12 ;  /* 0x8000000c7c797221 */ /* 0x000fe20000010000 */
[--C-:B------:R-:W-:Y:S01]  /*2760*/  FADD.FTZ R12, R125, -R13.reuse ;  /* 0x8000000d7d0c7221 */ /* 0x100fe20000010000 */
[----:B------:R-:W-:Y:S01]  /*2770*/  FADD.FTZ R122, R127, -R13 ;  /* 0x8000000d7f7a7221 */ /* 0x000fe20000010000 */
[----:B-----5:R-:W-:Y:S01]  /*2780*/  FADD.FTZ R126, R133, -R157 ;  /* 0x8000009d857e7221 */ /* 0x020fe20000010000 */
[--C-:B------:R-:W-:Y:S01]  /*2790*/  FADD.FTZ R125, R132, -R156.reuse ;  /* 0x8000009c847d7221 */ /* 0x100fe20000010000 */
[----:B------:R-:W-:Y:S01]  /*27a0*/  FADD.FTZ R127, R134, -R156 ;  /* 0x8000009c867f7221 */ /* 0x000fe20000010000 */
[----:B------:R-:W-:Y:S01]  /*27b0*/  FMUL.FTZ R156, R152, R181 ;  /* 0x000000b5989c7220 */ /* 0x000fe20000410000 */
[----:B---3--:R-:W-:Y:S01]  /*27c0*/  FADD.FTZ R133, R136, -R4 ;  /* 0x8000000488857221 */ /* 0x008fe20000010000 */
[----:B------:R-:W1:Y:S01]  /*27d0*/  MUFU.EX2 R11, R216 ;  /* 0x000000d8000b7308 */ /* 0x000e620000000800 */
[----:B------:R-:W-:Y:S01]  /*27e0*/  FADD.FTZ R134, R137, -R5 ;  /* 0x8000000589867221 */ /* 0x000fe20000010000 */
[----:B------:R-:W-:Y:S01]  /*27f0*/  FMUL.FTZ R121, R22, R121 ;  /* 0x0000007916797220 */ /* 0x000fe20000410000 */
[--C-:B----4-:R-:W-:Y:S01]  /*2800*/  FADD.FTZ R136, R143, -R159.reuse ;  /* 0x8000009f8f887221 */ /* 0x110fe20000010000 */
[----:B------:R-:W-:Y:S01]  /*2810*/  FMUL.FTZ R143, R153, R10 ;  /* 0x0000000a998f7220 */ /* 0x000fe20000410000 */
[----:B------:R-:W-:Y:S01]  /*2820*/  FADD.FTZ R132, R141, -R159 ;  /* 0x8000009f8d847221 */ /* 0x000fe20000010000 */
[----:B------:R-:W-:Y:S01]  /*2830*/  FMUL.FTZ R10, R173, R120 ;  /* 0x00000078ad0a7220 */ /* 0x000fe20000410000 */
[----:B------:R-:W-:Y:S01]  /*2840*/  FADD.FTZ R13, R130, -R154 ;  /* 0x8000009a820d7221 */ /* 0x000fe20000010000 */
[----:B------:R-:W-:Y:S01]  /*2850*/  FADD.FTZ R124, R131, -R155 ;  /* 0x8000009b837c7221 */ /* 0x000fe20000010000 */
[----:B------:R-:W-:Y:S01]  /*2860*/  F2FP.F16.F32.PACK_AB R156, R143, R156 ;  /* 0x0000009c8f9c723e */ /* 0x000fe200000000ff */
[----:B------:R-:W-:Y:S01]  /*2870*/  FADD.FTZ R131, R138, -R4 ;  /* 0x800000048a837221 */ /* 0x000fe20000010000 */
[----:B------:R-:W2:Y:S01]  /*2880*/  MUFU.EX2 R143, R8 ;  /* 0x00000008008f7308 */ /* 0x000ea20000000800 */
[----:B------:R-:W-:Y:S01]  /*2890*/  FADD.FTZ R4, R139, -R5 ;  /* 0x800000058b047221 */ /* 0x000fe20000010000 */
[----:B------:R-:W-:Y:S01]  /*28a0*/  FADD.FTZ R5, R140, -R158 ;  /* 0x8000009e8c057221 */ /* 0x000fe20000010000 */
[----:B------:R-:W-:Y:S01]  /*28b0*/  FMUL.FTZ R13, R14, R13 ;  /* 0x0000000d0e0d7220 */ /* 0x000fe20000410000 */
[----:B------:R-:W-:Y:S01]  /*28c0*/  FMUL.FTZ R124, R15, R124 ;  /* 0x0000007c0f7c7220 */ /* 0x000fe20000410000 */
[----:B------:R-:W-:Y:S01]  /*28d0*/  F2FP.F16.F32.PACK_AB R120, R153, R152 ;  /* 0x000000989978723e */ /* 0x000fe200000000ff */
[----:B------:R-:W-:Y:S01]  /*28e0*/  FMUL.FTZ R5, R168, R5 ;  /* 0x00000005a8057220 */ /* 0x000fe20000410000 */
[----:B------:R-:W-:Y:S01]  /*28f0*/  FMUL.FTZ R132, R169, R132 ;  /* 0x00000084a9847220 */ /* 0x000fe20000410000 */
[----:B------:R-:W3:Y:S01]  /*2900*/  MUFU.EX2 R8, R9 ;  /* 0x0000000900087308 */ /* 0x000ee20000000800 */
[----:B------:R-:W-:Y:S01]  /*2910*/  FADD.FTZ R130, R135, -R157 ;  /* 0x8000009d87827221 */ /* 0x000fe20000010000 */
[----:B------:R-:W-:Y:S01]  /*2920*/  F2FP.F16.F32.PACK_AB R153, R124, R13 ;  /* 0x0000000d7c99723e */ /* 0x000fe200000000ff */
[----:B------:R-:W-:Y:S01]  /*2930*/  FADD.FTZ R128, R128, -R154 ;  /* 0x8000009a80807221 */ /* 0x000fe20000010000 */
[----:B------:R-:W-:Y:S01]  /*2940*/  FADD.FTZ R129, R129, -R155 ;  /* 0x8000009b81817221 */ /* 0x000fe20000010000 */
[----:B------:R-:W-:Y:S01]  /*2950*/  FADD.FTZ R135, R142, -R158 ;  /* 0x8000009e8e877221 */ /* 0x000fe20000010000 */
[----:B------:R-:W-:Y:S01]  /*2960*/  FMUL.FTZ R131, R166, R131 ;  /* 0x00000083a6837220 */ /* 0x000fe20000410000 */
[----:B------:R-:W-:Y:S01]  /*2970*/  FMUL.FTZ R4, R167, R4 ;  /* 0x00000004a7047220 */ /* 0x000fe20000410000 */
[----:B------:R-:W-:-:S02]  /*2980*/  IMAD.U32 R13, RZ, RZ, UR6 ;  /* 0x00000006ff0d7e24 */ /* 0x000fc4000f8e00ff */
[----:B------:R-:W-:Y:S01]  /*2990*/  FADD.FTZ R141, R148, -R176 ;  /* 0x800000b0948d7221 */ /* 0x000fe20000010000 */
[----:B------:R-:W-:Y:S01]  /*29a0*/  FADD.FTZ R142, R149, -R177 ;  /* 0x800000b1958e7221 */ /* 0x000fe20000010000 */
[--C-:B------:R-:W-:Y:S01]  /*29b0*/  FADD.FTZ R139, R144, -R170.reuse ;  /* 0x800000aa908b7221 */ /* 0x100fe20000010000 */
        /* <DEDUP_REMOVED lines=25> */
[----:B-1----:R-:W-:Y:S01]  /*2b50*/  FMUL.FTZ R138, R11, R138 ;  /* 0x0000008a0b8a7220 */ /* 0x002fe20000410000 */
[----:B------:R-:W-:Y:S01]  /*2b60*/  FMUL.FTZ R141, R180, R141 ;  /* 0x0000008db48d7220 */ /* 0x000fe20000410000 */
[----:B--2---:R-:W-:Y:S01]  /*2b70*/  FMUL.FTZ R142, R143, R142 ;  /* 0x0000008e8f8e7220 */ /* 0x004fe20000410000 */
[----:B------:R-:W-:Y:S01]  /*2b80*/  FMUL.FTZ R147, R179, R176 ;  /* 0x000000b0b3937220 */ /* 0x000fe20000410000 */
[----:B---3--:R-:W-:Y:S01]  /*2b90*/  FMUL.FTZ R4, R8, R177 ;  /* 0x000000b108047220 */ /* 0x008fe20000410000 */
[----:B------:R-:W-:Y:S01]  /*2ba0*/  F2FP.F16.F32.PACK_AB R157, R10, R157 ;  /* 0x0000009d0a9d723e */ /* 0x000fe200000000ff */
[----:B------:R-:W-:Y:S01]  /*2bb0*/  IMAD R5, R5, 0x2, R18 ;  /* 0x0000000205057824 */ /* 0x000fe200078e0212 */
[----:B------:R-:W-:-:S02]  /*2bc0*/  F2FP.F16.F32.PACK_AB R158, R12, R121 ;  /* 0x000000790c9e723e */ /* 0x000fc400000000ff */
[----:B------:R-:W-:Y:S02]  /*2bd0*/  F2FP.F16.F32.PACK_AB R159, R122, R123 ;  /* 0x0000007b7a9f723e */ /* 0x000fe400000000ff */
[----:B------:R-:W-:Y:S02]  /*2be0*/  F2FP.F16.F32.PACK_AB R152, R129, R128 ;  /* 0x000000808198723e */ /* 0x000fe400000000ff */
[----:B------:R-:W-:Y:S01]  /*2bf0*/  F2FP.F16.F32.PACK_AB R154, R126, R125 ;  /* 0x0000007d7e9a723e */ /* 0x000fe200000000ff */
[----:B------:R1:W-:Y:S01]  /*2c00*/  STSM.16.MT88.4 [R5+0x1e800], R156 ;  /* 0x01e8009c05007844 */ /* 0x0003e20000004200 */
[----:B------:R-:W-:Y:S02]  /*2c10*/  F2FP.F16.F32.PACK_AB R155, R130, R127 ;  /* 0x0000007f829b723e */ /* 0x000fe400000000ff */
[----:B------:R-:W-:Y:S02]  /*2c20*/  F2FP.F16.F32.PACK_AB R148, R134, R133 ;  /* 0x000000858694723e */ /* 0x000fe400000000ff */
[----:B------:R-:W-:Y:S01]  /*2c30*/  F2FP.F16.F32.PACK_AB R151, R136, R135 ;  /* 0x000000878897723e */ /* 0x000fe200000000ff */
[----:B------:R1:W-:Y:S01]  /*2c40*/  STSM.16.MT88.4 [R5+0x1f000], R152 ;  /* 0x01f0009805007844 */ /* 0x0003e20000004200 */
[----:B------:R-:W-:-:S02]  /*2c50*/  F2FP.F16.F32.PACK_AB R144, R140, R139 ;  /* 0x0000008b8c90723e */ /* 0x000fc400000000ff */
[----:B------:R-:W-:Y:S01]  /*2c60*/  F2FP.F16.F32.PACK_AB R145, R138, R137 ;  /* 0x000000898a91723e */ /* 0x000fe200000000ff */
[----:B------:R1:W-:Y:S01]  /*2c70*/  STSM.16.MT88.4 [R5+0x1f800], R148 ;  /* 0x01f8009405007844 */ /* 0x0003e20000004200 */
[----:B------:R-:W-:Y:S02]  /*2c80*/  F2FP.F16.F32.PACK_AB R146, R142, R141 ;  /* 0x0000008d8e92723e */ /* 0x000fe400000000ff */
[----:B------:R-:W-:Y:S01]  /*2c90*/  F2FP.F16.F32.PACK_AB R147, R4, R147 ;  /* 0x000000930493723e */ /* 0x000fe200000000ff */
[----:B------:R-:W-:Y:S01]  /*2ca0*/  IMAD R4, R209, 0x1000, R18 ;  /* 0x00001000d1047824 */ /* 0x000fe200078e0212 */
[----:B------:R-:W-:Y:S02]  /*2cb0*/  F2FP.F16.F32.PACK_AB R121, R173, R172 ;  /* 0x000000acad79723e */ /* 0x000fe400000000ff */
[----:B------:R-:W-:Y:S01]  /*2cc0*/  F2FP.F16.F32.PACK_AB R122, R215, R22 ;  /* 0x00000016d77a723e */ /* 0x000fe200000000ff */
[----:B------:R1:W-:Y:S01]  /*2cd0*/  STSM.16.MT88.4 [R5+0x20000], R144 ;  /* 0x0200009005007844 */ /* 0x0003e20000004200 */
[----:B------:R-:W-:-:S02]  /*2ce0*/  F2FP.F16.F32.PACK_AB R123, R21, R20 ;  /* 0x00000014157b723e */ /* 0x000fc400000000ff */
        /* <DEDUP_REMOVED lines=9> */
[----:B------:R-:W-:Y:S01]  /*2d80*/  F2FP.F16.F32.PACK_AB R179, R8, R179 ;  /* 0x000000b308b3723e */ /* 0x000fe200000000ff */
[----:B------:R-:W-:-:S02]  /*2d90*/  WARPGROUP.DEPBAR.LE gsb0, 0x0 ;  /* 0x00008000000079c5 */ /* 0x000fc40000010000 */
[----:B------:R-:W-:Y:S02]  /*2da0*/  F2FP.F16.F32.PACK_AB R120, R208, R161 ;  /* 0x000000a1d078723e */ /* 0x000fe400000000ff */
[----:B------:R-:W-:Y:S02]  /*2db0*/  F2FP.F16.F32.PACK_AB R121, R15, R14 ;  /* 0x0000000e0f79723e */ /* 0x000fe400000000ff */
[----:B------:R-:W-:Y:S02]  /*2dc0*/  F2FP.F16.F32.PACK_AB R122, R213, R164 ;  /* 0x000000a4d57a723e */ /* 0x000fe400000000ff */
[----:B------:R-:W-:Y:S02]  /*2dd0*/  F2FP.F16.F32.PACK_AB R123, R163, R162 ;  /* 0x000000a2a37b723e */ /* 0x000fe400000000ff */
[----:B------:R-:W-:Y:S02]  /*2de0*/  F2FP.F16.F32.PACK_AB R161, R167, R166 ;  /* 0x000000a6a7a1723e */ /* 0x000fe400000000ff */
[----:B------:R-:W-:Y:S01]  /*2df0*/  WARPGROUP.ARRIVE ;  /* 0x00000000000079c5 */ /* 0x000fe20000000000 */
[----:B------:R-:W-:-:S02]  /*2e00*/  F2FP.F16.F32.PACK_AB R162, R169, R168 ;  /* 0x000000a8a9a2723e */ /* 0x000fc400000000ff */
[----:B------:R-:W-:-:S03]  /*2e10*/  F2FP.F16.F32.PACK_AB R163, R175, R174 ;  /* 0x000000aeafa3723e */ /* 0x000fc600000000ff */
[----:B------:R-:W-:Y:S01]  /*2e20*/  HGMMA.64x96x16.F32 R24, R120, gdesc[UR12].tnspB, R24, gsb0 ;  /* 0x4160000c78187df0 */ /* 0x000fe20008000818 */
[----:B------:R-:W-:Y:S01]  /*2e30*/  UMOV UR14, UR12 ;  /* 0x0000000c000e7c82 */ /* 0x000fe20008000000 */
[----:B------:R-:W-:Y:S01]  /*2e40*/  UMOV UR15, 0x80000020 ;  /* 0x80000020000f7882 */ /* 0x000fe20000000000 */
[----:B------:R-:W-:-:S13]  /*2e50*/  R2UR UR12, R19 ;  /* 0x00000000130c72ca */ /* 0x000fda00000e0000 */
[----:B------:R-:W-:-:S04]  /*2e60*/  USHF.R.U32.HI UR12, URZ, 0x4, UR12 ;  /* 0x000000043f0c7899 */ /* 0x000fc8000801160c */
[----:B------:R-:W-:-:S04]  /*2e70*/  ULOP3.LUT UR12, UR12, 0x3fff, URZ, 0xc0, !UPT ;  /* 0x00003fff0c0c7892 */ /* 0x000fc8000f8ec03f */
[----:B------:R-:W-:Y:S01]  /*2e80*/  ULOP3.LUT UR16, UR12, 0x10000, URZ, 0xfc, !UPT ;  /* 0x000100000c107892 */ /* 0x000fe2000f8efc3f */
[----:B------:R-:W-:Y:S02]  /*2e90*/  WARPGROUP.DEPBAR.LE gsb0, 0x0 ;  /* 0x00008000000079c5 */ /* 0x000fe40000010000 */
[----:B------:R-:W-:-:S06]  /*2ea0*/  WARPGROUP.ARRIVE ;  /* 0x00000000000079c5 */ /* 0x000fcc0000000000 */
[----:B------:R-:W-:Y:S01]  /*2eb0*/  HGMMA.64x96x16.F32 R24, R160, gdesc[UR12].tnspB, R24, gsb0 ;  /* 0x4160000ca0187df0 */ /* 0x000fe20008000818 */
[----:B------:R-:W-:-:S13]  /*2ec0*/  R2UR UR14, R4 ;  /* 0x00000000040e72ca */ /* 0x000fda00000e0000 */
[----:B------:R-:W-:Y:S02]  /*2ed0*/  USHF.R.U32.HI UR15, URZ, 0x4, UR14 ;  /* 0x000000043f0f7899 */ /* 0x000fe4000801160e */
[----:B------:R-:W-:Y:S02]  /*2ee0*/  UIADD3 UR14, UR10, 0xc0, URZ ;  /* 0x000000c00a0e7890 */ /* 0x000fe4000fffe03f */
[----:B------:R-:W-:Y:S02]  /*2ef0*/  ULOP3.LUT UR12, UR15, 0x3fff, URZ, 0xc0, !UPT ;  /* 0x00003fff0f0c7892 */ /* 0x000fe4000f8ec03f */
[----:B------:R-:W-:Y:S02]  /*2f00*/  ULEA UR10, UR6, UR16, 0xa ;  /* 0x00000010060a7291 */ /* 0x000fe4000f8e503f */
[----:B------:R-:W-:Y:S01]  /*2f10*/  UIADD3 UR15, UR12, 0x200, URZ ;  /* 0x000002000c0f7890 */ /* 0x000fe2000fffe03f */
[----:B------:R-:W-:Y:S01]  /*2f20*/  UMOV UR18, UR14 ;  /* 0x0000000e00127c82 */ /* 0x000fe20008000000 */
[----:B------:R-:W-:-:S03]  /*2f30*/  UIADD3 UR14, UR12, 0x400, URZ ;  /* 0x000004000c0e7890 */ /* 0x000fc6000fffe03f */
[----:B------:R-:W-:Y:S01]  /*2f40*/  UMOV UR16, UR10 ;  /* 0x0000000a00107c82 */ /* 0x000fe20008000000 */
[----:B------:R-:W-:Y:S02]  /*2f50*/  WARPGROUP.DEPBAR.LE gsb0, 0x0 ;  /* 0x00008000000079c5 */ /* 0x000fe40000010000 */
[----:B------:R-:W-:-:S06]  /*2f60*/  WARPGROUP.ARRIVE ;  /* 0x00000000000079c5 */ /* 0x000fcc0000000000 */
[----:B------:R-:W-:Y:S01]  /*2f70*/  HGMMA.64x96x16.F32 R24, R176, gdesc[UR16].tnspB, R24, gsb0 ;  /* 0x41600010b0187df0 */ /* 0x000fe20008000818 */
[----:B------:R-:W-:Y:S01]  /*2f80*/  UMOV UR18, UR12 ;  /* 0x0000000c00127c82 */ /* 0x000fe20008000000 */
        /* <DEDUP_REMOVED lines=135> */
[----:B------:R-:W-:Y:S02]  /*3800*/  UIADD3 UR18, UR12, 0xe0, URZ ;  /* 0x000000e00c127890 */ /* 0x000fe4000fffe03f */
[----:B------:R-:W-:Y:S01]  /*3810*/  UIADD3 UR16, UR10, 0x206, URZ ;  /* 0x000002060a107890 */ /* 0x000fe2000fffe03f */
[----:B------:R-:W-:Y:S01]  /*3820*/  UMOV UR19, 0xc0000010 ;  /* 0xc000001000137882 */ /* 0x000fe20000000000 */
[----:B------:R-:W-:Y:S01]  /*3830*/  UMOV UR17, 0x40000040 ;  /* 0x4000004000117882 */ /* 0x000fe20000000000 */
[----:B------:R-:W-:Y:S02]  /*3840*/  UIADD3 UR10, UR12, 0x2e0, URZ ;  /* 0x000002e00c0a7890 */ /* 0x000fe4000fffe03f */
[----:B------:R-:W-:Y:S01]  /*3850*/  UIADD3 UR12, UR12, 0x4e0, URZ ;  /* 0x000004e00c0c7890 */ /* 0x000fe2000fffe03f */
        /* <DEDUP_REMOVED lines=16> */
.L_x_353:
        /* <DEDUP_REMOVED lines=48> */
.L_x_354:
        /* <DEDUP_REMOVED lines=16> */
.L_x_344:
[----:B------:R-:W2:Y:S01]  /*3d60*/  S2UR UR7, SR_CTAID.Y ;  /* 0x00000000000779c3 */ /* 0x000ea20000002600 */
[----:B------:R-:W-:Y:S01]  /*3d70*/  ULDC UR6, c[0x0][0x850] ;  /* 0x0002140000067ab9 */ /* 0x000fe20000000800 */
[----:B------:R-:W3:Y:S01]  /*3d80*/  S2R R0, SR_TID.X ;  /* 0x0000000000007919 */ /* 0x000ee20000002100 */
[----:B------:R-:W-:Y:S01]  /*3d90*/  UISETP.NE.AND UP0, UPT, UR6, 0x1, UPT ;  /* 0x000000010600788c */ /* 0x000fe2000bf05270 */
[----:B------:R-:W-:Y:S01]  /*3da0*/  IMAD R23, R16, 0x1800, R23 ;  /* 0x0000180010177824 */ /* 0x000fe200078e0217 */
[----:B------:R-:W-:Y:S01]  /*3db0*/  ULDC.64 UR14, c[0x0][0x818] ;  /* 0x00020600000e7ab9 */ /* 0x000fe20000000a00 */
[----:B------:R-:W-:Y:S01]  /*3dc0*/  ULDC UR12, c[0x0][0x870] ;  /* 0x00021c00000c7ab9 */ /* 0x000fe20000000800 */
[----:B------:R-:W-:Y:S01]  /*3dd0*/  ULDC.64 UR18, c[0x0][0x840] ;  /* 0x0002100000127ab9 */ /* 0x000fe20000000a00 */
[----:B------:R-:W5:Y:S01]  /*3de0*/  S2UR UR17, SR_CTAID.X ;  /* 0x00000000001179c3 */ /* 0x000f620000002500 */
[----:B------:R-:W-:Y:S01]  /*3df0*/  ULDC.64 UR20, c[0x0][0x868] ;  /* 0x00021a0000147ab9 */ /* 0x000fe20000000a00 */
[----:B------:R-:W-:-:S06]  /*3e00*/  IMAD R23, R23, 0x4, R18 ;  /* 0x0000000417177824 */ /* 0x000fcc00078e0212 */
[----:B------:R-:W-:Y:S08]  /*3e10*/  BAR.SYNC.DEFER_BLOCKING 0x1, 0x100 ;  /* 0x0044000000007b1d */ /* 0x000ff00000010000 */
[----:B------:R-:W4:Y:S01]  /*3e20*/  S2UR UR24, SR_CTAID.Z ;  /* 0x00000000001879c3 */ /* 0x000f220000002700 */
[----:B------:R-:W-:Y:S01]  /*3e30*/  @UP0 ULDC UR4, c[0x0][0x854] ;  /* 0x0002150000040ab9 */ /* 0x000fe20000000800 */
[----:B------:R-:W-:Y:S01]  /*3e40*/  @UP0 ULDC UR9, c[0x0][0x858] ;  /* 0x0002160000090ab9 */ /* 0x000fe20000000800 */
[----:B------:R-:W-:Y:S01]  /*3e50*/  ULDC.64 UR22, c[0x0][0x848] ;  /* 0x0002120000167ab9 */ /* 0x000fe20000000a00 */
[----:B------:R-:W-:Y:S01]  /*3e60*/  BSSY B0, `(.L_x_356) ;  /* 0x0000073000007945 */ /* 0x000fe20003800000 */
[----:B--2---:R-:W-:-:S02]  /*3e70*/  UIMAD.WIDE.U32 UR4, UR7, UR4, URZ ;  /* 0x00000004070472a5 */ /* 0x004fc4000f8e003f */
[----:B------:R-:W-:Y:S02]  /*3e80*/  UMOV UR8, UR7 ;  /* 0x0000000700087c82 */ /* 0x000fe40008000000 */
[----:B------:R-:W-:Y:S02]  /*3e90*/  @UP0 USHF.R.U32.HI UR8, URZ, UR9, UR5 ;  /* 0x000000093f080299 */ /* 0x000fe40008011605 */
[----:B-----5:R-:W-:Y:S02]  /*3ea0*/  UIMAD UR10, UR17, 0x3000, URZ ;  /* 0x00003000110a78a4 */ /* 0x020fe4000f8e023f */
[----:B------:R-:W-:Y:S01]  /*3eb0*/  USHF.R.S32.HI UR13, URZ, 0x1f, UR8 ;  /* 0x0000001f3f0d7899 */ /* 0x000fe20008011408 */
[----:B------:R2:W-:Y:S01]  /*3ec0*/  STS.128 [R23], R24 ;  /* 0x0000001817007388 */ /* 0x0005e20000000c00 */
[----:B------:R-:W-:Y:S01]  /*3ed0*/  USHF.R.S32.HI UR11, URZ, 0x1f, UR10 ;  /* 0x0000001f3f0b7899 */ /* 0x000fe2000801140a */
[----:B---3--:R-:W-:Y:S01]  /*3ee0*/  ISETP.NE.AND P1, PT, R0, 0x80, PT ;  /* 0x000000800000780c */ /* 0x008fe20003f25270 */
[----:B------:R-:W-:Y:S01]  /*3ef0*/  UIMAD UR9, UR13, UR14, URZ ;  /* 0x0000000e0d0972a4 */ /* 0x000fe2000f8e023f */
[----:B------:R2:W-:Y:S01]  /*3f00*/  STS.128 [R23+0x800], R28 ;  /* 0x0008001c17007388 */ /* 0x0005e20000000c00 */
[----:B------:R-:W-:-:S02]  /*3f10*/  UIMAD UR12, UR17, UR12, URZ ;  /* 0x0000000c110c72a4 */ /* 0x000fc4000f8e023f */
[----:B------:R-:W-:Y:S01]  /*3f20*/  UIMAD.WIDE.U32 UR4, UR8, UR14, UR10 ;  /* 0x0000000e080472a5 */ /* 0x000fe2000f8e000a */
[----:B------:R2:W-:Y:S01]  /*3f30*/  STS.128 [R23+0x1000], R32 ;  /* 0x0010002017007388 */ /* 0x0005e20000000c00 */
[----:B------:R-:W-:Y:S01]  /*3f40*/  UIMAD UR16, UR8, UR15, UR9 ;  /* 0x0000000f081072a4 */ /* 0x000fe2000f8e0209 */
[----:B------:R-:W-:Y:S01]  /*3f50*/  ULDC UR14, c[0x0][0x80c] ;  /* 0x00020300000e7ab9 */ /* 0x000fe20000000800 */
[----:B------:R-:W-:Y:S01]  /*3f60*/  UIMAD.WIDE.U32 UR10, UR8, UR18, UR10 ;  /* 0x00000012080a72a5 */ /* 0x000fe2000f8e000a */
[----:B------:R2:W-:Y:S01]  /*3f70*/  STS.128 [R23+0x1800], R36 ;  /* 0x0018002417007388 */ /* 0x0005e20000000c00 */
[----:B------:R-:W-:Y:S02]  /*3f80*/  UIMAD UR12, UR12, UR14, URZ ;  /* 0x0000000e0c0c72a4 */ /* 0x000fe4000f8e023f */
[----:B----4-:R-:W-:Y:S01]  /*3f90*/  UIMAD UR9, UR24, UR14, URZ ;  /* 0x0000000e180972a4 */ /* 0x010fe2000f8e023f */
[----:B------:R2:W-:Y:S01]  /*3fa0*/  STS.128 [R23+0x2000], R4 ;  /* 0x0020000417007388 */ /* 0x0005e20000000c00 */
[----:B------:R-:W-:-:S02]  /*3fb0*/  USHF.R.S32.HI UR15, URZ, 0x1f, UR12 ;  /* 0x0000001f3f0f7899 */ /* 0x000fc4000801140c */
[----:B------:R-:W-:Y:S01]  /*3fc0*/  USHF.R.S32.HI UR14, URZ, 0x1f, UR9 ;  /* 0x0000001f3f0e7899 */ /* 0x000fe20008011409 */
[----:B------:R2:W-:Y:S01]  /*3fd0*/  STS.128 [R23+0x2800], R44 ;  /* 0x0028002c17007388 */ /* 0x0005e20000000c00 */
[----:B------:R-:W-:Y:S02]  /*3fe0*/  UIADD3 UR12, UP0, UP1, UR12, UR9, UR8 ;  /* 0x000000090c0c7290 */ /* 0x000fe4000f91e008 */
[----:B------:R-:W-:Y:S01]  /*3ff0*/  UIMAD UR17, UR13, UR18, URZ ;  /* 0x000000120d1172a4 */ /* 0x000fe2000f8e023f */
[----:B------:R2:W-:Y:S01]  /*4000*/  STS.128 [R23+0x3000], R48 ;  /* 0x0030003017007388 */ /* 0x0005e20000000c00 */
[----:B------:R-:W-:Y:S02]  /*4010*/  UIADD3.X UR14, UR15, UR14, UR13, UP0, UP1 ;  /* 0x0000000e0f0e7290 */ /* 0x000fe400087e240d */
[----:B------:R-:W-:Y:S01]  /*4020*/  USHF.L.U32 UR9, UR12, 0x2, URZ ;  /* 0x000000020c097899 */ /* 0x000fe2000800063f */
[----:B------:R2:W-:Y:S01]  /*4030*/  STS.128 [R23+0x3800], R52 ;  /* 0x0038003417007388 */ /* 0x0005e20000000c00 */
[----:B------:R-:W-:-:S02]  /*4040*/  USHF.L.U64.HI UR12, UR12, 0x2, UR14 ;  /* 0x000000020c0c7899 */ /* 0x000fc4000801020e */
[----:B------:R-:W-:Y:S01]  /*4050*/  UIADD3 UR18, UP0, UR9, UR20, URZ ;  /* 0x0000001409127290 */ /* 0x000fe2000ff1e03f */
[----:B------:R2:W-:Y:S01]  /*4060*/  STS.128 [R23+0x4000], R56 ;  /* 0x0040003817007388 */ /* 0x0005e20000000c00 */
[----:B------:R-:W-:Y:S02]  /*4070*/  UIMAD UR17, UR8, UR19, UR17 ;  /* 0x00000013081172a4 */ /* 0x000fe4000f8e0211 */
[----:B------:R-:W-:Y:S01]  /*4080*/  USHF.R.S32.HI UR13, URZ, 0x1f, UR24 ;  /* 0x0000001f3f0d7899 */ /* 0x000fe20008011418 */
[----:B------:R2:W-:Y:S01]  /*4090*/  STS.128 [R23+0x4800], R60 ;  /* 0x0048003c17007388 */ /* 0x0005e20000000c00 */
[----:B------:R-:W-:Y:S01]  /*40a0*/  UIADD3.X UR19, UR12, UR21, URZ, UP0, !UPT ;  /* 0x000000150c137290 */ /* 0x000fe200087fe43f */
[----:B------:R-:W-:Y:S01]  /*40b0*/  IMAD.U32 R2, RZ, RZ, UR18 ;  /* 0x00000012ff027e24 */ /* 0x000fe2000f8e00ff */
[----:B------:R-:W-:Y:S01]  /*40c0*/  UIADD3 UR5, UR5, UR16, URZ ;  /* 0x0000001005057290 */ /* 0x000fe2000fffe03f */
[----:B------:R2:W-:Y:S01]  /*40d0*/  STS.128 [R23+0x5000], R64 ;  /* 0x0050004017007388 */ /* 0x0005e20000000c00 */
[----:B------:R-:W-:Y:S01]  /*40e0*/  ULDC.64 UR20, c[0x0][0x820] ;  /* 0x0002080000147ab9 */ /* 0x000fe20000000a00 */
[----:B------:R-:W-:Y:S01]  /*40f0*/  UIMAD UR15, UR13, UR22, URZ ;  /* 0x000000160d0f72a4 */ /* 0x000fe2000f8e023f */
[----:B------:R-:W-:Y:S01]  /*4100*/  IMAD.U32 R3, RZ, RZ, UR19 ;  /* 0x00000013ff037e24 */ /* 0x000fe2000f8e00ff */
[----:B------:R-:W-:Y:S01]  /*4110*/  UIMAD UR14, UR13, UR20, URZ ;  /* 0x000000140d0e72a4 */ /* 0x000fe2000f8e023f */
[----:B------:R2:W-:Y:S01]  /*4120*/  STS.128 [R23+0x5800], R68 ;  /* 0x0058004417007388 */ /* 0x0005e20000000c00 */
[----:B------:R-:W-:-:S02]  /*4130*/  UIADD3 UR11, UR11, UR17, URZ ;  /* 0x000000110b0b7290 */ /* 0x000fc4000fffe03f */
[----:B------:R-:W-:Y:S02]  /*4140*/  UIMAD UR13, UR24, UR21, UR14 ;  /* 0x00000015180d72a4 */ /* 0x000fe4000f8e020e */
[----:B------:R-:W-:Y:S01]  /*4150*/  UIMAD.WIDE.U32 UR4, UR24, UR20, UR4 ;  /* 0x00000014180472a5 */ /* 0x000fe2000f8e0004 */
[----:B------:R-:W-:Y:S01]  /*4160*/  ULDC.64 UR16, c[0x0][0x800] ;  /* 0x0002000000107ab9 */ /* 0x000fe20000000a00 */
[----:B------:R-:W-:Y:S02]  /*4170*/  UIMAD.WIDE.U32 UR10, UR24, UR22, UR10 ;  /* 0x00000016180a72a5 */ /* 0x000fe4000f8e000a */
[----:B------:R-:W-:Y:S02]  /*4180*/  UIADD3 UR13, UR5, UR13, URZ ;  /* 0x0000000d050d7290 */ /* 0x000fe4000fffe03f */
[----:B------:R-:W-:Y:S02]  /*4190*/  ULEA UR16, UP0, UR4, UR16, 0x2 ;  /* 0x0000001004107291 */ /* 0x000fe4000f80103f */
[----:B------:R-:W-:Y:S01]  /*41a0*/  UIMAD UR15, UR24, UR23, UR15 ;  /* 0x00000017180f72a4 */ /* 0x000fe2000f8e020f */
[----:B------:R-:W-:Y:S01]  /*41b0*/  ULDC.64 UR20, c[0x0][0x828] ;  /* 0x00020a0000147ab9 */ /* 0x000fe20000000a00 */
[----:B------:R-:W-:-:S02]  /*41c0*/  ULEA.HI.X UR17, UR4, UR17, UR13, 0x2, UP0 ;  /* 0x0000001104117291 */ /* 0x000fc400080f140d */
[----:B------:R-:W-:Y:S02]  /*41d0*/  UIADD3 UR5, UR11, UR15, URZ ;  /* 0x0000000f0b057290 */ /* 0x000fe4000fffe03f */
[----:B------:R-:W-:Y:S02]  /*41e0*/  ULEA UR20, UP1, UR10, UR20, 0x2 ;  /* 0x000000140a147291 */ /* 0x000fe4000f82103f */
[----:B------:R-:W-:Y:S01]  /*41f0*/  UIADD3 UR4, -UR8, URZ, URZ ;  /* 0x0000003f08047290 */ /* 0x000fe2000fffe13f */
[----:B------:R-:W-:Y:S01]  /*4200*/  ULDC UR11, c[0x0][0x740] ;  /* 0x0001d000000b7ab9 */ /* 0x000fe20000000800 */
[----:B------:R-:W-:Y:S01]  /*4210*/  ULEA.HI.X UR5, UR10, UR21, UR5, 0x2, UP1 ;  /* 0x000000150a057291 */ /* 0x000fe200088f1405 */
        /* <DEDUP_REMOVED lines=48> */
[----:B------:R-:W-:Y:S01]  /*4520*/  UIMAD UR6, UR6, UR4, UR7 ;  /* 0x00000004060672a4 */ /* 0x000fe2000f8e0207 */
[----:B--2---:R-:W-:Y:S11]  /*4530*/  @P1 BRA `(.L_x_357) ;  /* 0x0000000000141947 */ /* 0x004ff60003800000 */
.L_x_358:
[----:B------:R-:W2:Y:S04]  /*4540*/  LDG.E.STRONG.GPU R0, desc[UR46][R2.64] ;  /* 0x0000002e02007981 */ /* 0x000ea8000c1ef900 */
[----:B--2---:R-:W-:Y:S01]  /*4550*/  CCTL.IVALL ;  /* 0x00000000ff00798f */ /* 0x004fe20002000000 */
[----:B------:R-:W-:Y:S05]  /*4560*/  YIELD ;  /* 0x0000000000007946 */ /* 0x000fea0003800000 */
[----:B------:R-:W-:-:S13]  /*4570*/  ISETP.NE.AND P0, PT, R0, UR6, PT ;  /* 0x0000000600007c0c */ /* 0x000fda000bf05270 */
[----:B------:R-:W-:Y:S05]  /*4580*/  @P0 BRA `(.L_x_358) ;  /* 0xfffffffc00ec0947 */ /* 0x000fea000383ffff */
.L_x_357:
[----:B------:R-:W-:Y:S05]  /*4590*/  BSYNC B0 ;  /* 0x0000000000007941 */ /* 0x000fea0003800000 */
.L_x_356:
[----:B------:R-:W-:-:S03]  /*45a0*/  UMOV UR4, 0xffffffff ;  /* 0xffffffff00047882 */ /* 0x000fc60000000000 */
[----:B------:R-:W-:Y:S05]  /*45b0*/  BRA.DIV UR4, `(.L_x_359) ;  /* 0x0000003e04cc7947 */ /* 0x000fea000b800000 */
[----:B------:R-:W-:Y:S01]  /*45c0*/  NOP ;  /* 0x0000000000007918 */ /* 0x000fe20000000000 */
.L_x_441:
[----:B------:R-:W-:Y:S01]  /*45d0*/  @!PT LDS RZ, [RZ] ;  /* 0x00000000fffff984 */ /* 0x000fe20000000800 */
[----:B------:R-:W-:Y:S01]  /*45e0*/  @!PT LDS RZ, [RZ] ;  /* 0x00000000fffff984 */ /* 0x000fe20000000800 */
[----:B------:R-:W-:Y:S01]  /*45f0*/  @!PT LDS RZ, [RZ] ;  /* 0x00000000fffff984 */ /* 0x000fe20000000800 */
[----:B------:R-:W-:Y:S01]  /*4600*/  @!PT LDS RZ, [RZ] ;  /* 0x00000000fffff984 */ /* 0x000fe20000000800 */
[----:B------:R2:W-:Y:S06]  /*4610*/  MEMBAR.ALL.CTA ;  /* 0x0000000000007992 */ /* 0x0005ec0000008000 */
[----:B--2---:R-:W2:Y:S01]  /*4620*/  FENCE.VIEW.ASYNC.S ;  /* 0x00000000000073c6 */ /* 0x004ea20000000000 */
[----:B------:R-:W-:Y:S05]  /*4630*/  WARPSYNC.ALL ;  /* 0x0000000000007948 */ /* 0x000fea0003800000 */
[----:B------:R-:W-:Y:S01]  /*4640*/  BSSY B0, `(.L_x_360) ;  /* 0x0000010000007945 */ /* 0x000fe20003800000 */
[----:B--2---:R-:W-:Y:S06]  /*4650*/  BAR.SYNC.DEFER_BLOCKING 0x1, 0x100 ;  /* 0x0044000000007b1d */ /* 0x004fec0000010000 */
[----:B------:R-:W-:Y:S05]  /*4660*/  @P1 BRA `(.L_x_361) ;  /* 0x0000000000341947 */ /* 0x000fea0003800000 */
[----:B------:R-:W-:Y:S01]  /*4670*/  R2UR UR7, R18 ;  /* 0x00000000120772ca */ /* 0x000fe200000e0000 */
[----:B------:R-:W-:Y:S01]  /*4680*/  UMOV UR8, 0xc00 ;  /* 0x00000c0000087882 */ /* 0x000fe20000000000 */
[----:B------:R-:W-:Y:S01]  /*4690*/  PLOP3.LUT P0, PT, PT, PT, PT, 0x80, 0x0 ;  /* 0x000000000000781c */ /* 0x000fe20003f0f070 */
[----:B------:R-:W-:Y:S01]  /*46a0*/  UMOV UR10, 0x0 ;  /* 0x00000000000a7882 */ /* 0x000fe20000000000 */
[----:B------:R-:W-:Y:S01]  /*46b0*/  UMOV UR11, 0x14f00000 ;  /* 0x14f00000000b7882 */ /* 0x000fe20000000000 */
[----:B------:R-:W-:-:S10]  /*46c0*/  UMOV UR4, UR20 ;  /* 0x0000001400047c82 */ /* 0x000fd40008000000 */
.L_x_362:
[----:B------:R-:W-:Y:S01]  /*46d0*/  @P0 ELECT P2, URZ, PT ;  /* 0x00000000003f082f */ /* 0x000fe20003840000 */
[----:B------:R2:W-:-:S12]  /*46e0*/  UBLKRED.G.S.ADD.F32.RN [UR4], [UR7], UR8, desc[UR10] ;  /* 0x00000a04070073bb */ /* 0x0005d800080a1408 */
[----:B------:R-:W-:Y:S02]  /*46f0*/  @P2 PLOP3.LUT P0, PT, P2, PT, PT, 0x8, 0x0 ;  /* 0x000000000000281c */ /* 0x000fe4000170e170 */
[----:B------:R-:W-:-:S11]  /*4700*/  PLOP3.LUT P2, PT, PT, PT, PT, 0x8, 0x0 ;  /* 0x000000000000781c */ /* 0x000fd60003f4e170 */
[----:B--2---:R-:W-:Y:S05]  /*4710*/  @P0 BRA.U.ANY `(.L_x_362) ;  /* 0xfffffffd00ec0947 */ /* 0x004fea000393ffff */
[----:B------:R0:W-:Y:S01]  /*4720*/  UTMACMDFLUSH ;  /* 0x00000000000079b7 */ /* 0x0001e20000000000 */
[----:B------:R-:W-:-:S04]  /*4730*/  DEPBAR.LE SB0, 0x0 ;  /* 0x000080000000791a */ /* 0x000fc80000000000 */
.L_x_361:
[----:B------:R-:W-:Y:S05]  /*4740*/  BSYNC B0 ;  /* 0x0000000000007941 */ /* 0x000fea0003800000 */
.L_x_360:
        /* <DEDUP_REMOVED lines=12> */
[----:B------:R-:W-:-:S05]  /*4810*/  IMAD.MOV.U32 R5, RZ, RZ, 0x1 ;  /* 0x00000001ff057424 */ /* 0x000fca00078e00ff */
[----:B------:R2:W-:Y:S02]  /*4820*/  REDG.E.ADD.S32.STRONG.GPU desc[UR46][R2.64], R5 ;  /* 0x000000050200798e */ /* 0x0005e4000c10e3ae */
.L_x_364:
[----:B------:R-:W-:Y:S05]  /*4830*/  BSYNC B0 ;  /* 0x0000000000007941 */ /* 0x000fea0003800000 */
.L_x_363:
[----:B------:R-:W-:Y:S06]  /*4840*/  BAR.SYNC.DEFER_BLOCKING 0x1, 0x100 ;  /* 0x0044000000007b1d */ /* 0x000fec0000010000 */
[----:B------:R-:W-:Y:S01]  /*4850*/  ULDC.64 UR4, c[0x0][0x860] ;  /* 0x0002180000047ab9 */ /* 0x000fe20000000a00 */
[----:B------:R-:W-:Y:S01]  /*4860*/  BSSY B0, `(.L_x_365) ;  /* 0x0000017000007945 */ /* 0x000fe20003800000 */
[----:B------:R-:W-:-:S04]  /*4870*/  UIADD3 UR9, UP0, UR9, UR4, URZ ;  /* 0x0000000409097290 */ /* 0x000fc8000ff1e03f */
[----:B------:R-:W-:Y:S02]  /*4880*/  UIADD3.X UR12, UR12, UR5, URZ, UP0, !UPT ;  /* 0x000000050c0c7290 */ /* 0x000fe400087fe43f */
[----:B--2---:R-:W-:-:S04]  /*4890*/  IMAD.U32 R2, RZ, RZ, UR9 ;  /* 0x00000009ff027e24 */ /* 0x004fc8000f8e00ff */
[----:B------:R-:W-:Y:S01]  /*48a0*/  IMAD.U32 R3, RZ, RZ, UR12 ;  /* 0x0000000cff037e24 */ /* 0x000fe2000f8e00ff */
        /* <DEDUP_REMOVED lines=12> */
[----:B------:R-:W-:Y:S05]  /*4970*/  @P1 BRA `(.L_x_366) ;  /* 0x0000000000141947 */ /* 0x000fea0003800000 */
.L_x_367:
[----:B------:R-:W3:Y:S04]  /*4980*/  LDG.E.STRONG.GPU R0, desc[UR46][R2.64] ;  /* 0x0000002e02007981 */ /* 0x000ee8000c1ef900 */
[----:B---3--:R-:W-:Y:S01]  /*4990*/  CCTL.IVALL ;  /* 0x00000000ff00798f */ /* 0x008fe20002000000 */
[----:B------:R-:W-:Y:S05]  /*49a0*/  YIELD ;  /* 0x0000000000007946 */ /* 0x000fea0003800000 */
[----:B------:R-:W-:-:S13]  /*49b0*/  ISETP.NE.AND P0, PT, R0, UR6, PT ;  /* 0x0000000600007c0c */ /* 0x000fda000bf05270 */
[----:B------:R-:W-:Y:S05]  /*49c0*/  @P0 BRA `(.L_x_367) ;  /* 0xfffffffc00ec0947 */ /* 0x000fea000383ffff */
.L_x_366:
[----:B------:R-:W-:Y:S05]  /*49d0*/  BSYNC B0 ;  /* 0x0000000000007941 */ /* 0x000fea0003800000 */
.L_x_365:
[----:B------:R-:W-:-:S03]  /*49e0*/  UMOV UR4, 0xffffffff ;  /* 0xffffffff00047882 */ /* 0x000fc60000000000 */
[----:B------:R-:W-:Y:S05]  /*49f0*/  BRA.DIV UR4, `(.L_x_368) ;  /* 0x0000003a04d87947 */ /* 0x000fea000b800000 */
[----:B------:R-:W-:Y:S01]  /*4a00*/  NOP ;  /* 0x0000000000007918 */ /* 0x000fe20000000000 */
.L_x_444:
[----:B------:R-:W-:Y:S01]  /*4a10*/  @!PT LDS RZ, [RZ] ;  /* 0x00000000fffff984 */ /* 0x000fe20000000800 */
[----:B------:R-:W-:Y:S01]  /*4a20*/  @!PT LDS RZ, [RZ] ;  /* 0x00000000fffff984 */ /* 0x000fe20000000800 */
[----:B------:R-:W-:Y:S01]  /*4a30*/  @!PT LDS RZ, [RZ] ;  /* 0x00000000fffff984 */ /* 0x000fe20000000800 */
[----:B------:R-:W-:Y:S01]  /*4a40*/  @!PT LDS RZ, [RZ] ;  /* 0x00000000fffff984 */ /* 0x000fe20000000800 */
[----:B------:R3:W-:Y:S06]  /*4a50*/  MEMBAR.ALL.CTA ;  /* 0x0000000000007992 */ /* 0x0007ec0000008000 */
[----:B---3--:R-:W3:Y:S01]  /*4a60*/  FENCE.VIEW.ASYNC.S ;  /* 0x00000000000073c6 */ /* 0x008ee20000000000 */
[----:B------:R-:W-:Y:S05]  /*4a70*/  WARPSYNC.ALL ;  /* 0x0000000000007948 */ /* 0x000fea0003800000 */
[----:B------:R-:W-:Y:S01]  /*4a80*/  BSSY B0, `(.L_x_369) ;  /* 0x0000011000007945 */ /* 0x000fe20003800000 */
        /* <DEDUP_REMOVED lines=9> */
.L_x_371:
[----:B------:R-:W-:Y:S01]  /*4b20*/  @P0 ELECT P2, URZ, PT ;  /* 0x00000000003f082f */ /* 0x000fe20003840000 */
[----:B------:R3:W-:-:S12]  /*4b30*/  UBLKRED.G.S.ADD.F32.RN [UR4], [UR7], UR8, desc[UR10] ;  /* 0x00000a04070073bb */ /* 0x0007d800080a1408 */
[----:B------:R-:W-:Y:S02]  /*4b40*/  @P2 PLOP3.LUT P0, PT, P2, PT, PT, 0x8, 0x0 ;  /* 0x000000000000281c */ /* 0x000fe4000170e170 */
[----:B------:R-:W-:-:S11]  /*4b50*/  PLOP3.LUT P2, PT, PT, PT, PT, 0x8, 0x0 ;  /* 0x000000000000781c */ /* 0x000fd60003f4e170 */
[----:B---3--:R-:W-:Y:S05]  /*4b60*/  @P0 BRA.U.ANY `(.L_x_371) ;  /* 0xfffffffd00ec0947 */ /* 0x008fea000393ffff */
[----:B------:R0:W-:Y:S01]  /*4b70*/  UTMACMDFLUSH ;  /* 0x00000000000079b7 */ /* 0x0001e20000000000 */
[----:B------:R-:W-:-:S04]  /*4b80*/  DEPBAR.LE SB0, 0x0 ;  /* 0x000080000000791a */ /* 0x000fc80000000000 */
.L_x_370:
[----:B------:R-:W-:Y:S05]  /*4b90*/  BSYNC B0 ;  /* 0x0000000000007941 */ /* 0x000fea0003800000 */
.L_x_369:
[----:B------:R-:W-:Y:S01]  /*4ba0*/  NOP ;  /* 0x0000000000007918 */ /* 0x000fe20000000000 */
[----:B------:R-:W-:Y:S05]  /*4bb0*/  @P1 BRA `(.L_x_335) ;  /* 0x0000003400e01947 */ /* 0x000fea0003800000 */
[----:B------:R-:W-:Y:S01]  /*4bc0*/  IMAD.MOV.U32 R5, RZ, RZ, 0x1 ;  /* 0x00000001ff057424 */ /* 0x000fe200078e00ff */
[----:B------:R-:W-:Y:S01]  /*4bd0*/  @!PT LDS RZ, [RZ] ;  /* 0x00000000fffff984 */ /* 0x000fe20000000800 */
[----:B------:R-:W-:Y:S01]  /*4be0*/  @!PT LDS RZ, [RZ] ;  /* 0x00000000fffff984 */ /* 0x000fe20000000800 */
[----:B------:R-:W-:Y:S01]  /*4bf0*/  @!PT LDS RZ, [RZ] ;  /* 0x00000000fffff984 */ /* 0x000fe20000000800 */
[----:B------:R-:W-:Y:S01]  /*4c00*/  @!PT LDS RZ, [RZ] ;  /* 0x00000000fffff984 */ /* 0x000fe20000000800 */
[----:B------:R3:W-:Y:S06]  /*4c10*/  MEMBAR.ALL.CTA ;  /* 0x0000000000007992 */ /* 0x0007ec0000008000 */
[----:B---3--:R-:W-:Y:S06]  /*4c20*/  MEMBAR.ALL.GPU ;  /* 0x0000000000007992 */ /* 0x008fec000000a000 */
[----:B------:R-:W-:-:S00]  /*4c30*/  ERRBAR ;  /* 0x00000000000079ab */ /* 0x000fc00000000000 */
[----:B------:R-:W-:Y:S06]  /*4c40*/  CGAERRBAR ;  /* 0x00000000000075ab */ /* 0x000fec0000000000 */
[----:B012345:R-:W-:Y:S04]  /*4c50*/  CCTL.IVALL ;  /* 0x00000000ff00798f */ /* 0x03ffe80002000000 */
[----:B------:R3:W-:Y:S01]  /*4c60*/  REDG.E.ADD.S32.STRONG.GPU desc[UR46][R2.64], R5 ;  /* 0x000000050200798e */ /* 0x0007e2000c10e3ae */
[----:B------:R-:W-:Y:S05]  /*4c70*/  BRA `(.L_x_335) ;  /* 0x0000003400b07947 */ /* 0x000fea0003800000 */
.L_x_333:
        /* <DEDUP_REMOVED lines=15> */
[----:B------:R-:W-:Y:S01]  /*4d70*/  UISETP.GE.AND UP1, UPT, UR16, 0x1, UPT ;  /* 0x000000011000788c */ /* 0x000fe2000bf26270 */
[----:B------:R-:W-:Y:S01]  /*4d80*/  ULDC UR15, c[0x0][0x288] ;  /* 0x0000a200000f7ab9 */ /* 0x000fe20000000800 */
[----:B------:R-:W-:Y:S01]  /*4d90*/  USHF.R.S32.HI UR14, URZ, 0x1f, UR7 ;  /* 0x0000001f3f0e7899 */ /* 0x000fe20008011407 */
[----:B------:R-:W-:-:S03]  /*4da0*/  ULDC.64 UR12, c[0x0][0x2e0] ;  /* 0x0000b800000c7ab9 */ /* 0x000fc60000000a00 */
[----:B------:R-:W-:Y:S02]  /*4db0*/  PLOP3.LUT P1, PT, PT, PT, UP1, 0x80, 0x0 ;  /* 0x000000000000781c */ /* 0x000fe40003f2f018 */
[----:B------:R-:W-:Y:S01]  /*4dc0*/  ELECT P0, URZ, PT ;  /* 0x00000000003f782f */ /* 0x000fe20003800000 */
[----:B-1----:R-:W-:Y:S02]  /*4dd0*/  USHF.R.S32.HI UR8, URZ, 0x1f, UR9 ;  /* 0x0000001f3f087899 */ /* 0x002fe40008011409 */
[----:B------:R-:W-:Y:S02]  /*4de0*/  UIMAD.WIDE.U32 UR4, UR9, UR10, URZ ;  /* 0x0000000a090472a5 */ /* 0x000fe4000f8e003f */
[----:B------:R-:W-:-:S04]  /*4df0*/  UIMAD UR6, UR8, UR10, URZ ;  /* 0x0000000a080672a4 */ /* 0x000fc8000f8e023f */
[----:B------:R-:W-:Y:S02]  /*4e00*/  UIMAD UR6, UR9, UR11, UR6 ;  /* 0x0000000b090672a4 */ /* 0x000fe4000f8e0206 */
[----:B------:R-:W-:Y:S02]  /*4e10*/  UIMAD UR11, UR7, UR15, URZ ;  /* 0x0000000f070b72a4 */ /* 0x000fe4000f8e023f */
[----:B------:R-:W-:Y:S02]  /*4e20*/  UIADD3 UR5, UR5, UR6, URZ ;  /* 0x0000000605057290 */ /* 0x000fe4000fffe03f */
[----:B------:R-:W-:Y:S02]  /*4e30*/  UIMAD UR6, UR14, UR12, URZ ;  /* 0x0000000c0e0672a4 */ /* 0x000fe4000f8e023f */
[----:B------:R-:W-:Y:S02]  /*4e40*/  UIADD3 UR10, UP0, UR11, UR9, URZ ;  /* 0x000000090b0a7290 */ /* 0x000fe4000ff1e03f */
[----:B------:R-:W-:-:S02]  /*4e50*/  UIMAD UR14, UR7, UR13, UR6 ;  /* 0x0000000d070e72a4 */ /* 0x000fc4000f8e0206 */
[----:B------:R-:W-:Y:S02]  /*4e60*/  UIMAD.WIDE.U32 UR6, UR7, UR12, UR4 ;  /* 0x0000000c070672a5 */ /* 0x000fe4000f8e0004 */
[----:B------:R-:W-:Y:S01]  /*4e70*/  ULEA.HI.X.SX32 UR11, UR11, UR8, 0x1, UP0 ;  /* 0x000000080b0b7291 */ /* 0x000fe200080f0e3f */
[----:B------:R-:W-:Y:S11]  /*4e80*/  @!P1 BRA `(.L_x_335) ;  /* 0x00000034002c9947 */ /* 0x000ff60003800000 */
[----:B------:R-:W1:Y:S01]  /*4e90*/  S2R R3, SR_TID.X ;  /* 0x0000000000037919 */ /* 0x000e620000002100 */
[----:B------:R-:W-:Y:S01]  /*4ea0*/  UIADD3 UR4, UR16, 0x3f, URZ ;  /* 0x0000003f10047890 */ /* 0x000fe2000fffe03f */
[----:B------:R-:W2:Y:S01]  /*4eb0*/  S2UR UR27, SR_CTAID.X ;  /* 0x00000000001b79c3 */ /* 0x000ea20000002500 */
[----:B------:R-:W-:Y:S02]  /*4ec0*/  UISETP.GE.AND UP0, UPT, UR16, 0x41, UPT ;  /* 0x000000411000788c */ /* 0x000fe4000bf06270 */
[----:B------:R-:W-:Y:S02]  /*4ed0*/  USHF.R.S32.HI UR5, URZ, 0x1f, UR4 ;  /* 0x0000001f3f057899 */ /* 0x000fe40008011404 */
[----:B------:R-:W-:Y:S02]  /*4ee0*/  UIADD3 UR14, UR7, UR14, URZ ;  /* 0x0000000e070e7290 */ /* 0x000fe4000fffe03f */
[----:B------:R-:W-:Y:S01]  /*4ef0*/  ULEA.HI UR5, UR5, UR4, URZ, 0x6 ;  /* 0x0000000405057291 */ /* 0x000fe2000f8f303f */
[----:B------:R-:W-:-:S02]  /*4f00*/  PLOP3.LUT P1, PT, PT, PT, UP0, 0x80, 0x0 ;  /* 0x000000000000781c */ /* 0x000fc40003f2f008 */
[----:B------:R-:W-:Y:S01]  /*4f10*/  ULDC UR4, c[0x0][0x760] ;  /* 0x0001d80000047ab9 */ /* 0x000fe20000000800 */
[----:B------:R-:W-:Y:S02]  /*4f20*/  USHF.R.S32.HI UR5, URZ, 0x6, UR5 ;  /* 0x000000063f057899 */ /* 0x000fe40008011405 */
        /* <DEDUP_REMOVED lines=19> */
.L_x_398:
        /* <DEDUP_REMOVED lines=17> */
.L_x_376:
[----:B------:R-:W2:Y:S04]  /*5170*/  LDG.E.STRONG.GPU R4, desc[UR46][R2.64] ;  /* 0x0000002e02047981 */ /* 0x000ea8000c1ef900 */
[----:B--2---:R-:W-:Y:S01]  /*5180*/  CCTL.IVALL ;  /* 0x00000000ff00798f */ /* 0x004fe20002000000 */
[----:B------:R-:W-:Y:S05]  /*5190*/  YIELD ;  /* 0x0000000000007946 */ /* 0x000fea0003800000 */
[----:B------:R-:W-:-:S13]  /*51a0*/  ISETP.NE.AND P3, PT, R4, UR27, PT ;  /* 0x0000001b04007c0c */ /* 0x000fda000bf65270 */
[----:B------:R-:W-:Y:S05]  /*51b0*/  @P3 BRA `(.L_x_376) ;  /* 0xfffffffc00ec3947 */ /* 0x000fea000383ffff */
.L_x_375:
[----:B------:R-:W-:Y:S05]  /*51c0*/  BSYNC B0 ;  /* 0x0000000000007941 */ /* 0x000fea0003800000 */
.L_x_374:
[----:B------:R-:W-:-:S03]  /*51d0*/  UMOV UR16, 0xffffffff ;  /* 0xffffffff00107882 */ /* 0x000fc60000000000 */
[----:B------:R-:W-:Y:S05]  /*51e0*/  BRA.DIV UR16, `(.L_x_377) ;  /* 0x0000003210f87947 */ /* 0x000fea000b800000 */
[----:B------:R-:W-:Y:S01]  /*51f0*/  NOP ;  /* 0x0000000000007918 */ /* 0x000fe20000000000 */
.L_x_447:
        /* <DEDUP_REMOVED lines=19> */
.L_x_379:
[----:B------:R-:W-:Y:S05]  /*5330*/  BSYNC B0 ;  /* 0x0000000000007941 */ /* 0x000fea0003800000 */
.L_x_378:
        /* <DEDUP_REMOVED lines=13> */
.L_x_381:
[----:B------:R-:W-:Y:S05]  /*5410*/  BSYNC B0 ;  /* 0x0000000000007941 */ /* 0x000fea0003800000 */
.L_x_380:
[----:B------:R-:W-:Y:S06]  /*5420*/  BAR.ARV 0xa, 0xa0 ;  /* 0x0282800000007b1d */ /* 0x000fec0000002000 */
[----:B------:R-:W-:Y:S04]  /*5430*/  BSSY B0, `(.L_x_382) ;  /* 0x0000003000007945 */ /* 0x000fe80003800000 */
[----:B------:R-:W-:Y:S05]  /*5440*/  @!P0 BRA `(.L_x_383) ;  /* 0x0000000000048947 */ /* 0x000fea0003800000 */
[----:B------:R-:W-:-:S04]  /*5450*/  DEPBAR.LE SB0, 0x0 ;  /* 0x000080000000791a */ /* 0x000fc80000000000 */
.L_x_383:
[----:B------:R-:W-:Y:S05]  /*5460*/  BSYNC B0 ;  /* 0x0000000000007941 */ /* 0x000fea0003800000 */
.L_x_382:
        /* <DEDUP_REMOVED lines=19> */
.L_x_385:
[----:B------:R-:W-:Y:S05]  /*55a0*/  BSYNC B0 ;  /* 0x0000000000007941 */ /* 0x000fea0003800000 */
.L_x_384:
        /* <DEDUP_REMOVED lines=9> */
.L_x_388:
[----:B------:R-:W2:Y:S04]  /*5640*/  LDG.E.STRONG.GPU R4, desc[UR46][R2.64] ;  /* 0x0000002e02047981 */ /* 0x000ea8000c1ef900 */
[----:B--2---:R-:W-:Y:S01]  /*5650*/  CCTL.IVALL ;  /* 0x00000000ff00798f */ /* 0x004fe20002000000 */
[----:B------:R-:W-:Y:S05]  /*5660*/  YIELD ;  /* 0x0000000000007946 */ /* 0x000fea0003800000 */
[----:B------:R-:W-:-:S13]  /*5670*/  ISETP.NE.AND P3, PT, R4, UR27, PT ;  /* 0x0000001b04007c0c */ /* 0x000fda000bf65270 */
[----:B------:R-:W-:Y:S05]  /*5680*/  @P3 BRA `(.L_x_388) ;  /* 0xfffffffc00ec3947 */ /* 0x000fea000383ffff */
.L_x_387:
[----:B------:R-:W-:Y:S05]  /*5690*/  BSYNC B0 ;  /* 0x0000000000007941 */ /* 0x000fea0003800000 */
.L_x_386:
[----:B------:R-:W-:-:S03]  /*56a0*/  UMOV UR8, 0xffffffff ;  /* 0xffffffff00087882 */ /* 0x000fc60000000000 */
[----:B------:R-:W-:Y:S05]  /*56b0*/  BRA.DIV UR8, `(.L_x_389) ;  /* 0x0000002e08e07947 */ /* 0x000fea000b800000 */
[----:B------:R-:W-:Y:S01]  /*56c0*/  NOP ;  /* 0x0000000000007918 */ /* 0x000fe20000000000 */
.L_x_450:
        /* <DEDUP_REMOVED lines=13> */
.L_x_391:
[----:B------:R-:W-:Y:S05]  /*57a0*/  BSYNC B0 ;  /* 0x0000000000007941 */ /* 0x000fea0003800000 */
.L_x_390:
        /* <DEDUP_REMOVED lines=13> */
.L_x_393:
[----:B------:R-:W-:Y:S05]  /*5880*/  BSYNC B0 ;  /* 0x0000000000007941 */ /* 0x000fea0003800000 */
.L_x_392:
[----:B------:R-:W-:Y:S06]  /*5890*/  BAR.ARV 0xa, 0xa0 ;  /* 0x0282800000007b1d */ /* 0x000fec0000002000 */
[----:B------:R-:W-:Y:S04]  /*58a0*/  BSSY B0, `(.L_x_394) ;  /* 0x0000003000007945 */ /* 0x000fe80003800000 */
[----:B------:R-:W-:Y:S05]  /*58b0*/  @!P0 BRA `(.L_x_395) ;  /* 0x0000000000048947 */ /* 0x000fea0003800000 */
[----:B------:R-:W-:-:S04]  /*58c0*/  DEPBAR.LE SB0, 0x0 ;  /* 0x000080000000791a */ /* 0x000fc80000000000 */
.L_x_395:
[----:B------:R-:W-:Y:S05]  /*58d0*/  BSYNC B0 ;  /* 0x0000000000007941 */ /* 0x000fea0003800000 */
.L_x_394:
        /* <DEDUP_REMOVED lines=19> */
.L_x_397:
[----:B------:R-:W-:Y:S05]  /*5a10*/  BSYNC B0 ;  /* 0x0000000000007941 */ /* 0x000fea0003800000 */
.L_x_396:
[----:B------:R-:W-:Y:S02]  /*5a20*/  UIADD3 UR4, UR4, 0x2, URZ ;  /* 0x0000000204047890 */ /* 0x000fe4000fffe03f */
[----:B------:R-:W-:Y:S01]  /*5a30*/  UIADD3 UR5, UR5, 0x1, URZ ;  /* 0x0000000105057890 */ /* 0x000fe2000fffe03f */
[----:B------:R-:W-:Y:S11]  /*5a40*/  @P2 BRA `(.L_x_398) ;  /* 0xfffffff400842947 */ /* 0x000ff6000383ffff */
.L_x_373:
[----:B------:R-:W-:-:S13]  /*5a50*/  ISETP.NE.AND P1, PT, RZ, UR33, PT ;  /* 0x00000021ff007c0c */ /* 0x000fda000bf25270 */
[----:B------:R-:W-:Y:S05]  /*5a60*/  @!P1 BRA `(.L_x_335) ;  /* 0x0000002800349947 */ /* 0x000fea0003800000 */
        /* <DEDUP_REMOVED lines=11> */
.L_x_401:
[----:B------:R-:W2:Y:S04]  /*5b20*/  LDG.E.STRONG.GPU R0, desc[UR46][R2.64] ;  /* 0x0000002e02007981 */ /* 0x000ea8000c1ef900 */
[----:B--2---:R-:W-:Y:S01]  /*5b30*/  CCTL.IVALL ;  /* 0x00000000ff00798f */ /* 0x004fe20002000000 */
[----:B------:R-:W-:Y:S05]  /*5b40*/  YIELD ;  /* 0x0000000000007946 */ /* 0x000fea0003800000 */
[----:B------:R-:W-:-:S13]  /*5b50*/  ISETP.NE.AND P2, PT, R0, UR27, PT ;  /* 0x0000001b00007c0c */ /* 0x000fda000bf45270 */
[----:B------:R-:W-:Y:S05]  /*5b60*/  @P2 BRA `(.L_x_401) ;  /* 0xfffffffc00ec2947 */ /* 0x000fea000383ffff */
.L_x_400:
[----:B------:R-:W-:Y:S05]  /*5b70*/  BSYNC B0 ;  /* 0x0000000000007941 */ /* 0x000fea0003800000 */
.L_x_399:
[----:B------:R-:W-:-:S03]  /*5b80*/  UMOV UR5, 0xffffffff ;  /* 0xffffffff00057882 */ /* 0x000fc60000000000 */
[----:B------:R-:W-:Y:S05]  /*5b90*/  BRA.DIV UR5, `(.L_x_402) ;  /* 0x0000002a05c47947 */ /* 0x000fea000b800000 */
[----:B------:R-:W-:Y:S01]  /*5ba0*/  NOP ;  /* 0x0000000000007918 */ /* 0x000fe20000000000 */
.L_x_453:
        /* <DEDUP_REMOVED lines=22> */
.L_x_404:
[----:B------:R-:W-:Y:S05]  /*5d10*/  BSYNC B0 ;  /* 0x0000000000007941 */ /* 0x000fea0003800000 */
.L_x_403:
        /* <DEDUP_REMOVED lines=20> */
.L_x_406:
[----:B------:R-:W-:Y:S05]  /*5e60*/  BSYNC B0 ;  /* 0x0000000000007941 */ /* 0x000fea0003800000 */
.L_x_405:
[----:B------:R-:W-:Y:S06]  /*5e70*/  BAR.ARV 0xa, 0xa0 ;  /* 0x0282800000007b1d */ /* 0x000fec0000002000 */
[----:B------:R-:W-:Y:S04]  /*5e80*/  BSSY B0, `(.L_x_407) ;  /* 0x0000003000007945 */ /* 0x000fe80003800000 */
[----:B------:R-:W-:Y:S05]  /*5e90*/  @!P0 BRA `(.L_x_408) ;  /* 0x0000000000048947 */ /* 0x000fea0003800000 */
[----:B------:R-:W-:-:S04]  /*5ea0*/  DEPBAR.LE SB0, 0x0 ;  /* 0x000080000000791a */ /* 0x000fc80000000000 */
.L_x_408:
[----:B------:R-:W-:Y:S05]  /*5eb0*/  BSYNC B0 ;  /* 0x0000000000007941 */ /* 0x000fea0003800000 */
.L_x_407:
[----:B------:R-:W-:Y:S06]  /*5ec0*/  BAR.ARV 0xb, 0xa0 ;  /* 0x02c2800000007b1d */ /* 0x000fec0000002000 */
[----:B------:R-:W-:Y:S01]  /*5ed0*/  NOP ;  /* 0x0000000000007918 */ /* 0x000fe20000000000 */
        /* <DEDUP_REMOVED lines=15> */
[----:B--2---:R4:W-:Y:S01]  /*5fd0*/  @P0 REDG.E.ADD.S32.STRONG.GPU desc[UR46][R2.64], R5 ;  /* 0x000000050200098e */ /* 0x0049e2000c10e3ae */
[----:B------:R-:W-:Y:S05]  /*5fe0*/  BRA `(.L_x_335) ;  /* 0x0000002000d47947 */ /* 0x000fea0003800000 */
.L_x_372:
        /* <DEDUP_REMOVED lines=48> */
.L_x_454:
        /* <DEDUP_REMOVED lines=14> */
.L_x_412:
        /* <DEDUP_REMOVED lines=23> */
[----:B------:R-:W-:Y:S01]  /*6540*/  MOV R14, UR47 ;  /* 0x0000002f000e7c02 */ /* 0x000fe20008000f00 */
[----:B--2---:R-:W-:Y:S01]  /*6550*/  IMAD.MOV.U32 R10, RZ, RZ, R6 ;  /* 0x000000ffff0a7224 */ /* 0x004fe200078e0006 */
[----:B------:R-:W-:Y:S01]  /*6560*/  UIADD3 UR44, UR8, 0x1e000, URZ ;  /* 0x0001e000082c7890 */ /* 0x000fe2000fffe03f */
[----:B------:R-:W-:Y:S01]  /*6570*/  IMAD.MOV.U32 R11, RZ, RZ, R7 ;  /* 0x000000ffff0b7224 */ /* 0x000fe200078e0007 */
[----:B------:R-:W-:Y:S01]  /*6580*/  UMOV UR33, UR25 ;  /* 0x0000001900217c82 */ /* 0x000fe20008000000 */
[----:B------:R-:W-:Y:S01]  /*6590*/  UMOV UR17, UR25 ;  /* 0x0000001900117c82 */ /* 0x000fe20008000000 */
[----:B------:R-:W-:Y:S01]  /*65a0*/  IADD3 R2, P1, R10, 0x2f0, RZ ;  /* 0x000002f00a027810 */ /* 0x000fe20007f3e0ff */
[----:B------:R-:W-:Y:S01]  /*65b0*/  UIADD3 UR9, UR8, 0x26800, URZ ;  /* 0x0002680008097890 */ /* 0x000fe2000fffe03f */
[----:B------:R-:W-:Y:S01]  /*65c0*/  MOV R15, UR46 ;  /* 0x0000002e000f7c02 */ /* 0x000fe20008000f00 */
[----:B------:R-:W-:Y:S01]  /*65d0*/  UMOV UR45, UR25 ;  /* 0x00000019002d7c82 */ /* 0x000fe20008000000 */
        /* <DEDUP_REMOVED lines=11> */
[----:B------:R-:W-:Y:S01]  /*6690*/  R2UR UR47, R14 ;  /* 0x000000000e2f72ca */ /* 0x000fe200000e0000 */
[----:B------:R-:W-:Y:S01]  /*66a0*/  UIADD3 UR48, UR8, 0x4000, URZ ;  /* 0x0000400008307890 */ /* 0x000fe2000fffe03f */
[----:B------:R-:W-:Y:S01]  /*66b0*/  R2UR UR31, R2 ;  /* 0x00000000021f72ca */ /* 0x000fe200000e0000 */
[--C-:B------:R-:W-:Y:S01]  /*66c0*/  IMAD.X R2, RZ, RZ, R11.reuse, P2 ;  /* 0x000000ffff027224 */ /* 0x100fe200010e060b */
[----:B------:R-:W-:Y:S01]  /*66d0*/  UMOV UR58, 0x30 ;  /* 0x00000030003a7882 */ /* 0x000fe20000000000 */
[----:B------:R-:W-:Y:S01]  /*66e0*/  UMOV UR60, UR12 ;  /* 0x0000000c003c7c82 */ /* 0x000fe20008000000 */
[----:B------:R-:W-:Y:S01]  /*66f0*/  UMOV UR59, UR11 ;  /* 0x0000000b003b7c82 */ /* 0x000fe20008000000 */
[----:B------:R-:W-:Y:S01]  /*6700*/  UMOV UR57, UR9 ;  /* 0x0000000900397c82 */ /* 0x000fe20008000000 */
[----:B------:R-:W-:Y:S01]  /*6710*/  R2UR UR23, R2 ;  /* 0x00000000021772ca */ /* 0x000fe200000e0000 */
[----:B------:R-:W-:Y:S01]  /*6720*/  UMOV UR50, 0x40 ;  /* 0x0000004000327882 */ /* 0x000fe20000000000 */
[----:B------:R-:W-:Y:S01]  /*6730*/  IADD3 R2, P1, R10, 0xf0, RZ ;  /* 0x000000f00a027810 */ /* 0x000fe20007f3e0ff */
[----:B------:R-:W-:Y:S01]  /*6740*/  UMOV UR52, UR12 ;  /* 0x0000000c00347c82 */ /* 0x000fe20008000000 */
[----:B------:R-:W-:Y:S01]  /*6750*/  UMOV UR51, UR11 ;  /* 0x0000000b00337c82 */ /* 0x000fe20008000000 */
[----:B------:R-:W-:Y:S01]  /*6760*/  UMOV UR49, UR9 ;  /* 0x0000000900317c82 */ /* 0x000fe20008000000 */
[----:B------:R-:W-:Y:S01]  /*6770*/  R2UR UR40, R2 ;  /* 0x00000000022872ca */ /* 0x000fe200000e0000 */
[----:B-1----:R-:W-:Y:S01]  /*6780*/  IMAD.X R3, RZ, RZ, R11, P1 ;  /* 0x000000ffff037224 */ /* 0x002fe200008e060b */
[----:B------:R-:W-:-:S04]  /*6790*/  R2UR UR46, R15 ;  /* 0x000000000f2e72ca */ /* 0x000fc800000e0000 */
        /* <DEDUP_REMOVED lines=21> */
[----:B------:R-:W-:Y:S01]  /*68f0*/  MOV R16, UR45 ;  /* 0x0000002d00107c02 */ /* 0x000fe20008000f00 */
        /* <DEDUP_REMOVED lines=8> */
[----:B------:R-:W-:Y:S01]  /*6980*/  MOV R17, UR44 ;  /* 0x0000002c00117c02 */ /* 0x000fe20008000f00 */
[----:B------:R-:W-:Y:S01]  /*6990*/  UMOV UR42, 0x50 ;  /* 0x00000050002a7882 */ /* 0x000fe20000000000 */
[----:B------:R-:W-:Y:S01]  /*69a0*/  UMOV UR43, UR11 ;  /* 0x0000000b002b7c82 */ /* 0x000fe20008000000 */
[----:B------:R-:W-:Y:S01]  /*69b0*/  MOV R18, UR42 ;  /* 0x0000002a00127c02 */ /* 0x000fe20008000f00 */
[----:B------:R-:W-:Y:S01]  /*69c0*/  UMOV UR42, 0x20 ;  /* 0x00000020002a7882 */ /* 0x000fe20000000000 */
[----:B------:R-:W-:Y:S01]  /*69d0*/  UMOV UR41, UR9 ;  /* 0x0000000900297c82 */ /* 0x000fe20008000000 */
[----:B------:R2:W-:Y:S01]  /*69e0*/  UTMALDG.4D [UR16], [UR30], desc[UR54] ;  /* 0x000036101e0075b4 */ /* 0x0005e20008019000 */
[----:B------:R-:W-:Y:S01]  /*69f0*/  IMAD.MOV.U32 R5, RZ, RZ, RZ ;  /* 0x000000ffff057224 */ /* 0x000fe200078e00ff */
[----:B------:R3:W-:Y:S01]  /*6a00*/  UTMALDG.4D [UR40], [UR30], desc[UR54] ;  /* 0x000036281e0075b4 */ /* 0x0007e20008019000 */
[----:B------:R4:W-:Y:S01]  /*6a10*/  UTMALDG.4D [UR56], [UR30], desc[UR54] ;  /* 0x000036381e0075b4 */ /* 0x0009e20008019000 */
[----:B-1----:R-:W-:Y:S01]  /*6a20*/  UMOV UR10, 0x40 ;  /* 0x00000040000a7882 */ /* 0x002fe20000000000 */
[----:B------:R4:W-:Y:S01]  /*6a30*/  UTMALDG.4D [UR48], [UR30], desc[UR54] ;  /* 0x000036301e0075b4 */ /* 0x0009e20008019000 */
        /* <DEDUP_REMOVED lines=15> */
[----:B------:R4:W-:Y:S10]  /*6b30*/  UTMALDG.4D [UR8], [UR22], desc[UR54] ;  /* 0x00003608160075b4 */ /* 0x0009f40008019000 */
        /* <DEDUP_REMOVED lines=17> */
.L_x_423:
[----:B------:R-:W-:-:S04]  /*6c50*/  SHF.L.U32 R20, R9, 0x1f, RZ ;  /* 0x0000001f09147819 */ /* 0x000fc800000006ff */
[----:B-1----:R-:W1:Y:S02]  /*6c60*/  SYNCS.PHASECHK.TRANS64.TRYWAIT P1, [R0+URZ+0x26840], R20 ;  /* 0x02684014000075a7 */ /* 0x002e64000802017f */
[----:B-123--:R-:W-:Y:S05]  /*6c70*/  @!P1 BRA `(.L_x_415) ;  /* 0x0000001800bc9947 */ /* 0x00efea0003800000 */
.L_x_455:
[----:B------:R-:W-:Y:S05]  /*6c80*/  @P0 BRA `(.L_x_416) ;  /* 0x0000000000140947 */ /* 0x000fea0003800000 */
[----:B------:R-:W-:Y:S01]  /*6c90*/  ISETP.NE.AND P1, PT, R13, RZ, PT ;  /* 0x000000ff0d00720c */ /* 0x000fe20003f25270 */
[----:B------:R-:W-:-:S04]  /*6ca0*/  IMAD.MOV.U32 R3, RZ, RZ, 0x3100 ;  /* 0x00003100ff037424 */ /* 0x000fc800078e00ff */
[----:B------:R2:W-:Y:S08]  /*6cb0*/  SYNCS.ARRIVE.TRANS64 RZ, [R0+URZ+0x26830], R3 ;  /* 0x0268300300ff79a7 */ /* 0x0005f0000800003f */
[----:B------:R-:W-:Y:S05]  /*6cc0*/  @!P1 BRA `(.L_x_416) ;  /* 0x0000000000049947 */ /* 0x000fea0003800000 */
[----:B------:R-:W-:Y:S01]  /*6cd0*/  BPT.TRAP 0x1 ;  /* 0x000000040000795c */ /* 0x000fe20000300000 */
.L_x_416:
        /* <DEDUP_REMOVED lines=42> */
.L_x_456:
[----:B------:R-:W-:Y:S05]  /*6f80*/  @P0 BRA `(.L_x_418) ;  /* 0x0000000000140947 */ /* 0x000fea0003800000 */
[----:B------:R-:W-:Y:S01]  /*6f90*/  ISETP.NE.AND P1, PT, R13, RZ, PT ;  /* 0x000000ff0d00720c */ /* 0x000fe20003f25270 */
[----:B------:R-:W-:-:S04]  /*6fa0*/  IMAD.MOV.U32 R3, RZ, RZ, 0x3100 ;  /* 0x00003100ff037424 */ /* 0x000fc800078e00ff */
[----:B------:R3:W-:Y:S08]  /*6fb0*/  SYNCS.ARRIVE.TRANS64 RZ, [R0+URZ+0x26818], R3 ;  /* 0x0268180300ff79a7 */ /* 0x0007f0000800003f */
[----:B------:R-:W-:Y:S05]  /*6fc0*/  @!P1 BRA `(.L_x_418) ;  /* 0x0000000000049947 */ /* 0x000fea0003800000 */
[----:B------:R-:W-:Y:S01]  /*6fd0*/  BPT.TRAP 0x1 ;  /* 0x000000040000795c */ /* 0x000fe20000300000 */
.L_x_418:
        /* <DEDUP_REMOVED lines=34> */
.L_x_457:
[----:B-123--:R-:W-:Y:S01]  /*7200*/  SHF.R.S32.HI R20, RZ, 0x1f, R19 ;  /* 0x0000001fff147819 */ /* 0x00efe20000011413 */
[----:B------:R-:W-:Y:S06]  /*7210*/  @P0 BRA `(.L_x_420) ;  /* 0x0000000000140947 */ /* 0x000fec0003800000 */
[----:B------:R-:W-:Y:S01]  /*7220*/  ISETP.NE.AND P1, PT, R13, RZ, PT ;  /* 0x000000ff0d00720c */ /* 0x000fe20003f25270 */
[----:B------:R-:W-:-:S04]  /*7230*/  IMAD.MOV.U32 R21, RZ, RZ, 0x3100 ;  /* 0x00003100ff157424 */ /* 0x000fc800078e00ff */
[----:B------:R1:W-:Y:S08]  /*7240*/  SYNCS.ARRIVE.TRANS64 RZ, [R0+URZ+0x26838], R21 ;  /* 0x0268381500ff79a7 */ /* 0x0003f0000800003f */
[----:B------:R-:W-:Y:S05]  /*7250*/  @!P1 BRA `(.L_x_420) ;  /* 0x0000000000049947 */ /* 0x000fea0003800000 */
[----:B------:R-:W-:Y:S01]  /*7260*/  BPT.TRAP 0x1 ;  /* 0x000000040000795c */ /* 0x000fe20000300000 */
.L_x_420:
        /* <DEDUP_REMOVED lines=38> */
.L_x_459:
[----:B------:R-:W-:Y:S05]  /*74d0*/  @P0 BRA `(.L_x_422) ;  /* 0x0000000000140947 */ /* 0x000fea0003800000 */
[----:B------:R-:W-:Y:S01]  /*74e0*/  ISETP.NE.AND P1, PT, R13, RZ, PT ;  /* 0x000000ff0d00720c */ /* 0x000fe20003f25270 */
[----:B--2---:R-:W-:-:S04]  /*74f0*/  IMAD.MOV.U32 R5, RZ, RZ, 0x3100 ;  /* 0x00003100ff057424 */ /* 0x004fc800078e00ff */
[----:B------:R3:W-:Y:S08]  /*7500*/  SYNCS.ARRIVE.TRANS64 RZ, [R0+URZ+0x26810], R5 ;  /* 0x0268100500ff79a7 */ /* 0x0007f0000800003f */
[----:B------:R-:W-:Y:S05]  /*7510*/  @!P1 BRA `(.L_x_422) ;  /* 0x0000000000049947 */ /* 0x000fea0003800000 */
[----:B------:R-:W-:Y:S01]  /*7520*/  BPT.TRAP 0x1 ;  /* 0x000000040000795c */ /* 0x000fe20000300000 */
.L_x_422:
        /* <DEDUP_REMOVED lines=36> */
.L_x_414:
[----:B------:R-:W-:-:S13]  /*7770*/  ISETP.NE.AND P1, PT, R17, RZ, PT ;  /* 0x000000ff1100720c */ /* 0x000fda0003f25270 */
[----:B------:R-:W-:Y:S05]  /*7780*/  @!P1 BRA `(.L_x_413) ;  /* 0x0000000400609947 */ /* 0x000fea0003800000 */
[----:B------:R-:W-:-:S04]  /*7790*/  SHF.L.U32 R7, R9, 0x1f, RZ ;  /* 0x0000001f09077819 */ /* 0x000fc800000006ff */
[----:B------:R-:W2:Y:S02]  /*77a0*/  SYNCS.PHASECHK.TRANS64.TRYWAIT P1, [R0+URZ+0x26840], R7 ;  /* 0x02684007000075a7 */ /* 0x000ea4000802017f */
[----:B--2---:R-:W-:Y:S05]  /*77b0*/  @!P1 BRA `(.L_x_424) ;  /* 0x0000001000409947 */ /* 0x004fea0003800000 */
.L_x_460:
[----:B------:R-:W-:Y:S05]  /*77c0*/  @P0 BRA `(.L_x_425) ;  /* 0x0000000000140947 */ /* 0x000fea0003800000 */
[----:B------:R-:W-:Y:S01]  /*77d0*/  ISETP.NE.AND P1, PT, R13, RZ, PT ;  /* 0x000000ff0d00720c */ /* 0x000fe20003f25270 */
[----:B------:R-:W-:-:S04]  /*77e0*/  IMAD.MOV.U32 R5, RZ, RZ, 0x3100 ;  /* 0x00003100ff057424 */ /* 0x000fc800078e00ff */
[----:B------:R3:W-:Y:S08]  /*77f0*/  SYNCS.ARRIVE.TRANS64 RZ, [R0+URZ+0x26830], R5 ;  /* 0x0268300500ff79a7 */ /* 0x0007f0000800003f */
[----:B------:R-:W-:Y:S05]  /*7800*/  @!P1 BRA `(.L_x_425) ;  /* 0x0000000000049947 */ /* 0x000fea0003800000 */
[----:B------:R-:W-:Y:S01]  /*7810*/  BPT.TRAP 0x1 ;  /* 0x000000040000795c */ /* 0x000fe20000300000 */
.L_x_425:
        /* <DEDUP_REMOVED lines=40> */
.L_x_461:
[----:B------:R-:W-:Y:S05]  /*7aa0*/  @P0 BRA `(.L_x_427) ;  /* 0x0000000000140947 */ /* 0x000fea0003800000 */
[----:B------:R-:W-:Y:S01]  /*7ab0*/  ISETP.NE.AND P0, PT, R13, RZ, PT ;  /* 0x000000ff0d00720c */ /* 0x000fe20003f05270 */
[----:B------:R-:W-:-:S04]  /*7ac0*/  IMAD.MOV.U32 R5, RZ, RZ, 0x3100 ;  /* 0x00003100ff057424 */ /* 0x000fc800078e00ff */
[----:B------:R4:W-:Y:S08]  /*7ad0*/  SYNCS.ARRIVE.TRANS64 RZ, [R0+URZ+0x26818], R5 ;  /* 0x0268180500ff79a7 */ /* 0x0009f0000800003f */
[----:B------:R-:W-:Y:S05]  /*7ae0*/  @!P0 BRA `(.L_x_427) ;  /* 0x0000000000048947 */ /* 0x000fea0003800000 */
[----:B------:R-:W-:Y:S01]  /*7af0*/  BPT.TRAP 0x1 ;  /* 0x000000040000795c */ /* 0x000fe20000300000 */
.L_x_427:
        /* <DEDUP_REMOVED lines=33> */
.L_x_413:
[----:B------:R-:W4:Y:S01]  /*7d10*/  S2R R2, SR_TID.X ;  /* 0x0000000000027919 */ /* 0x000f220000002100 */
[----:B------:R-:W-:Y:S01]  /*7d20*/  IMAD R3, R12, 0x8, R0 ;  /* 0x000000080c037824 */ /* 0x000fe200078e0200 */
[----:B----4-:R-:W-:Y:S02]  /*7d30*/  LOP3.LUT R4, R2, 0x7f, RZ, 0xc0, !PT ;  /* 0x0000007f02047812 */ /* 0x010fe400078ec0ff */
[----:B------:R-:W-:Y:S02]  /*7d40*/  SHF.L.U32 R2, R9, 0x1f, RZ ;  /* 0x0000001f09027819 */ /* 0x000fe400000006ff */
[----:B------:R-:W-:Y:S02]  /*7d50*/  ISETP.NE.AND P1, PT, R4, RZ, PT ;  /* 0x000000ff0400720c */ /* 0x000fe40003f25270 */
[----:B------:R-:W4:Y:S02]  /*7d60*/  SYNCS.PHASECHK.TRANS64.TRYWAIT P0, [R3+URZ+0x26840], R2 ;  /* 0x02684002030075a7 */ /* 0x000f24000800017f */
[----:B----4-:R-:W-:Y:S09]  /*7d70*/  @!P0 BRA `(.L_x_428) ;  /* 0x0000000800f88947 */ /* 0x010ff20003800000 */
.L_x_462:
[----:B------:R-:W-:Y:S05]  /*7d80*/  @P1 BRA `(.L_x_429) ;  /* 0x0000000000181947 */ /* 0x000fea0003800000 */
[----:B------:R-:W5:Y:S01]  /*7d90*/  S2R R4, SR_TID.X ;  /* 0x0000000000047919 */ /* 0x000f620000002100 */
[----:B----4-:R-:W-:-:S04]  /*7da0*/  IMAD.MOV.U32 R2, RZ, RZ, 0x3100 ;  /* 0x00003100ff027424 */ /* 0x010fc800078e00ff */
[----:B------:R4:W-:Y:S01]  /*7db0*/  SYNCS.ARRIVE.TRANS64 RZ, [R3+URZ+0x26830], R2 ;  /* 0x0268300203ff79a7 */ /* 0x0009e2000800003f */
[----:B-----5:R-:W-:-:S13]  /*7dc0*/  LOP3.LUT P0, RZ, R4, 0x1f, RZ, 0xc0, !PT ;  /* 0x0000001f04ff7812 */ /* 0x020fda000780c0ff */
[----:B----4-:R-:W-:Y:S05]  /*7dd0*/  @!P0 BRA `(.L_x_429) ;  /* 0x0000000000048947 */ /* 0x010fea0003800000 */
[----:B------:R-:W-:Y:S01]  /*7de0*/  BPT.TRAP 0x1 ;  /* 0x000000040000795c */ /* 0x000fe20000300000 */
.L_x_429:
        /* <DEDUP_REMOVED lines=47> */
.L_x_410:
[----:B------:R-:W-:Y:S05]  /*80e0*/  BSYNC B0 ;  /* 0x0000000000007941 */ /* 0x000fea0003800000 */
.L_x_409:
[----:B------:R-:W-:-:S03]  /*80f0*/  UMOV UR5, 0xffffffff ;  /* 0xffffffff00057882 */ /* 0x000fc60000000000 */
[----:B------:R-:W-:Y:S05]  /*8100*/  BRA.DIV UR5, `(.L_x_430) ;  /* 0x0000000a05287947 */ /* 0x000fea000b800000 */
[----:B------:R-:W-:-:S13]  /*8110*/  ELECT P0, URZ, PT ;  /* 0x00000000003f782f */ /* 0x000fda0003800000 */
.L_x_465:
[----:B------:R-:W-:Y:S05]  /*8120*/  @!P0 BRA `(.L_x_335) ;  /* 0x0000000000848947 */ /* 0x000fea0003800000 */
[----:B------:R-:W-:-:S06]  /*8130*/  ULOP3.LUT UR5, UR38, 0x2, URZ, 0xfc, !UPT ;  /* 0x0000000226057892 */ /* 0x000fcc000f8efc3f */
[----:B------:R-:W-:-:S05]  /*8140*/  IMAD.U32 R2, RZ, RZ, UR5 ;  /* 0x00000005ff027e24 */ /* 0x000fca000f8e00ff */
[----:B------:R-:W-:-:S13]  /*8150*/  ISETP.NE.AND P0, PT, R2, 0x3, PT ;  /* 0x000000030200780c */ /* 0x000fda0003f05270 */
[----:B------:R-:W-:Y:S05]  /*8160*/  @!P0 BRA `(.L_x_431) ;  /* 0x0000000000048947 */ /* 0x000fea0003800000 */
[----:B------:R-:W-:Y:S01]  /*8170*/  BPT.TRAP 0x1 ;  /* 0x000000040000795c */ /* 0x000fe20000300000 */
.L_x_431:
        /* <DEDUP_REMOVED lines=15> */
.L_x_466:
[----:B------:R-:W2:Y:S02]  /*8270*/  SYNCS.PHASECHK.TRANS64.TRYWAIT P1, [R3+URZ], R2 ;  /* 0x00000002030075a7 */ /* 0x000ea4000802017f */
[----:B--2---:R-:W-:Y:S05]  /*8280*/  @!P1 BRA `(.L_x_433) ;  /* 0x0000000800009947 */ /* 0x004fea0003800000 */
.L_x_467:
[----:B------:R-:W-:Y:S05]  /*8290*/  @!P0 BRA `(.L_x_434) ;  /* 0x0000000000048947 */ /* 0x000fea0003800000 */
[----:B------:R-:W-:Y:S01]  /*82a0*/  BPT.TRAP 0x1 ;  /* 0x000000040000795c */ /* 0x000fe20000300000 */
.L_x_434:
[----:B--2---:R-:W-:-:S04]  /*82b0*/  VIADD R3, R7, 0x26840 ;  /* 0x0002684007037836 */ /* 0x004fc80000000000 */
[----:B------:R-:W-:-:S04]  /*82c0*/  IMAD R0, R0, 0x8, R3 ;  /* 0x0000000800007824 */ /* 0x000fc800078e0203 */
[----:B------:R-:W2:Y:S02]  /*82d0*/  SYNCS.PHASECHK.TRANS64.TRYWAIT P0, [R0+URZ], R5 ;  /* 0x00000005000075a7 */ /* 0x000ea4000800017f */
[----:B--2---:R-:W-:Y:S05]  /*82e0*/  @!P0 BRA `(.L_x_435) ;  /* 0x0000000400fc8947 */ /* 0x004fea0003800000 */
.L_x_468:
[----:B------:R-:W-:-:S07]  /*82f0*/  IMAD R3, R4, 0x8, R3 ;  /* 0x0000000804037824 */ /* 0x000fce00078e0203 */
.L_x_436:
[----:B---3--:R3:W4:Y:S02]  /*8300*/  SYNCS.PHASECHK.TRANS64.TRYWAIT P0, [R3+URZ], R2 ;  /* 0x00000002030075a7 */ /* 0x008724000800017f */
[----:B----4-:R-:W-:Y:S05]  /*8310*/  @!P0 NANOSLEEP.SYNCS 0x989680 ;  /* 0x009896800000895d */ /* 0x010fea0003900000 */
[----:B------:R-:W4:Y:S02]  /*8320*/  @!P0 SYNCS.PHASECHK.TRANS64 P0, [R3+URZ], R2 ;  /* 0x00000002030085a7 */ /* 0x000f24000800007f */
[----:B----4-:R-:W-:Y:S05]  /*8330*/  @!P0 BRA `(.L_x_436) ;  /* 0xfffffffc00f08947 */ /* 0x010fea000383ffff */
.L_x_335:
[----:B------:R-:W-:Y:S05]  /*8340*/  BSYNC B6 ;  /* 0x0000000000067941 */ /* 0x000fea0003800000 */
.L_x_332:
[----:B------:R-:W-:Y:S05]  /*8350*/  EXIT ;  /* 0x000000000000794d */ /* 0x000fea0003800000 */
.L_x_340:
[----:B------:R-:W-:Y:S02]  /*8360*/  IMAD.MOV.U32 R13, RZ, RZ, R16 ;  /* 0x000000ffff0d7224 */ /* 0x000fe400078e0010 */
[----:B------:R-:W-:Y:S02]  /*8370*/  IMAD.MOV.U32 R12, RZ, RZ, RZ ;  /* 0x000000ffff0c7224 */ /* 0x000fe400078e00ff */
[----:B------:R-:W-:Y:S02]  /*8380*/  IMAD.MOV.U32 R11, RZ, RZ, 0x1f ;  /* 0x0000001fff0b7424 */ /* 0x000fe400078e00ff */
[----:B------:R-:W-:-:S07]  /*8390*/  IMAD.MOV.U32 R15, RZ, RZ, -0x1 ;  /* 0xffffffffff0f7424 */ /* 0x000fce00078e00ff */
[----:B------:R-:W-:Y:S05]  /*83a0*/  WARPSYNC.COLLECTIVE R15, `(.L_x_437) ;  /* 0x000000000f087348 */ /* 0x000fea0003c00000 */
[----:B------:R1:W2:Y:S02]  /*83b0*/  SHFL.IDX P6, R14, R13, R12, R11 ;  /* 0x0000000c0d0e7389 */ /* 0x0002a400000c000b */
[----:B-12---:R-:W-:Y:S01]  /*83c0*/  ENDCOLLECTIVE ;  /* 0x000000000000791b */ /* 0x006fe20003800000 */
.L_x_437:
[----:B------:R-:W-:Y:S05]  /*83d0*/  BRA `(.L_x_438) ;  /* 0xffffff8400d87947 */ /* 0x000fea000383ffff */
.L_x_342:
[----:B--2---:R2:W3:Y:S02]  /*83e0*/  SYNCS.PHASECHK.TRANS64.TRYWAIT P0, [R18+URZ+0x26800], R5 ;  /* 0x02680005120075a7 */ /* 0x0044e4000800017f */
[----:B---3--:R-:W-:Y:S05]  /*83f0*/  @!P0 NANOSLEEP.SYNCS 0x989680 ;  /* 0x009896800000895d */ /* 0x008fea0003900000 */
[----:B------:R-:W3:Y:S02]  /*8400*/  @!P0 SYNCS.PHASECHK.TRANS64 P0, [R18+URZ+0x26800], R5 ;  /* 0x02680005120085a7 */ /* 0x000ee4000800007f */
[----:B---3--:R-:W-:Y:S05]  /*8410*/  @!P0 BRA `(.L_x_342) ;  /* 0xfffffffc00f08947 */ /* 0x008fea000383ffff */
[----:B------:R-:W-:Y:S05]  /*8420*/  BRA `(.L_x_341) ;  /* 0xffffff8800007947 */ /* 0x000fea000383ffff */
.L_x_348:
[----:B---3--:R-:W-:-:S04]  /*8430*/  IMAD.U32 R5, RZ, RZ, UR8 ;  /* 0x00000008ff057e24 */ /* 0x008fc8000f8e00ff */
[----:B------:R3:W1:Y:S03]  /*8440*/  SYNCS.PHASECHK.TRANS64.TRYWAIT P1, [R5+URZ+0x26810], R22 ;  /* 0x02681016050075a7 */ /* 0x000666000802017f */
[----:B-1----:R-:W-:Y:S05]  /*8450*/  @!P1 NANOSLEEP.SYNCS 0x989680 ;  /* 0x009896800000995d */ /* 0x002fea0003900000 */
[----:B------:R-:W1:Y:S02]  /*8460*/  @!P1 SYNCS.PHASECHK.TRANS64 P1, [R5+URZ+0x26810], R22 ;  /* 0x02681016050095a7 */ /* 0x000e64000802007f */
[----:B-1----:R-:W-:Y:S05]  /*8470*/  @!P1 BRA `(.L_x_348) ;  /* 0xfffffffc00ec9947 */ /* 0x002fea000383ffff */
[----:B------:R-:W-:Y:S05]  /*8480*/  BRA `(.L_x_347) ;  /* 0xffffff94002c7947 */ /* 0x000fea000383ffff */
.L_x_352:
[----:B------:R-:W-:-:S04]  /*8490*/  IMAD.U32 R121, RZ, RZ, UR8 ;  /* 0x00000008ff797e24 */ /* 0x000fc8000f8e00ff */
[----:B------:R1:W1:Y:S03]  /*84a0*/  SYNCS.PHASECHK.TRANS64.TRYWAIT P1, [R121+URZ+0x26830], R22 ;  /* 0x02683016790075a7 */ /* 0x000266000802017f */
[----:B-1----:R-:W-:Y:S05]  /*84b0*/  @!P1 NANOSLEEP.SYNCS 0x989680 ;  /* 0x009896800000995d */ /* 0x002fea0003900000 */
[----:B------:R-:W1:Y:S02]  /*84c0*/  @!P1 SYNCS.PHASECHK.TRANS64 P1, [R121+URZ+0x26830], R22 ;  /* 0x02683016790095a7 */ /* 0x000e64000802007f */
[----:B-1----:R-:W-:Y:S05]  /*84d0*/  @!P1 BRA `(.L_x_352) ;  /* 0xfffffffc00ec9947 */ /* 0x002fea000383ffff */
[----:B------:R-:W-:Y:S05]  /*84e0*/  BRA `(.L_x_351) ;  /* 0xffffff9800387947 */ /* 0x000fea000383ffff */
.L_x_359:
[----:B------:R-:W-:Y:S01]  /*84f0*/  BSSY B0, `(.L_x_439) ;  /* 0x0000005000007945 */ /* 0x000fe20003800000 */
[----:B------:R-:W-:-:S07]  /*8500*/  IMAD.MOV.U32 R15, RZ, RZ, -0x1 ;  /* 0xffffffffff0f7424 */ /* 0x000fce00078e00ff */
[----:B-1----:R-:W-:Y:S05]  /*8510*/  WARPSYNC.COLLECTIVE R15, `(.L_x_440) ;  /* 0x000000000f087348 */ /* 0x002fea0003c00000 */
[----:B------:R-:W-:Y:S01]  /*8520*/  NOP ;  /* 0x0000000000007918 */ /* 0x000fe20000000000 */
[----:B-1----:R-:W-:Y:S01]  /*8530*/  ENDCOLLECTIVE ;  /* 0x000000000000791b */ /* 0x002fe20003800000 */
.L_x_440:
[----:B------:R-:W-:Y:S05]  /*8540*/  BSYNC B0 ;  /* 0x0000000000007941 */ /* 0x000fea0003800000 */
.L_x_439:
[----:B------:R-:W-:Y:S05]  /*8550*/  BRA `(.L_x_441) ;  /* 0xffffffc0001c7947 */ /* 0x000fea000383ffff */
.L_x_368:
[----:B------:R-:W-:Y:S01]  /*8560*/  BSSY B0, `(.L_x_442) ;  /* 0x0000005000007945 */ /* 0x000fe20003800000 */
[----:B------:R-:W-:-:S07]  /*8570*/  IMAD.MOV.U32 R15, RZ, RZ, -0x1 ;  /* 0xffffffffff0f7424 */ /* 0x000fce00078e00ff */
[----:B-12---:R-:W-:Y:S05]  /*8580*/  WARPSYNC.COLLECTIVE R15, `(.L_x_443) ;  /* 0x000000000f087348 */ /* 0x006fea0003c00000 */
[----:B------:R-:W-:Y:S01]  /*8590*/  NOP ;  /* 0x0000000000007918 */ /* 0x000fe20000000000 */
[----:B-12---:R-:W-:Y:S01]  /*85a0*/  ENDCOLLECTIVE ;  /* 0x000000000000791b */ /* 0x006fe20003800000 */
.L_x_443:
[----:B------:R-:W-:Y:S05]  /*85b0*/  BSYNC B0 ;  /* 0x0000000000007941 */ /* 0x000fea0003800000 */
.L_x_442:
[----:B------:R-:W-:Y:S05]  /*85c0*/  BRA `(.L_x_444) ;  /* 0xffffffc400107947 */ /* 0x000fea000383ffff */
.L_x_377:
[----:B------:R-:W-:Y:S01]  /*85d0*/  BSSY B0, `(.L_x_445) ;  /* 0x0000005000007945 */ /* 0x000fe20003800000 */
[----:B------:R-:W-:-:S07]  /*85e0*/  IMAD.MOV.U32 R15, RZ, RZ, -0x1 ;  /* 0xffffffffff0f7424 */ /* 0x000fce00078e00ff */
[----:B------:R-:W-:Y:S05]  /*85f0*/  WARPSYNC.COLLECTIVE R15, `(.L_x_446) ;  /* 0x000000000f087348 */ /* 0x000fea0003c00000 */
[----:B------:R-:W-:Y:S01]  /*8600*/  NOP ;  /* 0x0000000000007918 */ /* 0x000fe20000000000 */
[----:B------:R-:W-:Y:S01]  /*8610*/  ENDCOLLECTIVE ;  /* 0x000000000000791b */ /* 0x000fe20003800000 */
.L_x_446:
[----:B------:R-:W-:Y:S05]  /*8620*/  BSYNC B0 ;  /* 0x0000000000007941 */ /* 0x000fea0003800000 */
.L_x_445:
[----:B------:R-:W-:Y:S05]  /*8630*/  BRA `(.L_x_447) ;  /* 0xffffffc800f07947 */ /* 0x000fea000383ffff */
.L_x_389:
[----:B------:R-:W-:Y:S01]  /*8640*/  BSSY B0, `(.L_x_448) ;  /* 0x0000005000007945 */ /* 0x000fe20003800000 */
[----:B------:R-:W-:-:S07]  /*8650*/  IMAD.MOV.U32 R15, RZ, RZ, -0x1 ;  /* 0xffffffffff0f7424 */ /* 0x000fce00078e00ff */
[----:B------:R-:W-:Y:S05]  /*8660*/  WARPSYNC.COLLECTIVE R15, `(.L_x_449) ;  /* 0x000000000f087348 */ /* 0x000fea0003c00000 */
[----:B------:R-:W-:Y:S01]  /*8670*/  NOP ;  /* 0x0000000000007918 */ /* 0x000fe20000000000 */
[----:B------:R-:W-:Y:S01]  /*8680*/  ENDCOLLECTIVE ;  /* 0x000000000000791b */ /* 0x000fe20003800000 */
.L_x_449:
[----:B------:R-:W-:Y:S05]  /*8690*/  BSYNC B0 ;  /* 0x0000000000007941 */ /* 0x000fea0003800000 */
.L_x_448:
[----:B------:R-:W-:Y:S05]  /*86a0*/  BRA `(.L_x_450) ;  /* 0xffffffd000087947 */ /* 0x000fea000383ffff */
.L_x_402:
[----:B------:R-:W-:Y:S01]  /*86b0*/  BSSY B0, `(.L_x_451) ;  /* 0x0000005000007945 */ /* 0x000fe20003800000 */
[----:B------:R-:W-:-:S07]  /*86c0*/  IMAD.MOV.U32 R15, RZ, RZ, -0x1 ;  /* 0xffffffffff0f7424 */ /* 0x000fce00078e00ff */
[----:B------:R-:W-:Y:S05]  /*86d0*/  WARPSYNC.COLLECTIVE R15, `(.L_x_452) ;  /* 0x000000000f087348 */ /* 0x000fea0003c00000 */
[----:B------:R-:W-:Y:S01]  /*86e0*/  NOP ;  /* 0x0000000000007918 */ /* 0x000fe20000000000 */
[----:B------:R-:W-:Y:S01]  /*86f0*/  ENDCOLLECTIVE ;  /* 0x000000000000791b */ /* 0x000fe20003800000 */
.L_x_452:
[----:B------:R-:W-:Y:S05]  /*8700*/  BSYNC B0 ;  /* 0x0000000000007941 */ /* 0x000fea0003800000 */
.L_x_451:
[----:B------:R-:W-:Y:S05]  /*8710*/  BRA `(.L_x_453) ;  /* 0xffffffd400247947 */ /* 0x000fea000383ffff */
.L_x_411:
[----:B-1----:R1:W2:Y:S02]  /*8720*/  SYNCS.PHASECHK.TRANS64.TRYWAIT P0, [R0+URZ+0x26820], R3 ;  /* 0x02682003000075a7 */ /* 0x0022a4000800017f */
[----:B--2---:R-:W-:Y:S05]  /*8730*/  @!P0 NANOSLEEP.SYNCS 0x989680 ;  /* 0x009896800000895d */ /* 0x004fea0003900000 */
[----:B------:R-:W2:Y:S02]  /*8740*/  @!P0 SYNCS.PHASECHK.TRANS64 P0, [R0+URZ+0x26820], R3 ;  /* 0x02682003000085a7 */ /* 0x000ea4000800007f */
[----:B--2---:R-:W-:Y:S05]  /*8750*/  @!P0 BRA `(.L_x_411) ;  /* 0xfffffffc00f08947 */ /* 0x004fea000383ffff */
[----:B------:R-:W-:Y:S05]  /*8760*/  BRA `(.L_x_454) ;  /* 0xffffffd800e07947 */ /* 0x000fea000383ffff */
.L_x_415:
[----:B-1----:R1:W2:Y:S02]  /*8770*/  SYNCS.PHASECHK.TRANS64.TRYWAIT P1, [R0+URZ+0x26840], R20 ;  /* 0x02684014000075a7 */ /* 0x0022a4000802017f */
[----:B--2---:R-:W-:Y:S05]  /*8780*/  @!P1 NANOSLEEP.SYNCS 0x989680 ;  /* 0x009896800000995d */ /* 0x004fea0003900000 */
[----:B------:R-:W2:Y:S02]  /*8790*/  @!P1 SYNCS.PHASECHK.TRANS64 P1, [R0+URZ+0x26840], R20 ;  /* 0x02684014000095a7 */ /* 0x000ea4000802007f */
[----:B--2---:R-:W-:Y:S05]  /*87a0*/  @!P1 BRA `(.L_x_415) ;  /* 0xfffffffc00f09947 */ /* 0x004fea000383ffff */
[----:B------:R-:W-:Y:S05]  /*87b0*/  BRA `(.L_x_455) ;  /* 0xffffffe400307947 */ /* 0x000fea000383ffff */
.L_x_417:
[----:B--2---:R2:W3:Y:S02]  /*87c0*/  SYNCS.PHASECHK.TRANS64.TRYWAIT P1, [R0+URZ+0x26828], R20 ;  /* 0x02682814000075a7 */ /* 0x0044e4000802017f */
[----:B---3--:R-:W-:Y:S05]  /*87d0*/  @!P1 NANOSLEEP.SYNCS 0x989680 ;  /* 0x009896800000995d */ /* 0x008fea0003900000 */
[----:B------:R-:W3:Y:S02]  /*87e0*/  @!P1 SYNCS.PHASECHK.TRANS64 P1, [R0+URZ+0x26828], R20 ;  /* 0x02682814000095a7 */ /* 0x000ee4000802007f */
[----:B---3--:R-:W-:Y:S05]  /*87f0*/  @!P1 BRA `(.L_x_417) ;  /* 0xfffffffc00f09947 */ /* 0x008fea000383ffff */
[----:B------:R-:W-:Y:S05]  /*8800*/  BRA `(.L_x_456) ;  /* 0xffffffe400dc7947 */ /* 0x000fea000383ffff */
.L_x_419:
[----:B---3--:R3:W4:Y:S02]  /*8810*/  SYNCS.PHASECHK.TRANS64.TRYWAIT P1, [R0+URZ+0x26848], R20 ;  /* 0x02684814000075a7 */ /* 0x008724000802017f */
[----:B----4-:R-:W-:Y:S05]  /*8820*/  @!P1 NANOSLEEP.SYNCS 0x989680 ;  /* 0x009896800000995d */ /* 0x010fea0003900000 */
[----:B------:R-:W4:Y:S02]  /*8830*/  @!P1 SYNCS.PHASECHK.TRANS64 P1, [R0+URZ+0x26848], R20 ;  /* 0x02684814000095a7 */ /* 0x000f24000802007f */
[----:B----4-:R-:W-:Y:S05]  /*8840*/  @!P1 BRA `(.L_x_419) ;  /* 0xfffffffc00f09947 */ /* 0x010fea000383ffff */
[----:B------:R-:W-:Y:S05]  /*8850*/  BRA `(.L_x_457) ;  /* 0xffffffe800687947 */ /* 0x000fea000383ffff */
.L_x_421:
[----:B------:R-:W-:-:S07]  /*8860*/  SHF.L.U32 R5, R9, 0x1f, RZ ;  /* 0x0000001f09057819 */ /* 0x000fce00000006ff */
.L_x_458:
[----:B--2---:R2:W3:Y:S02]  /*8870*/  SYNCS.PHASECHK.TRANS64.TRYWAIT P1, [R0+URZ+0x26820], R5 ;  /* 0x02682005000075a7 */ /* 0x0044e4000802017f */
[----:B---3--:R-:W-:Y:S05]  /*8880*/  @!P1 NANOSLEEP.SYNCS 0x989680 ;  /* 0x009896800000995d */ /* 0x008fea0003900000 */
[----:B------:R-:W3:Y:S02]  /*8890*/  @!P1 SYNCS.PHASECHK.TRANS64 P1, [R0+URZ+0x26820], R5 ;  /* 0x02682005000095a7 */ /* 0x000ee4000802007f */
[----:B---3--:R-:W-:Y:S05]  /*88a0*/  @!P1 BRA `(.L_x_458) ;  /* 0xfffffffc00f09947 */ /* 0x008fea000383ffff */
[----:B------:R-:W-:Y:S05]  /*88b0*/  BRA `(.L_x_459) ;  /* 0xffffffec00047947 */ /* 0x000fea000383ffff */
.L_x_424:
[----:B--2---:R2:W3:Y:S02]  /*88c0*/  SYNCS.PHASECHK.TRANS64.TRYWAIT P1, [R0+URZ+0x26840], R7 ;  /* 0x02684007000075a7 */ /* 0x0044e4000802017f */
[----:B---3--:R-:W-:Y:S05]  /*88d0*/  @!P1 NANOSLEEP.SYNCS 0x989680 ;  /* 0x009896800000995d */ /* 0x008fea0003900000 */
[----:B------:R-:W3:Y:S02]  /*88e0*/  @!P1 SYNCS.PHASECHK.TRANS64 P1, [R0+URZ+0x26840], R7 ;  /* 0x02684007000095a7 */ /* 0x000ee4000802007f */
[----:B---3--:R-:W-:Y:S05]  /*88f0*/  @!P1 BRA `(.L_x_424) ;  /* 0xfffffffc00f09947 */ /* 0x008fea000383ffff */
[----:B------:R-:W-:Y:S05]  /*8900*/  BRA `(.L_x_460) ;  /* 0xffffffec00ac7947 */ /* 0x000fea000383ffff */
.L_x_426:
[----:B---3--:R3:W4:Y:S02]  /*8910*/  SYNCS.PHASECHK.TRANS64.TRYWAIT P1, [R0+URZ+0x26828], R7 ;  /* 0x02682807000075a7 */ /* 0x008724000802017f */
[----:B----4-:R-:W-:Y:S05]  /*8920*/  @!P1 NANOSLEEP.SYNCS 0x989680 ;  /* 0x009896800000995d */ /* 0x010fea0003900000 */
[----:B------:R-:W4:Y:S02]  /*8930*/  @!P1 SYNCS.PHASECHK.TRANS64 P1, [R0+URZ+0x26828], R7 ;  /* 0x02682807000095a7 */ /* 0x000f24000802007f */
[----:B----4-:R-:W-:Y:S05]  /*8940*/  @!P1 BRA `(.L_x_426) ;  /* 0xfffffffc00f09947 */ /* 0x010fea000383ffff */
[----:B------:R-:W-:Y:S05]  /*8950*/  BRA `(.L_x_461) ;  /* 0xfffffff000507947 */ /* 0x000fea000383ffff */
.L_x_428:
[----:B----4-:R4:W1:Y:S02]  /*8960*/  SYNCS.PHASECHK.TRANS64.TRYWAIT P0, [R3+URZ+0x26840], R2 ;  /* 0x02684002030075a7 */ /* 0x010864000800017f */
[----:B-1----:R-:W-:Y:S05]  /*8970*/  @!P0 NANOSLEEP.SYNCS 0x989680 ;  /* 0x009896800000895d */ /* 0x002fea0003900000 */
[----:B------:R-:W1:Y:S02]  /*8980*/  @!P0 SYNCS.PHASECHK.TRANS64 P0, [R3+URZ+0x26840], R2 ;  /* 0x02684002030085a7 */ /* 0x000e64000800007f */
[----:B-1----:R-:W-:Y:S05]  /*8990*/  @!P0 BRA `(.L_x_428) ;  /* 0xfffffffc00f08947 */ /* 0x002fea000383ffff */
[----:B------:R-:W-:Y:S05]  /*89a0*/  BRA `(.L_x_462) ;  /* 0xfffffff000f47947 */ /* 0x000fea000383ffff */
.L_x_430:
[----:B------:R-:W-:Y:S01]  /*89b0*/  BSSY B0, `(.L_x_463) ;  /* 0x0000006000007945 */ /* 0x000fe20003800000 */
[----:B------:R-:W-:-:S07]  /*89c0*/  IMAD.MOV.U32 R15, RZ, RZ, -0x1 ;  /* 0xffffffffff0f7424 */ /* 0x000fce00078e00ff */
[----:B------:R-:W-:Y:S05]  /*89d0*/  WARPSYNC.COLLECTIVE R15, `(.L_x_464) ;  /* 0x000000000f0c7348 */ /* 0x000fea0003c00000 */
[----:B------:R-:W-:Y:S02]  /*89e0*/  ELECT P6, UR62, PT ;  /* 0x00000000003e782f */ /* 0x000fe400038c0000 */
[----:B------:R-:W-:Y:S01]  /*89f0*/  MOV R14, UR62 ;  /* 0x0000003e000e7c02 */ /* 0x000fe20008000f00 */
[----:B------:R-:W-:Y:S10]  /*8a00*/  ENDCOLLECTIVE ;  /* 0x000000000000791b */ /* 0x000ff40003800000 */
.L_x_464:
[----:B------:R-:W-:Y:S05]  /*8a10*/  BSYNC B0 ;  /* 0x0000000000007941 */ /* 0x000fea0003800000 */
.L_x_463:
[----:B------:R-:W-:Y:S01]  /*8a20*/  PLOP3.LUT P0, PT, P6, PT, PT, 0x80, 0x0 ;  /* 0x000000000000781c */ /* 0x000fe2000370f070 */
[----:B------:R-:W-:-:S12]  /*8a30*/  BRA `(.L_x_465) ;  /* 0xfffffff400b87947 */ /* 0x000fd8000383ffff */
.L_x_432:
[----:B-1----:R1:W2:Y:S02]  /*8a40*/  SYNCS.PHASECHK.TRANS64.TRYWAIT P1, [R6+URZ], R5 ;  /* 0x00000005060075a7 */ /* 0x0022a4000802017f */
[----:B--2---:R-:W-:Y:S05]  /*8a50*/  @!P1 NANOSLEEP.SYNCS 0x989680 ;  /* 0x009896800000995d */ /* 0x004fea0003900000 */
[----:B------:R-:W2:Y:S02]  /*8a60*/  @!P1 SYNCS.PHASECHK.TRANS64 P1, [R6+URZ], R5 ;  /* 0x00000005060095a7 */ /* 0x000ea4000802007f */
[----:B--2---:R-:W-:Y:S05]  /*8a70*/  @!P1 BRA `(.L_x_432) ;  /* 0xfffffffc00f09947 */ /* 0x004fea000383ffff */
[----:B------:R-:W-:Y:S05]  /*8a80*/  BRA `(.L_x_466) ;  /* 0xfffffff400f87947 */ /* 0x000fea000383ffff */
.L_x_433:
[----:B--2---:R2:W3:Y:S02]  /*8a90*/  SYNCS.PHASECHK.TRANS64.TRYWAIT P1, [R3+URZ], R2 ;  /* 0x00000002030075a7 */ /* 0x0044e4000802017f */
[----:B---3--:R-:W-:Y:S05]  /*8aa0*/  @!P1 NANOSLEEP.SYNCS 0x989680 ;  /* 0x009896800000995d */ /* 0x008fea0003900000 */
[----:B------:R-:W3:Y:S02]  /*8ab0*/  @!P1 SYNCS.PHASECHK.TRANS64 P1, [R3+URZ], R2 ;  /* 0x00000002030095a7 */ /* 0x000ee4000802007f */
[----:B---3--:R-:W-:Y:S05]  /*8ac0*/  @!P1 BRA `(.L_x_433) ;  /* 0xfffffffc00f09947 */ /* 0x008fea000383ffff */
[----:B------:R-:W-:Y:S05]  /*8ad0*/  BRA `(.L_x_467) ;  /* 0xfffffff400ec7947 */ /* 0x000fea000383ffff */
.L_x_435:
[----:B--2---:R2:W3:Y:S02]  /*8ae0*/  SYNCS.PHASECHK.TRANS64.TRYWAIT P0, [R0+URZ], R5 ;  /* 0x00000005000075a7 */ /* 0x0044e4000800017f */
[----:B---3--:R-:W-:Y:S05]  /*8af0*/  @!P0 NANOSLEEP.SYNCS 0x989680 ;  /* 0x009896800000895d */ /* 0x008fea0003900000 */
[----:B------:R-:W3:Y:S02]  /*8b00*/  @!P0 SYNCS.PHASECHK.TRANS64 P0, [R0+URZ], R5 ;  /* 0x00000005000085a7 */ /* 0x000ee4000800007f */
[----:B---3--:R-:W-:Y:S05]  /*8b10*/  @!P0 BRA `(.L_x_435) ;  /* 0xfffffffc00f08947 */ /* 0x008fea000383ffff */
[----:B------:R-:W-:Y:S05]  /*8b20*/  BRA `(.L_x_468) ;  /* 0xfffffff400f07947 */ /* 0x000fea000383ffff */
.L_x_469:
        /* <DEDUP_REMOVED lines=13> */
.L_x_3298:


//--------------------- .text._ZN7cutlass13device_kernelIN5flash11enable_sm90INS1_16FlashAttnBwdSm90INS1_25CollectiveMainloopBwdSm90ILi2ELi2ELi2EN4cute5tupleIJNS5_1CILi1EEES8_S8_EEENS6_IJNS7_ILi64EEENS7_ILi128EEENS7_ILi96EEEEEENS_6half_tEfNS_4arch4Sm90ELb0ELb0ELb0ELb1ELb0ELb1ELb0ELb0ELi2ELi1ELi2ELi1ELb1EEENS1_21CollectiveEpilogueBwdISD_SE_SG_Li256ELb1ELb0ELi1EEENS1_19SingleTileSchedulerILb1ELb0ELb0ELi128EEEEEEEEEvNT_6ParamsE --------------------------
	.section	.text._ZN7cutlass13device_kernelIN5flash11enable_sm90INS1_16FlashAttnBwdSm90INS1_25CollectiveMainloopBwdSm90ILi2ELi2ELi2EN4cute5tupleIJNS5_1CILi1EEES8_S8_EEENS6_IJNS7_ILi64EEENS7_ILi128EEENS7_ILi96EEEEEENS_6half_tEfNS_4arch4Sm90ELb0ELb0ELb0ELb1ELb0ELb1ELb0ELb0ELi2ELi1ELi2ELi1ELb1EEENS1_21CollectiveEpilogueBwdISD_SE_SG_Li256ELb1ELb0ELi1EEENS1_19SingleTileSchedulerILb1ELb0ELb0ELi128EEEEEEEEEvNT_6ParamsE,"ax",@progbits
	.align	128
.text._ZN7cutlass13device_kernelIN5flash11enable_sm90INS1_16FlashAttnBwdSm90INS1_25CollectiveMainloopBwdSm90ILi2ELi2ELi2EN4cute5tupleIJNS5_1CILi1EEES8_S8_EEENS6_IJNS7_ILi64EEENS7_ILi128EEENS7_ILi96EEEEEENS_6half_tEfNS_4arch4Sm90ELb0ELb0ELb0ELb1ELb0ELb1ELb0ELb0ELi2ELi1ELi2ELi1ELb1EEENS1_21CollectiveEpilogueBwdISD_SE_SG_Li256ELb1ELb0ELi1EEENS1_19SingleTileSchedulerILb1ELb0ELb0ELi128EEEEEEEEEvNT_6ParamsE:
        .type           _ZN7cutlass13device_kernelIN5flash11enable_sm90INS1_16FlashAttnBwdSm90INS1_25CollectiveMainloopBwdSm90ILi2ELi2ELi2EN4cute5tupleIJNS5_1CILi1EEES8_S8_EEENS6_IJNS7_ILi64EEENS7_ILi128EEENS7_ILi96EEEEEENS_6half_tEfNS_4arch4Sm90ELb0ELb0ELb0ELb1ELb0ELb1ELb0ELb0ELi2ELi1ELi2ELi1ELb1EEENS1_21CollectiveEpilogueBwdISD_SE_SG_Li256ELb1ELb0ELi1EEENS1_19SingleTileSchedulerILb1ELb0ELb0ELi128EEEEEEEEEvNT_6ParamsE,@function
        .size           _ZN7cutlass13device_kernelIN5flash11enable_sm90INS1_16FlashAttnBwdSm90INS1_25CollectiveMainloopBwdSm90ILi2ELi2ELi2EN4cute5tupleIJNS5_1CILi1EEES8_S8_EEENS6_IJNS7_ILi64EEENS7_ILi128EEENS7_ILi96EEEEEENS_6half_tEfNS_4arch4Sm90ELb0ELb0ELb0ELb1ELb0ELb1ELb0ELb0ELi2ELi1ELi2ELi1ELb1EEENS1_21CollectiveEpilogueBwdISD_SE_SG_Li256ELb1ELb0ELi1EEENS1_19SingleTileSchedulerILb1ELb0ELb0ELi128EEEEEEEEEvNT_6ParamsE,(.L_x_3299 - _ZN7cutlass13device_kernelIN5flash11enable_sm90INS1_16FlashAttnBwdSm90INS1_25CollectiveMainloopBwdSm90ILi2ELi2ELi2EN4cute5tupleIJNS5_1CILi1EEES8_S8_EEENS6_IJNS7_ILi64EEENS7_ILi128EEENS7_ILi96EEEEEENS_6half_tEfNS_4arch4Sm90ELb0ELb0ELb0ELb1ELb0ELb1ELb0ELb0ELi2ELi1ELi2ELi1ELb1EEENS1_21CollectiveEpilogueBwdISD_SE_SG_Li256ELb1ELb0ELi1EEENS1_19SingleTileSchedulerILb1ELb0ELb0ELi128EEEEEEEEEvNT_6ParamsE)
        .other          _ZN7cutlass13device_kernelIN5flash11enable_sm90INS1_16FlashAttnBwdSm90INS1_25CollectiveMainloopBwdSm90ILi2ELi2ELi2EN4cute5tupleIJNS5_1CILi1EEES8_S8_EEENS6_IJNS7_ILi64EEENS7_ILi128EEENS7_ILi96EEEEEENS_6half_tEfNS_4arch4Sm90ELb0ELb0ELb0ELb1ELb0ELb1ELb0ELb0ELi2ELi1ELi2ELi1ELb1EEENS1_21CollectiveEpilogueBwdISD_SE_SG_Li256ELb1ELb0ELi1EEENS1_19SingleTileSchedulerILb1ELb0ELb0ELi128EEEEEEEEEvNT_6ParamsE,@"STO_CUDA_ENTRY STV_DEFAULT"
_ZN7cutlass13device_kernelIN5flash11enable_sm90INS1_16FlashAttnBwdSm90INS1_25CollectiveMainloopBwdSm90ILi2ELi2ELi2EN4cute5tupleIJNS5_1CILi1EEES8_S8_EEENS6_IJNS7_ILi64EEENS7_ILi128EEENS7_ILi96EEEEEENS_6half_tEfNS_4arch4Sm90ELb0ELb0ELb0ELb1ELb0ELb1ELb0ELb0ELi2ELi1ELi2ELi1ELb1EEENS1_21CollectiveEpilogueBwdISD_SE_SG_Li256ELb1ELb0ELi1EEENS1_19SingleTileSchedulerILb1ELb0ELb0ELi128EEEEEEEEEvNT_6ParamsE:
        /* <DEDUP_REMOVED lines=23> */
.L_x_471:
[----:B------:R-:W-:Y:S05]  /*0170*/  BSYNC B0 ;  /* 0x0000000000007941 */ /* 0x000fea0003800000 */
.L_x_470:
        /* <DEDUP_REMOVED lines=37> */
.L_x_472:
        /* <DEDUP_REMOVED lines=22> */
.L_x_473:
[----:B------:R-:W-:Y:S01]  /*0530*/  PLOP3.LUT P0, PT, PT, PT, UP0, 0x80, 0x0 ;  /* 0x000000000000781c */ /* 0x000fe20003f0f008 */
[----:B------:R-:W-:Y:S01]  /*0540*/  NOP ;  /* 0x0000000000007918 */ /* 0x000fe20000000000 */
[----:B------:R-:W-:Y:S01]  /*0550*/  ULDC.64 UR46, c[0x0][0x208] ;  /* 0x00008200002e7ab9 */ /* 0x000fe20000000a00 */
[----:B------:R-:W-:Y:S01]  /*0560*/  BSSY B6, `(.L_x_474) ;  /* 0x0000945000067945 */ /* 0x000fe20003800000 */
[----:B-12-4-:R-:W-:Y:S09]  /*0570*/  BAR.SYNC.DEFER_BLOCKING 0x0 ;  /* 0x0000000000007b1d */ /* 0x016ff20000010000 */
[----:B------:R-:W-:Y:S05]  /*0580*/  @!P0 BRA `(.L_x_475) ;  /* 0x0000005800c88947 */ /* 0x000fea0003800000 */
.L_x_476:
[----:B------:R-:W-:-:S08]  /*0590*/  NOP ;  /* 0x0000000000007918 */ /* 0x000fd00000000000 */
[----:B------:R-:W1:Y:S02]  /*05a0*/  USETMAXREG.TRY_ALLOC.CTAPOOL UP0, 0xf0 ;  /* 0x000000f0000079c8 */ /* 0x000e640008000600 */
[----:B-1----:R-:W-:-:S13]  /*05b0*/  PLOP3.LUT P0, PT, PT, PT, UP0, 0x80, 0x0 ;  /* 0x000000000000781c */ /* 0x002fda0003f0f008 */
[----:B------:R-:W-:Y:S05]  /*05c0*/  @!P0 BRA `(.L_x_476) ;  /* 0xfffffffc00f08947 */ /* 0x000fea000383ffff */
[----:B------:R-:W-:Y:S01]  /*05d0*/  LOP3.LUT R0, R0, 0x3, RZ, 0xc0, !PT ;  /* 0x0000000300007812 */ /* 0x000fe200078ec0ff */
[----:B------:R-:W-:Y:S01]  /*05e0*/  ULDC.64 UR4, c[0x0][0x8d8] ;  /* 0x0002360000047ab9 */ /* 0x000fe20000000a00 */
[----:B------:R-:W1:Y:S04]  /*05f0*/  S2UR UR36, SR_CTAID.Z ;  /* 0x00000000002479c3 */ /* 0x000e680000002700 */
[----:B------:R-:W2:Y:S02]  /*0600*/  SHFL.IDX PT, R0, R0, RZ, 0x1f ;  /* 0x00001fff00007589 */ /* 0x000ea400000e0000 */
[----:B--2---:R-:W-:-:S13]  /*0610*/  ISETP.NE.AND P0, PT, R0, RZ, PT ;  /* 0x000000ff0000720c */ /* 0x004fda0003f05270 */
[----:B------:R-:W-:-:S05]  /*0620*/  @!P0 VIADD R3, R2, 0x9 ;  /* 0x0000000902038836 */ /* 0x000fca0000000000 */
[----:B------:R2:W-:Y:S06]  /*0630*/  @!P0 BAR.ARV R3, 0xa0 ;  /* 0x000280030000851d */ /* 0x0005ec0000002000 */
[----:B------:R-:W-:-:S04]  /*0640*/  ISETP.NE.U32.AND P0, PT, RZ, UR4, PT ;  /* 0x00000004ff007c0c */ /* 0x000fc8000bf05070 */
[----:B------:R-:W-:-:S13]  /*0650*/  ISETP.NE.AND.EX P0, PT, RZ, UR5, PT, P0 ;  /* 0x00000005ff007c0c */ /* 0x000fda000bf05300 */
[----:B-12---:R-:W-:Y:S05]  /*0660*/  @!P0 BRA `(.L_x_477) ;  /* 0x00000000001c8947 */ /* 0x006fea0003800000 */
[----:B------:R-:W-:Y:S02]  /*0670*/  ULDC.64 UR4, c[0x0][0x8d8] ;  /* 0x0002360000047ab9 */ /* 0x000fe40000000a00 */
[----:B------:R-:W-:-:S06]  /*0680*/  UIMAD.WIDE UR4, UR36, 0x4, UR4 ;  /* 0x00000004240478a5 */ /* 0x000fcc000f8e0204 */
[----:B------:R-:W-:Y:S02]  /*0690*/  IMAD.U32 R4, RZ, RZ, UR4 ;  /* 0x00000004ff047e24 */ /* 0x000fe4000f8e00ff */
[----:B------:R-:W-:-:S05]  /*06a0*/  IMAD.U32 R5, RZ, RZ, UR5 ;  /* 0x00000005ff057e24 */ /* 0x000fca000f8e00ff */
[----:B------:R-:W2:Y:S02]  /*06b0*/  LDG.E R4, desc[UR46][R4.64] ;  /* 0x0000002e04047981 */ /* 0x000ea4000c1e1900 */
[----:B--2---:R-:W-:Y:S01]  /*06c0*/  R2UR UR4, R4 ;  /* 0x00000000040472ca */ /* 0x004fe200000e0000 */
[----:B------:R-:W-:-:S14]  /*06d0*/  BRA `(.L_x_478) ;  /* 0x00000000003c7947 */ /* 0x000fdc0003800000 */
.L_x_477:
[----:B------:R-:W-:Y:S02]  /*06e0*/  ULDC.64 UR4, c[0x0][0x8d0] ;  /* 0x0002340000047ab9 */ /* 0x000fe40000000a00 */
[----:B------:R-:W-:-:S04]  /*06f0*/  ISETP.NE.U32.AND P0, PT, RZ, UR4, PT ;  /* 0x00000004ff007c0c */ /* 0x000fc8000bf05070 */
[----:B------:R-:W-:-:S13]  /*0700*/  ISETP.NE.AND.EX P0, PT, RZ, UR5, PT, P0 ;  /* 0x00000005ff007c0c */ /* 0x000fda000bf05300 */
[----:B------:R-:W-:Y:S05]  /*0710*/  @!P0 BRA `(.L_x_479) ;  /* 0x0000000000288947 */ /* 0x000fea0003800000 */
[----:B------:R-:W-:Y:S02]  /*0720*/  ULDC.64 UR4, c[0x0][0x8d0] ;  /* 0x0002340000047ab9 */ /* 0x000fe40000000a00 */
[----:B------:R-:W-:-:S06]  /*0730*/  UIMAD.WIDE UR4, UR36, 0x4, UR4 ;  /* 0x00000004240478a5 */ /* 0x000fcc000f8e0204 */
[----:B------:R-:W-:Y:S02]  /*0740*/  IMAD.U32 R4, RZ, RZ, UR4 ;  /* 0x00000004ff047e24 */ /* 0x000fe4000f8e00ff */
[----:B------:R-:W-:-:S05]  /*0750*/  IMAD.U32 R5, RZ, RZ, UR5 ;  /* 0x00000005ff057e24 */ /* 0x000fca000f8e00ff */
[----:B------:R-:W2:Y:S04]  /*0760*/  LDG.E R3, desc[UR46][R4.64] ;  /* 0x0000002e04037981 */ /* 0x000ea8000c1e1900 */
[----:B------:R-:W3:Y:S01]  /*0770*/  LDG.E R0, desc[UR46][R4.64+0x4] ;  /* 0x0000042e04007981 */ /* 0x000ee2000c1e1900 */
[----:B--2---:R-:W-:Y:S02]  /*0780*/  R2UR UR4, R3 ;  /* 0x00000000030472ca */ /* 0x004fe400000e0000 */
[----:B---3--:R-:W-:-:S13]  /*0790*/  R2UR UR5, R0 ;  /* 0x00000000000572ca */ /* 0x008fda00000e0000 */
[----:B------:R-:W-:Y:S01]  /*07a0*/  UIADD3 UR4, -UR4, UR5, URZ ;  /* 0x0000000504047290 */ /* 0x000fe2000fffe13f */
[----:B------:R-:W-:Y:S11]  /*07b0*/  BRA `(.L_x_478) ;  /* 0x0000000000047947 */ /* 0x000ff60003800000 */
.L_x_479:
[----:B------:R-:W-:-:S05]  /*07c0*/  ULDC UR4, c[0x0][0x8bc] ;  /* 0x00022f0000047ab9 */ /* 0x000fca0000000800 */
.L_x_478:
[----:B------:R-:W1:Y:S02]  /*07d0*/  S2UR UR37, SR_CTAID.X ;  /* 0x00000000002579c3 */ /* 0x000e640000002500 */
[----:B-1----:R-:W-:-:S04]  /*07e0*/  USHF.L.U32 UR37, UR37, 0x7, URZ ;  /* 0x0000000725257899 */ /* 0x002fc8000800063f */
[----:B------:R-:W-:-:S04]  /*07f0*/  UISETP.GE.AND UP0, UPT, UR37, UR4, UPT ;  /* 0x000000042500728c */ /* 0x000fc8000bf06270 */
[----:B------:R-:W-:-:S06]  /*0800*/  USEL UR36, UR36, 0xffffffff, !UP0 ;  /* 0xffffffff24247887 */ /* 0x000fcc000c000000 */
[----:B------:R-:W-:-:S13]  /*0810*/  ISETP.LE.AND P0, PT, RZ, UR36, PT ;  /* 0x00000024ff007c0c */ /* 0x000fda000bf03270 */
[----:B------:R-:W-:Y:S05]  /*0820*/  @!P0 BRA `(.L_x_480) ;  /* 0x0000009000608947 */ /* 0x000fea0003800000 */
[----:B------:R-:W1:Y:S01]  /*0830*/  S2R R0, SR_TID.X ;  /* 0x0000000000007919 */ /* 0x000e620000002100 */
[----:B------:R-:W-:Y:S02]  /*0840*/  ULDC.64 UR4, c[0x0][0x780] ;  /* 0x0001e00000047ab9 */ /* 0x000fe40000000a00 */
[----:B------:R-:W-:Y:S01]  /*0850*/  ISETP.NE.U32.AND P0, PT, RZ, UR4, PT ;  /* 0x00000004ff007c0c */ /* 0x000fe2000bf05070 */
[----:B------:R-:W-:Y:S02]  /*0860*/  ULDC UR4, c[0x0][0x290] ;  /* 0x0000a40000047ab9 */ /* 0x000fe40000000800 */
[----:B------:R-:W-:Y:S01]  /*0870*/  IMAD.U32 R24, RZ, RZ, UR4 ;  /* 0x00000004ff187e24 */ /* 0x000fe2000f8e00ff */
[----:B------:R-:W-:Y:S01]  /*0880*/  ISETP.NE.AND.EX P0, PT, RZ, UR5, PT, P0 ;  /* 0x00000005ff007c0c */ /* 0x000fe2000bf05300 */
[----:B-1----:R-:W-:-:S12]  /*0890*/  VIADD R22, R0, 0xffffff80 ;  /* 0xffffff8000167836 */ /* 0x002fd80000000000 */
[----:B------:R-:W-:Y:S05]  /*08a0*/  @!P0 BRA `(.L_x_481) ;  /* 0x00000000001c8947 */ /* 0x000fea0003800000 */
[----:B------:R-:W-:Y:S02]  /*08b0*/  ULDC.64 UR4, c[0x0][0x780] ;  /* 0x0001e00000047ab9 */ /* 0x000fe40000000a00 */
[----:B------:R-:W-:-:S06]  /*08c0*/  UIMAD.WIDE UR4, UR36, 0x4, UR4 ;  /* 0x00000004240478a5 */ /* 0x000fcc000f8e0204 */
[----:B------:R-:W-:Y:S02]  /*08d0*/  IMAD.U32 R4, RZ, RZ, UR4 ;  /* 0x00000004ff047e24 */ /* 0x000fe4000f8e00ff */
[----:B------:R-:W-:-:S05]  /*08e0*/  IMAD.U32 R5, RZ, RZ, UR5 ;  /* 0x00000005ff057e24 */ /* 0x000fca000f8e00ff */
[----:B------:R-:W2:Y:S02]  /*08f0*/  LDG.E R4, desc[UR46][R4.64] ;  /* 0x0000002e04047981 */ /* 0x000ea4000c1e1900 */
[----:B--2---:R-:W-:Y:S01]  /*0900*/  R2UR UR39, R4 ;  /* 0x00000000042772ca */ /* 0x004fe200000e0000 */
[----:B------:R-:W-:-:S14]  /*0910*/  BRA `(.L_x_482) ;  /* 0x0000000000387947 */ /* 0x000fdc0003800000 */
.L_x_481:
[----:B------:R-:W-:Y:S01]  /*0920*/  ULDC.64 UR4, c[0x0][0x770] ;  /* 0x0001dc0000047ab9 */ /* 0x000fe20000000a00 */
[----:B------:R-:W-:Y:S01]  /*0930*/  ULDC UR39, c[0x0][0x280] ;  /* 0x0000a00000277ab9 */ /* 0x000fe20000000800 */
        /* <DEDUP_REMOVED lines=11> */
[----:B------:R-:W-:-:S12]  /*09f0*/  UIADD3 UR39, -UR39, UR4, URZ ;  /* 0x0000000427277290 */ /* 0x000fd8000fffe13f */
.L_x_482:
        /* <DEDUP_REMOVED lines=8> */
[----:B------:R1:W5:Y:S01]  /*0a80*/  LDG.E R24, desc[UR46][R4.64] ;  /* 0x0000002e04187981 */ /* 0x000362000c1e1900 */
[----:B------:R-:W-:Y:S05]  /*0a90*/  BRA `(.L_x_484) ;  /* 0x00000000002c7947 */ /* 0x000fea0003800000 */
.L_x_483:
        /* <DEDUP_REMOVED lines=9> */
[----:B------:R-:W2:Y:S02]  /*0b30*/  LDG.E R3, desc[UR46][R4.64+0x4] ;  /* 0x0000042e04037981 */ /* 0x000ea4000c1e1900 */
[----:B--2---:R-:W-:-:S07]  /*0b40*/  IMAD.IADD R24, R3, 0x1, -R24 ;  /* 0x0000000103187824 */ /* 0x004fce00078e0a18 */
.L_x_484:
[----:B------:R-:W-:Y:S01]  /*0b50*/  UISETP.GE.AND UP0, UPT, UR39, 0x1, UPT ;  /* 0x000000012700788c */ /* 0x000fe2000bf06270 */
[----:B------:R-:W-:Y:S02]  /*0b60*/  PLOP3.LUT P0, PT, PT, PT, PT, 0x80, 0x0 ;  /* 0x000000000000781c */ /* 0x000fe40003f0f070 */
[----:B------:R-:W-:Y:S02]  /*0b70*/  CS2R R70, SRZ ;  /* 0x0000000000467805 */ /* 0x000fe4000001ff00 */
[----:B------:R-:W-:Y:S02]  /*0b80*/  CS2R R68, SRZ ;  /* 0x0000000000447805 */ /* 0x000fe4000001ff00 */
[----:B------:R-:W-:Y:S02]  /*0b90*/  CS2R R66, SRZ ;  /* 0x0000000000427805 */ /* 0x000fe4000001ff00 */
[----:B------:R-:W-:Y:S02]  /*0ba0*/  CS2R R64, SRZ ;  /* 0x0000000000407805 */ /* 0x000fe4000001ff00 */
[----:B------:R-:W-:-:S02]  /*0bb0*/  PLOP3.LUT P1, PT, PT, PT, UP0, 0x80, 0x0 ;  /* 0x000000000000781c */ /* 0x000fc40003f2f008 */
        /* <DEDUP_REMOVED lines=18> */
[----:B------:R-:W-:Y:S01]  /*0ce0*/  CS2R R26, SRZ ;  /* 0x00000000001a7805 */ /* 0x000fe2000001ff00 */
[----:B------:R-:W-:Y:S01]  /*0cf0*/  IMAD.MOV.U32 R25, RZ, RZ, RZ ;  /* 0x000000ffff197224 */ /* 0x000fe200078e00ff */
[----:B------:R-:W-:Y:S01]  /*0d00*/  CS2R R118, SRZ ;  /* 0x0000000000767805 */ /* 0x000fe2000001ff00 */
[----:B------:R-:W-:Y:S01]  /*0d10*/  IMAD.MOV.U32 R0, RZ, RZ, RZ ;  /* 0x000000ffff007224 */ /* 0x000fe200078e00ff */
        /* <DEDUP_REMOVED lines=23> */
[----:B------:R-:W-:Y:S06]  /*0e90*/  @!P1 BRA `(.L_x_485) ;  /* 0x0000003400989947 */ /* 0x000fec0003800000 */
[----:B------:R-:W-:-:S04]  /*0ea0*/  MOV R0, RZ ;  /* 0x000000ff00007202 */ /* 0x000fc80000000f00 */
        /* <DEDUP_REMOVED lines=17> */
[----:B--2--5:R-:W-:Y:S05]  /*0fc0*/  CALL.ABS.NOINC R14 ;  /* 0x000000000e007343 */ /* 0x024fea0003c00000 */
.L_x_487:
        /* <DEDUP_REMOVED lines=15> */
.L_x_486:
[----:B------:R-:W2:Y:S01]  /*10c0*/  S2R R3, SR_CgaCtaId ;  /* 0x0000000000037919 */ /* 0x000ea20000008800 */
[----:B------:R-:W-:-:S04]  /*10d0*/  MOV R18, 0x400 ;  /* 0x0000040000127802 */ /* 0x000fc80000000f00 */
[----:B--2---:R-:W-:-:S05]  /*10e0*/  LEA R18, R3, R18, 0x18 ;  /* 0x0000001203127211 */ /* 0x004fca00078ec0ff */
[----:B------:R-:W-:-:S05]  /*10f0*/  VIADD R19, R18, 0x1e800 ;  /* 0x0001e80012137836 */ /* 0x000fca0000000000 */
        /* <DEDUP_REMOVED lines=18> */
.L_x_489:
        /* <DEDUP_REMOVED lines=15> */
.L_x_488:
[----:B------:R-:W-:Y:S01]  /*1310*/  SHF.R.S32.HI R25, RZ, 0x1f, R22 ;  /* 0x0000001fff197819 */ /* 0x000fe20000011416 */
[----:B------:R-:W-:-:S03]  /*1320*/  UMOV UR4, 0xffffffff ;  /* 0xffffffff00047882 */ /* 0x000fc60000000000 */
[----:B------:R-:W-:-:S04]  /*1330*/  LEA.HI R0, R25, R22, RZ, 0x7 ;  /* 0x0000001619007211 */ /* 0x000fc800078f38ff */
[----:B------:R-:W-:Y:S01]  /*1340*/  SHF.R.S32.HI R16, RZ, 0x7, R0 ;  /* 0x00000007ff107819 */ /* 0x000fe20000011400 */
[----:B------:R-:W-:Y:S06]  /*1350*/  BRA.DIV UR4, `(.L_x_490) ;  /* 0x00000086049c7947 */ /* 0x000fec000b800000 */
[----:B------:R2:W3:Y:S02]  /*1360*/  SHFL.IDX PT, R14, R16, RZ, 0x1f ;  /* 0x00001fff100e7589 */ /* 0x0004e400000e0000 */
.L_x_578:
[----:B-1----:R-:W-:Y:S02]  /*1370*/  SHF.L.U32 R5, RZ, 0x1f, RZ ;  /* 0x0000001fff057819 */ /* 0x002fe400000006ff */
[----:B------:R-:W-:Y:S01]  /*1380*/  LOP3.LUT R3, R0, 0xffffff80, RZ, 0xc0, !PT ;  /* 0xffffff8000037812 */ /* 0x000fe200078ec0ff */
[----:B------:R-:W-:Y:S01]  /*1390*/  VIADD R0, R18, 0x6000 ;  /* 0x0000600012007836 */ /* 0x000fe20000000000 */
[----:B------:R-:W1:Y:S03]  /*13a0*/  SYNCS.PHASECHK.TRANS64.TRYWAIT P0, [R18+URZ+0x26800], R5 ;  /* 0x02680005120075a7 */ /* 0x000e66000800017f */
[----:B------:R-:W-:Y:S01]  /*13b0*/  IMAD.IADD R27, R22, 0x1, -R3 ;  /* 0x00000001161b7824 */ /* 0x000fe200078e0a03 */
[----:B------:R-:W-:Y:S02]  /*13c0*/  LOP3.LUT P1, RZ, R0, 0x1bf, RZ, 0xc0, !PT ;  /* 0x000001bf00ff7812 */ /* 0x000fe4000782c0ff */
[----:B---3--:R-:W-:-:S02]  /*13d0*/  LEA.HI R0, R14, R14, RZ, 0x1 ;  /* 0x0000000e0e007211 */ /* 0x008fc400078f08ff */
[----:B------:R-:W-:Y:S02]  /*13e0*/  SHF.R.S32.HI R26, RZ, 0x1f, R27 ;  /* 0x0000001fff1a7819 */ /* 0x000fe4000001141b */
[----:B------:R-:W-:Y:S02]  /*13f0*/  LOP3.LUT R23, R0, 0xfffffffe, RZ, 0xc0, !PT ;  /* 0xfffffffe00177812 */ /* 0x000fe400078ec0ff */
[----:B------:R-:W-:-:S04]  /*1400*/  LEA.HI R28, R26, R27, RZ, 0x2 ;  /* 0x0000001b1a1c7211 */ /* 0x000fc800078f10ff */
[----:B------:R-:W-:Y:S01]  /*1410*/  LOP3.LUT R0, R28, 0x7ffffffc, RZ, 0xc0, !PT ;  /* 0x7ffffffc1c007812 */ /* 0x000fe200078ec0ff */
[----:B-1----:R-:W-:Y:S06]  /*1420*/  @P0 BRA `(.L_x_491) ;  /* 0x0000000000080947 */ /* 0x002fec0003800000 */
[----:B------:R-:W1:Y:S02]  /*1430*/  SYNCS.PHASECHK.TRANS64.TRYWAIT P0, [R18+URZ+0x26800], R5 ;  /* 0x02680005120075a7 */ /* 0x000e64000800017f */
[----:B-1----:R-:W-:Y:S05]  /*1440*/  @!P0 BRA `(.L_x_492) ;  /* 0x0000008400808947 */ /* 0x002fea0003800000 */
.L_x_491:
[----:B------:R-:W-:Y:S02]  /*1450*/  IMAD.IADD R23, R14, 0x1, -R23 ;  /* 0x000000010e177824 */ /* 0x000fe400078e0a17 */
[----:B------:R-:W-:Y:S01]  /*1460*/  IMAD.IADD R17, R27, 0x1, -R0 ;  /* 0x000000011b117824 */ /* 0x000fe200078e0a00 */
[----:B------:R-:W-:Y:S06]  /*1470*/  @!P1 BRA `(.L_x_493) ;  /* 0x0000000000409947 */ /* 0x000fec0003800000 */
[----:B------:R-:W-:Y:S01]  /*1480*/  MOV R0, 0x0 ;  /* 0x0000000000007802 */ /* 0x000fe20000000f00 */
[----:B------:R-:W-:Y:S01]  /*1490*/  ULDC.64 UR4, c[0x4][0x88] ;  /* 0x0100220000047ab9 */ /* 0x000fe20000000a00 */
[----:B------:R-:W-:Y:S01]  /*14a0*/  ULDC.64 UR6, c[0x4][0x90] ;  /* 0x0100240000067ab9 */ /* 0x000fe20000000a00 */
[----:B------:R-:W-:Y:S01]  /*14b0*/  IMAD.U32 R4, RZ, RZ, UR4 ;  /* 0x00000004ff047e24 */ /* 0x000fe2000f8e00ff */
[----:B------:R3:W4:Y:S01]  /*14c0*/  LDC.64 R14, c[0x4][R0] ;  /* 0x01000000000e7b82 */ /* 0x0007220000000a00 */
[----:B-1----:R-:W-:Y:S01]  /*14d0*/  IMAD.U32 R5, RZ, RZ, UR5 ;  /* 0x00000005ff057e24 */ /* 0x002fe2000f8e00ff */
        /* <DEDUP_REMOVED lines=9> */
[----:B--2-45:R-:W-:Y:S05]  /*1570*/  CALL.ABS.NOINC R14 ;  /* 0x000000000e007343 */ /* 0x034fea0003c00000 */
.L_x_493:
[----:B------:R-:W-:Y:S01]  /*1580*/  LEA.HI R0, R25, R22, RZ, 0x4 ;  /* 0x0000001619007211 */ /* 0x000fe200078f20ff */
[----:B------:R-:W-:Y:S05]  /*1590*/  WARPSYNC.ALL ;  /* 0x0000000000007948 */ /* 0x000fea0003800000 */
[----:B------:R-:W-:-:S05]  /*15a0*/  LOP3.LUT R3, R0, 0xfffffff0, RZ, 0xc0, !PT ;  /* 0xfffffff000037812 */ /* 0x000fca00078ec0ff */
[----:B-1----:R-:W-:Y:S01]  /*15b0*/  IMAD.IADD R5, R22, 0x1, -R3 ;  /* 0x0000000116057824 */ /* 0x002fe200078e0a03 */
[----:B------:R-:W-:-:S04]  /*15c0*/  SHF.R.S32.HI R3, RZ, 0x4, R0 ;  /* 0x00000004ff037819 */ /* 0x000fc80000011400 */
[----:B------:R-:W-:Y:S02]  /*15d0*/  LEA.HI R6, R5, R5, RZ, 0x1 ;  /* 0x0000000505067211 */ /* 0x000fe400078f08ff */
[----:B------:R-:W-:Y:S02]  /*15e0*/  LEA.HI R0, R0, R3, RZ, 0x1 ;  /* 0x0000000300007211 */ /* 0x000fe400078f08ff */
[--C-:B------:R-:W-:Y:S02]  /*15f0*/  SHF.R.S32.HI R7, RZ, 0x1, R6.reuse ;  /* 0x00000001ff077819 */ /* 0x100fe40000011406 */
[----:B------:R-:W-:Y:S02]  /*1600*/  SHF.R.S32.HI R4, RZ, 0x1f, R6 ;  /* 0x0000001fff047819 */ /* 0x000fe40000011406 */
[----:B------:R-:W-:Y:S02]  /*1610*/  SHF.R.S32.HI R10, RZ, 0x1f, R5 ;  /* 0x0000001fff0a7819 */ /* 0x000fe40000011405 */
[----:B------:R-:W-:-:S02]  /*1620*/  LEA.HI R4, R4, R7, RZ, 0x2 ;  /* 0x0000000704047211 */ /* 0x000fc400078f10ff */
[----:B------:R-:W-:Y:S02]  /*1630*/  LEA.HI R10, R10, R5, RZ, 0x3 ;  /* 0x000000050a0a7211 */ /* 0x000fe400078f18ff */
[----:B------:R-:W-:Y:S02]  /*1640*/  LOP3.LUT R8, R4, 0xfffffffc, RZ, 0xc0, !PT ;  /* 0xfffffffc04087812 */ /* 0x000fe400078ec0ff */
        /* <DEDUP_REMOVED lines=13> */
[----:B------:R-:W-:-:S03]  /*1720*/  IMAD R5, R9, 0x200, R10 ;  /* 0x0000020009057824 */ /* 0x000fc600078e020a */
[----:B------:R-:W-:Y:S01]  /*1730*/  LOP3.LUT R7, R0, 0x8, R7, 0xf8, !PT ;  /* 0x0000000800077812 */ /* 0x000fe200078ef807 */
[----:B------:R-:W-:Y:S01]  /*1740*/  IMAD R6, R6, 0x20, R5 ;  /* 0x0000002006067824 */ /* 0x000fe200078e0205 */
[----:B------:R-:W-:-:S04]  /*1750*/  SHF.R.U32.HI R0, RZ, 0x3, R0 ;  /* 0x00000003ff007819 */ /* 0x000fc80000011600 */
[----:B------:R-:W-:Y:S01]  /*1760*/  LOP3.LUT R7, R7, R0, RZ, 0x3c, !PT ;  /* 0x0000000007077212 */ /* 0x000fe200078e3cff */
[----:B------:R-:W-:-:S04]  /*1770*/  IMAD.SHL.U32 R0, R22, 0x40, RZ ;  /* 0x0000004016007824 */ /* 0x000fc800078e00ff */
[----:B------:R-:W-:Y:S01]  /*1780*/  IMAD.IADD R7, R7, 0x1, R6 ;  /* 0x0000000107077824 */ /* 0x000fe200078e0206 */
[----:B------:R-:W-:-:S03]  /*1790*/  LOP3.LUT R0, R0, 0x1c0, RZ, 0xc0, !PT ;  /* 0x000001c000007812 */ /* 0x000fc600078ec0ff */
[----:B------:R-:W-:Y:S01]  /*17a0*/  IMAD R7, R7, 0x2, R18 ;  /* 0x0000000207077824 */ /* 0x000fe200078e0212 */
[----:B------:R-:W-:Y:S01]  /*17b0*/  LEA.HI R26, R26, R27, RZ, 0x5 ;  /* 0x0000001b1a1a7211 */ /* 0x000fe200078f28ff */
[----:B------:R-:W-:-:S03]  /*17c0*/  IMAD.SHL.U32 R9, R9, 0x10, RZ ;  /* 0x0000001009097824 */ /* 0x000fc600078e00ff */
[----:B------:R-:W1:Y:S01]  /*17d0*/  LDSM.16.M88.4 R184, [R7+0x6000] ;  /* 0x0060000007b8783b */ /* 0x000e620000000200 */
[--C-:B------:R-:W-:Y:S01]  /*17e0*/  SHF.R.S32.HI R4, RZ, 0x2, R28.reuse ;  /* 0x00000002ff047819 */ /* 0x100fe2000001141c */
[----:B-----5:R-:W-:Y:S01]  /*17f0*/  VIADD R11, R24, -UR37 ;  /* 0x80000025180b7c36 */ /* 0x020fe20008000000 */
[----:B------:R-:W-:Y:S01]  /*1800*/  SHF.R.S32.HI R5, RZ, 0x1f, R28 ;  /* 0x0000001fff057819 */ /* 0x000fe2000001141c */
[----:B------:R-:W3:Y:S01]  /*1810*/  LDSM.16.M88.4 R188, [R7+0x8000] ;  /* 0x0080000007bc783b */ /* 0x000ee20000000200 */
[----:B------:R-:W-:Y:S01]  /*1820*/  SHF.R.S32.HI R26, RZ, 0x5, R26 ;  /* 0x00000005ff1a7819 */ /* 0x000fe2000001141a */
[----:B------:R-:W-:Y:S01]  /*1830*/  UIADD3 UR39, UR39, 0x3f, URZ ;  /* 0x0000003f27277890 */ /* 0x000fe2000fffe03f */
[----:B------:R-:W-:Y:S01]  /*1840*/  LEA.HI R22, R25, R22, RZ, 0x3 ;  /* 0x0000001619167211 */ /* 0x000fe200078f18ff */
[----:B------:R-:W4:Y:S01]  /*1850*/  LDSM.16.M88.4 R192, [R7+0xa000] ;  /* 0x00a0000007c0783b */ /* 0x000f220000000200 */
[----:B------:R-:W-:Y:S01]  /*1860*/  LOP3.LUT R9, R0, 0x30, R9, 0xf8, !PT ;  /* 0x0000003000097812 */ /* 0x000fe200078ef809 */
[----:B------:R-:W-:Y:S01]  /*1870*/  IMAD R11, R26, -0x10, R11 ;  /* 0xfffffff01a0b7824 */ /* 0x000fe200078e020b */
[----:B------:R-:W-:Y:S01]  /*1880*/  LEA.HI R5, R5, R4, RZ, 0x3 ;  /* 0x0000000405057211 */ /* 0x000fe200078f18ff */
[----:B------:R-:W-:Y:S01]  /*1890*/  USHF.R.S32.HI UR6, URZ, 0x1f, UR39 ;  /* 0x0000001f3f067899 */ /* 0x000fe20008011427 */
[----:B------:R-:W-:-:S02]  /*18a0*/  LEA.HI R6, R16, R16, RZ, 0x1 ;  /* 0x0000001010067211 */ /* 0x000fc400078f08ff */
[----:B------:R-:W-:Y:S02]  /*18b0*/  CS2R R70, SRZ ;  /* 0x0000000000467805 */ /* 0x000fe4000001ff00 */
[----:B------:R-:W-:Y:S01]  /*18c0*/  LOP3.LUT R22, R9, 0x8, R22, 0xf8, !PT ;  /* 0x0000000809167812 */ /* 0x000fe200078ef816 */
[----:B------:R-:W-:Y:S01]  /*18d0*/  ULEA.HI UR6, UR6, UR39, URZ, 0x6 ;  /* 0x0000002706067291 */ /* 0x000fe2000f8f303f */
[----:B------:R-:W-:Y:S02]  /*18e0*/  LOP3.LUT R5, R5, 0xfffffff8, RZ, 0xc0, !PT ;  /* 0xfffffff805057812 */ /* 0x000fe400078ec0ff */
[----:B------:R-:W-:Y:S02]  /*18f0*/  CS2R R68, SRZ ;  /* 0x0000000000447805 */ /* 0x000fe4000001ff00 */
[----:B------:R-:W-:Y:S02]  /*1900*/  LOP3.LUT R9, R6, 0xfffffffe, RZ, 0xc0, !PT ;  /* 0xfffffffe06097812 */ /* 0x000fe400078ec0ff */
[----:B------:R-:W-:-:S02]  /*1910*/  CS2R R66, SRZ ;  /* 0x0000000000427805 */ /* 0x000fc4000001ff00 */
[----:B------:R-:W-:Y:S02]  /*1920*/  SHF.R.U32.HI R13, RZ, 0x3, R0 ;  /* 0x00000003ff0d7819 */ /* 0x000fe40000011600 */
[----:B------:R-:W-:Y:S02]  /*1930*/  CS2R R64, SRZ ;  /* 0x0000000000407805 */ /* 0x000fe4000001ff00 */
[----:B------:R-:W-:Y:S01]  /*1940*/  IADD3 R0, R11, R5, -R4 ;  /* 0x000000050b007210 */ /* 0x000fe20007ffe804 */
[----:B------:R-:W-:Y:S01]  /*1950*/  IMAD R5, R16, 0x8, R3 ;  /* 0x0000000810057824 */ /* 0x000fe200078e0203 */
[----:B------:R-:W-:Y:S01]  /*1960*/  LOP3.LUT R4, R22, R13, RZ, 0x3c, !PT ;  /* 0x0000000d16047212 */ /* 0x000fe200078e3cff */
[C---:B------:R-:W-:Y:S01]  /*1970*/  IMAD.IADD R3, R16.reuse, 0x1, -R9 ;  /* 0x0000000110037824 */ /* 0x040fe200078e0a09 */
[----:B------:R-:W-:Y:S01]  /*1980*/  CS2R R62, SRZ ;  /* 0x00000000003e7805 */ /* 0x000fe2000001ff00 */
[----:B--2---:R-:W-:Y:S01]  /*1990*/  IMAD R16, R16, 0x300, R27 ;  /* 0x0000030010107824 */ /* 0x004fe200078e021b */
[----:B------:R-:W-:Y:S01]  /*19a0*/  CS2R R60, SRZ ;  /* 0x00000000003c7805 */ /* 0x000fe2000001ff00 */
[----:B------:R-:W-:Y:S01]  /*19b0*/  IMAD R3, R3, -0x40, R0 ;  /* 0xffffffc003037824 */ /* 0x000fe200078e0200 */
[----:B------:R-:W-:Y:S01]  /*19c0*/  CS2R R58, SRZ ;  /* 0x00000000003a7805 */ /* 0x000fe2000001ff00 */
[----:B------:R-:W-:Y:S01]  /*19d0*/  IMAD.MOV.U32 R0, RZ, RZ, 0x20 ;  /* 0x00000020ff007424 */ /* 0x000fe200078e00ff */
[----:B------:R-:W-:Y:S01]  /*19e0*/  CS2R R56, SRZ ;  /* 0x0000000000387805 */ /* 0x000fe2000001ff00 */
[----:B------:R-:W-:Y:S01]  /*19f0*/  IMAD.U32 R4, R5, 0x200, R4 ;  /* 0x0000020005047824 */ /* 0x000fe200078e0004 */
[----:B------:R-:W-:Y:S01]  /*1a00*/  CS2R R54, SRZ ;  /* 0x0000000000367805 */ /* 0x000fe2000001ff00 */
[----:B------:R-:W-:Y:S01]  /*1a10*/  IMAD.SHL.U32 R5, R16, 0x4, RZ ;  /* 0x0000000410057824 */ /* 0x000fe200078e00ff */
[----:B------:R-:W-:-:S02]  /*1a20*/  SEL R0, R0, 0xffffffe0, !P0 ;  /* 0xffffffe000007807 */ /* 0x000fc40004000000 */
[----:B------:R-:W-:Y:S02]  /*1a30*/  CS2R R52, SRZ ;  /* 0x0000000000347805 */ /* 0x000fe4000001ff00 */
[----:B------:R-:W-:Y:S02]  /*1a40*/  CS2R R50, SRZ ;  /* 0x0000000000327805 */ /* 0x000fe4000001ff00 */
[----:B------:R-:W-:Y:S02]  /*1a50*/  CS2R R48, SRZ ;  /* 0x0000000000307805 */ /* 0x000fe4000001ff00 */
[----:B------:R-:W-:Y:S01]  /*1a60*/  CS2R R46, SRZ ;  /* 0x00000000002e7805 */ /* 0x000fe2000001ff00 */
[----:B------:R-:W-:Y:S01]  /*1a70*/  IMAD.IADD R0, R7, 0x1, R0 ;  /* 0x0000000107007824 */ /* 0x000fe200078e0200 */
[----:B------:R-:W-:Y:S02]  /*1a80*/  CS2R R44, SRZ ;  /* 0x00000000002c7805 */ /* 0x000fe4000001ff00 */
[----:B------:R-:W-:-:S02]  /*1a90*/  CS2R R42, SRZ ;  /* 0x00000000002a7805 */ /* 0x000fc4000001ff00 */
[----:B------:R-:W-:Y:S02]  /*1aa0*/  CS2R R40, SRZ ;  /* 0x0000000000287805 */ /* 0x000fe4000001ff00 */
[----:B------:R-:W-:Y:S01]  /*1ab0*/  CS2R R38, SRZ ;  /* 0x0000000000267805 */ /* 0x000fe2000001ff00 */
[----:B------:R-:W2:Y:S01]  /*1ac0*/  LDSM.16.M88.4 R196, [R0+0x6000] ;  /* 0x0060000000c4783b */ /* 0x000ea20000000200 */
[----:B------:R-:W-:Y:S02]  /*1ad0*/  CS2R R36, SRZ ;  /* 0x0000000000247805 */ /* 0x000fe4000001ff00 */
[----:B------:R-:W-:Y:S02]  /*1ae0*/  CS2R R34, SRZ ;  /* 0x0000000000227805 */ /* 0x000fe4000001ff00 */
[----:B------:R-:W-:Y:S01]  /*1af0*/  CS2R R32, SRZ ;  /* 0x0000000000207805 */ /* 0x000fe2000001ff00 */
[----:B------:R-:W1:Y:S01]  /*1b00*/  LDSM.16.M88.4 R200, [R0+0x8000] ;  /* 0x0080000000c8783b */ /* 0x000e620000000200 */
        /* <DEDUP_REMOVED lines=28> */
[----:B------:R-:W-:Y:S01]  /*1cd0*/  CS2R R72, SRZ ;  /* 0x0000000000487805 */ /* 0x000fe2000001ff00 */
[----:B---3--:R-:W-:Y:S01]  /*1ce0*/  IMAD R0, R5, 0x4, R18 ;  /* 0x0000000405007824 */ /* 0x008fe200078e0212 */
[----:B------:R-:W-:Y:S02]  /*1cf0*/  USHF.R.S32.HI UR7, URZ, 0x6, UR6 ;  /* 0x000000063f077899 */ /* 0x000fe40008011406 */
[----:B------:R-:W-:Y:S01]  /*1d00*/  ULOP3.LUT UR11, UR38, 0x1, URZ, 0xfc, !UPT ;  /* 0x00000001260b7892 */ /* 0x000fe2000f8efc3f */
[----:B------:R-:W-:Y:S01]  /*1d10*/  UMOV UR4, URZ ;  /* 0x0000003f00047c82 */ /* 0x000fe20008000000 */
[----:B------:R-:W-:Y:S01]  /*1d20*/  UMOV UR5, URZ ;  /* 0x0000003f00057c82 */ /* 0x000fe20008000000 */
[----:B------:R-:W-:Y:S01]  /*1d30*/  UMOV UR6, URZ ;  /* 0x0000003f00067c82 */ /* 0x000fe20008000000 */
[----:B-12-4-:R-:W-:-:S08]  /*1d40*/  ULDC UR13, c[0x0][0x744] ;  /* 0x0001d100000d7ab9 */ /* 0x016fd00000000800 */
.L_x_504:
[----:B------:R-:W-:-:S06]  /*1d50*/  UISETP.NE.AND UP0, UPT, UR11, 0x3, UPT ;  /* 0x000000030b00788c */ /* 0x000fcc000bf05270 */
[----:B------:R-:W-:-:S13]  /*1d60*/  PLOP3.LUT P0, PT, PT, PT, UP0, 0x80, 0x0 ;  /* 0x000000000000781c */ /* 0x000fda0003f0f008 */
[----:B-1----:R-:W-:Y:S05]  /*1d70*/  @!P0 BRA `(.L_x_494) ;  /* 0x0000000000048947 */ /* 0x002fea0003800000 */
[----:B------:R-:W-:Y:S01]  /*1d80*/  BPT.TRAP 0x1 ;  /* 0x000000040000795c */ /* 0x000fe20000300000 */
.L_x_494:
[----:B------:R-:W-:Y:S01]  /*1d90*/  R2UR UR8, R18 ;  /* 0x00000000120872ca */ /* 0x000fe200000e0000 */
[----:B------:R-:W-:-:S05]  /*1da0*/  IMAD.U32 R16, RZ, RZ, UR5 ;  /* 0x00000005ff107e24 */ /* 0x000fca000f8e00ff */
[----:B------:R-:W-:-:S07]  /*1db0*/  SHF.L.U32 R16, R16, 0x1f, RZ ;  /* 0x0000001f10107819 */ /* 0x000fce00000006ff */
[----:B------:R-:W-:-:S09]  /*1dc0*/  ULEA UR8, UR6, UR8, 0x3 ;  /* 0x0000000806087291 */ /* 0x000fd2000f8e183f */
[----:B------:R1:W2:Y:S01]  /*1dd0*/  SYNCS.PHASECHK.TRANS64.TRYWAIT P1, [UR8+0x26810], R16 ;  /* 0x02681010ff0075a7 */ /* 0x0002a20008020148 */
[----:B------:R-:W-:Y:S05]  /*1de0*/  @!P0 BRA `(.L_x_495) ;  /* 0x0000000000048947 */ /* 0x000fea0003800000 */
[----:B------:R-:W-:Y:S01]  /*1df0*/  BPT.TRAP 0x1 ;  /* 0x000000040000795c */ /* 0x000fe20000300000 */
.L_x_495:
[----:B--2---:R-:W-:Y:S05]  /*1e00*/  @P1 BRA `(.L_x_496) ;  /* 0x0000000000081947 */ /* 0x004fea0003800000 */
[----:B------:R-:W2:Y:S02]  /*1e10*/  SYNCS.PHASECHK.TRANS64.TRYWAIT P1, [UR8+0x26810], R16 ;  /* 0x02681010ff0075a7 */ /* 0x000ea40008020148 */
[----:B--2---:R-:W-:Y:S05]  /*1e20*/  @!P1 BRA `(.L_x_497) ;  /* 0x0000007c001c9947 */ /* 0x004fea0003800000 */
.L_x_496:
[----:B------:R-:W-:Y:S01]  /*1e30*/  R2UR UR9, R18 ;  /* 0x00000000120972ca */ /* 0x000fe200000e0000 */
[----:B--2---:R-:W-:Y:S01]  /*1e40*/  IMAD R5, R23, 0x800, R18 ;  /* 0x0000080017057824 */ /* 0x004fe200078e0212 */
[----:B------:R-:W-:Y:S01]  /*1e50*/  WARPGROUP.ARRIVE ;  /* 0x00000000000079c5 */ /* 0x000fe20000000000 */
[----:B------:R-:W-:Y:S01]  /*1e60*/  UMOV UR17, 0xc0000010 ;  /* 0xc000001000117882 */ /* 0x000fe20000000000 */
[----:B------:R-:W-:Y:S01]  /*1e70*/  UMOV UR19, 0x80000020 ;  /* 0x8000002000137882 */ /* 0x000fe20000000000 */
[----:B------:R-:W-:Y:S01]  /*1e80*/  IMAD.U32 R6, RZ, RZ, UR6 ;  /* 0x00000006ff067e24 */ /* 0x000fe2000f8e00ff */
[----:B------:R-:W-:-:S03]  /*1e90*/  R2UR UR10, R5 ;  /* 0x00000000050a72ca */ /* 0x000fc600000e0000 */
[----:B------:R-:W-:-:S04]  /*1ea0*/  IMAD R5, R6, 0x20, R17 ;  /* 0x0000002006057824 */ /* 0x000fc800078e0211 */
[----:B------:R-:W-:Y:S01]  /*1eb0*/  UIADD3 UR9, UR9, 0x12000, URZ ;  /* 0x0001200009097890 */ /* 0x000fe2000fffe03f */
[----:B------:R-:W-:-:S03]  /*1ec0*/  IMAD.SHL.U32 R5, R5, 0x2, RZ ;  /* 0x0000000205057824 */ /* 0x000fc600078e00ff */
[----:B------:R-:W-:Y:S01]  /*1ed0*/  USHF.R.U32.HI UR9, URZ, 0x4, UR9 ;  /* 0x000000043f097899 */ /* 0x000fe20008011609 */
[----:B------:R-:W-:Y:S01]  /*1ee0*/  IMAD R212, R5, 0x4, R18 ;  /* 0x0000000405d47824 */ /* 0x000fe200078e0212 */
[----:B------:R-:W-:Y:S02]  /*1ef0*/  USHF.R.U32.HI UR10, URZ, 0x4, UR10 ;  /* 0x000000043f0a7899 */ /* 0x000fe4000801160a */
[----:B------:R-:W-:Y:S02]  /*1f00*/  ULOP3.LUT UR9, UR9, 0x3fff, URZ, 0xc0, !UPT ;  /* 0x00003fff09097892 */ /* 0x000fe4000f8ec03f */
[----:B------:R-:W-:Y:S02]  /*1f10*/  ULOP3.LUT UR10, UR10, 0x3fff, URZ, 0xc0, !UPT ;  /* 0x00003fff0a0a7892 */ /* 0x000fe4000f8ec03f */
[----:B------:R-:W-:Y:S02]  /*1f20*/  ULOP3.LUT UR14, UR9, 0x10000, URZ, 0xfc, !UPT ;  /* 0x00010000090e7892 */ /* 0x000fe4000f8efc3f */
[----:B------:R-:W-:-:S02]  /*1f30*/  ULOP3.LUT UR12, UR10, 0x10000, URZ, 0xfc, !UPT ;  /* 0x000100000a0c7892 */ /* 0x000fc4000f8efc3f */
        /* <DEDUP_REMOVED lines=40> */
[----:B------:R2:W3:Y:S04]  /*21c0*/  LDS.64 R210, [R212+0x1e000] ;  /* 0x01e00000d4d27984 */ /* 0x0004e80000000a00 */
[----:B------:R2:W4:Y:S04]  /*21d0*/  LDS.64 R208, [R212+0x1e020] ;  /* 0x01e02000d4d07984 */ /* 0x0005280000000a00 */
        /* <DEDUP_REMOVED lines=8> */
.L_x_498:
[----:B------:R1:W1:Y:S01]  /*2260*/  SYNCS.PHASECHK.TRANS64.TRYWAIT P1, [UR8+0x26830], R16 ;  /* 0x02683010ff0075a7 */ /* 0x0002620008020148 */
[----:B------:R-:W-:Y:S05]  /*2270*/  @!P0 BRA `(.L_x_499) ;  /* 0x0000000000048947 */ /* 0x000fea0003800000 */
[----:B------:R-:W-:Y:S01]  /*2280*/  BPT.TRAP 0x1 ;  /* 0x000000040000795c */ /* 0x000fe20000300000 */
.L_x_499:
[----:B-1----:R-:W-:Y:S05]  /*2290*/  @P1 BRA `(.L_x_500) ;  /* 0x0000000000081947 */ /* 0x002fea0003800000 */
[----:B------:R-:W1:Y:S02]  /*22a0*/  SYNCS.PHASECHK.TRANS64.TRYWAIT P1, [UR8+0x26830], R16 ;  /* 0x02683010ff0075a7 */ /* 0x000e640008020148 */
[----:B-1----:R-:W-:Y:S05]  /*22b0*/  @!P1 BRA `(.L_x_501) ;  /* 0x0000007800109947 */ /* 0x002fea0003800000 */
.L_x_500:
        /* <DEDUP_REMOVED lines=9> */
[----:B------:R-:W-:Y:S01]  /*2350*/  FSEL R22, R157, -INF , P2 ;  /* 0xff8000009d167808 */ /* 0x000fe20001000000 */
[----:B---3--:R-:W-:Y:S01]  /*2360*/  FFMA.FTZ R152, R5, UR13, -R210 ;  /* 0x0000000d05987c23 */ /* 0x008fe200080108d2 */
[----:B------:R-:W-:Y:S01]  /*2370*/  UIADD3 UR10, UR10, 0x18000, URZ ;  /* 0x000180000a0a7890 */ /* 0x000fe2000fffe03f */
[----:B------:R-:W-:Y:S01]  /*2380*/  FSEL R5, R156, -INF , P2 ;  /* 0xff8000009c057808 */ /* 0x000fe20001000000 */
[----:B------:R-:W-:Y:S01]  /*2390*/  FFMA.FTZ R153, R16, UR13, -R211 ;  /* 0x0000000d10997c23 */ /* 0x000fe200080108d3 */
[----:B------:R-:W-:Y:S01]  /*23a0*/  FSEL R156, R165, -INF , P2 ;  /* 0xff800000a59c7808 */ /* 0x000fe20001000000 */
[----:B------:R-:W-:Y:S01]  /*23b0*/  USHF.R.U32.HI UR10, URZ, 0x4, UR10 ;  /* 0x000000043f0a7899 */ /* 0x000fe2000801160a */
[----:B------:R-:W-:Y:S01]  /*23c0*/  FSEL R157, R164, -INF , P2 ;  /* 0xff800000a49d7808 */ /* 0x000fe20001000000 */
[----:B----4-:R-:W-:Y:S01]  /*23d0*/  FFMA.FTZ R213, R22, UR13, -R209 ;  /* 0x0000000d16d57c23 */ /* 0x010fe200080108d1 */
[----:B------:R-:W-:Y:S01]  /*23e0*/  FFMA.FTZ R16, R5, UR13, -R208 ;  /* 0x0000000d05107c23 */ /* 0x000fe200080108d0 */
[----:B------:R-:W-:Y:S01]  /*23f0*/  ULOP3.LUT UR10, UR10, 0x3fff, URZ, 0xc0, !UPT ;  /* 0x00003fff0a0a7892 */ /* 0x000fe2000f8ec03f */
[----:B------:R-:W-:Y:S01]  /*2400*/  FSEL R22, R161, -INF , P2 ;  /* 0xff800000a1167808 */ /* 0x000fe20001000000 */
[----:B------:R-:W-:Y:S01]  /*2410*/  FFMA.FTZ R161, R156, UR13, -R15 ;  /* 0x0000000d9ca17c23 */ /* 0x000fe2000801080f */
[----:B------:R-:W-:Y:S01]  /*2420*/  FSEL R5, R160, -INF , P2 ;  /* 0xff800000a0057808 */ /* 0x000fe20001000000 */
[----:B------:R-:W-:Y:S01]  /*2430*/  ULOP3.LUT UR12, UR10, 0x10000, URZ, 0xfc, !UPT ;  /* 0x000100000a0c7892 */ /* 0x000fe2000f8efc3f */
[----:B------:R-:W-:Y:S01]  /*2440*/  FFMA.FTZ R160, R157, UR13, -R14 ;  /* 0x0000000d9da07c23 */ /* 0x000fe2000801080e */
[----:B------:R-:W-:Y:S01]  /*2450*/  FSEL R156, R169, -INF , P2 ;  /* 0xff800000a99c7808 */ /* 0x000fe20001000000 */
[----:B------:R-:W-:Y:S01]  /*2460*/  FFMA.FTZ R22, R22, UR13, -R21 ;  /* 0x0000000d16167c23 */ /* 0x000fe20008010815 */
[----:B------:R-:W-:Y:S01]  /*2470*/  UIMAD UR12, UR6, 0x300, UR12 ;  /* 0x00000300060c78a4 */ /* 0x000fe2000f8e020c */
[----:B------:R-:W-:Y:S01]  /*2480*/  FSEL R157, R168, -INF , P2 ;  /* 0xff800000a89d7808 */ /* 0x000fe20001000000 */
[----:B------:R-:W-:Y:S01]  /*2490*/  FFMA.FTZ R5, R5, UR13, -R20 ;  /* 0x0000000d05057c23 */ /* 0x000fe20008010814 */
[----:B------:R-:W-:Y:S01]  /*24a0*/  FFMA.FTZ R165, R156, UR13, -R13 ;  /* 0x0000000d9ca57c23 */ /* 0x000fe2000801080d */
[----:B------:R-:W-:Y:S01]  /*24b0*/  FSEL R156, R173, -INF , P2 ;  /* 0xff800000ad9c7808 */ /* 0x000fe20001000000 */
[----:B------:R-:W-:Y:S01]  /*24c0*/  MUFU.EX2 R152, R152 ;  /* 0x0000009800987308 */ /* 0x000fe20000000800 */
        /* <DEDUP_REMOVED lines=19> */
[----:B------:R-:W-:Y:S01]  /*2600*/  FFMA.FTZ R216, R158, UR13, -R7 ;  /* 0x0000000d9ed87c23 */ /* 0x000fe20008010807 */
[----:B------:R-:W-:Y:S01]  /*2610*/  FFMA.FTZ R155, R155, UR13, -R20 ;  /* 0x0000000d9b9b7c23 */ /* 0x000fe20008010814 */
[----:B------:R-:W-:Y:S01]  /*2620*/  FSEL R20, R163, -INF , P1 ;  /* 0xff800000a3147808 */ /* 0x000fe20000800000 */
[----:B------:R1:W-:Y:S01]  /*2630*/  MUFU.EX2 R172, R157 ;  /* 0x0000009d00ac7308 */ /* 0x0003e20000000800 */
[----:B------:R-:W-:Y:S01]  /*2640*/  FFMA.FTZ R209, R154, UR13, -R209 ;  /* 0x0000000d9ad17c23 */ /* 0x000fe200080108d1 */
[----:B------:R-:W-:Y:S01]  /*2650*/  FSEL R211, R180, -INF , P2 ;  /* 0xff800000b4d37808 */ /* 0x000fe20001000000 */
[----:B------:R-:W-:Y:S01]  /*2660*/  ULOP3.LUT UR10, UR10, 0x1000000, URZ, 0xfc, !UPT ;  /* 0x010000000a0a7892 */ /* 0x000fe2000f8efc3f */
[----:B------:R-:W-:Y:S01]  /*2670*/  FFMA.FTZ R20, R20, UR13, -R21 ;  /* 0x0000000d14147c23 */ /* 0x000fe20008010815 */
[----:B------:R-:W-:-:S02]  /*2680*/  FSEL R21, R166, -INF , P1 ;  /* 0xff800000a6157808 */ /* 0x000fc40000800000 */
[----:B------:R-:W-:Y:S01]  /*2690*/  FSEL R214, R181, -INF , P2 ;  /* 0xff800000b5d67808 */ /* 0x000fe20001000000 */
[----:B------:R-:W-:Y:S01]  /*26a0*/  MUFU.EX2 R163, R20 ;  /* 0x0000001400a37308 */ /* 0x000fe20000000800 */
[----:B-1----:R-:W-:Y:S01]  /*26b0*/  FSEL R157, R174, -INF , P1 ;  /* 0xff800000ae9d7808 */ /* 0x002fe20000800000 */
[----:B------:R-:W-:Y:S01]  /*26c0*/  FFMA.FTZ R166, R21, UR13, -R14 ;  /* 0x0000000d15a67c23 */ /* 0x000fe2000801080e */
        /* <DEDUP_REMOVED lines=8> */
[----:B------:R-:W-:-:S02]  /*2750*/  FSEL R208, R177, -INF , P2 ;  /* 0xff800000b1d07808 */ /* 0x000fc40001000000 */
[----:B------:R-:W-:Y:S01]  /*2760*/  FSEL R179, R182, -INF , P1 ;  /* 0xff800000b6b37808 */ /* 0x000fe20000800000 */
[----:B------:R-:W-:Y:S01]  /*2770*/  FFMA.FTZ R170, R15, UR13, -R12 ;  /* 0x0000000d0faa7c23 */ /* 0x000fe2000801080c */
[----:B------:R-:W-:Y:S01]  /*2780*/  FSEL R12, R171, -INF , P1 ;  /* 0xff800000ab0c7808 */ /* 0x000fe20000800000 */
[----:B------:R-:W-:Y:S01]  /*2790*/  FFMA.FTZ R208, R208, UR13, -R11 ;  /* 0x0000000dd0d07c23 */ /* 0x000fe2000801080b */
[----:B------:R-:W-:Y:S01]  /*27a0*/  FSEL R182, R183, -INF , P1 ;  /* 0xff800000b7b67808 */ /* 0x000fe20000800000 */
[----:B------:R-:W-:Y:S01]  /*27b0*/  MUFU.EX2 R169, R156 ;  /* 0x0000009c00a97308 */ /* 0x000fe20000000800 */
[----:B------:R-:W-:Y:S01]  /*27c0*/  FFMA.FTZ R183, R181, UR13, -R10 ;  /* 0x0000000db5b77c23 */ /* 0x000fe2000801080a */
[----:B------:R-:W-:Y:S01]  /*27d0*/  FFMA.FTZ R171, R12, UR13, -R13 ;  /* 0x0000000d0cab7c23 */ /* 0x000fe2000801080d */
[----:B------:R-:W-:Y:S01]  /*27e0*/  FFMA.FTZ R179, R179, UR13, -R8 ;  /* 0x0000000db3b37c23 */ /* 0x000fe20008010808 */
[----:B------:R-:W-:-:S04]  /*27f0*/  FFMA.FTZ R10, R182, UR13, -R9 ;  /* 0x0000000db60a7c23 */ /* 0x000fc80008010809 */
[----:B------:R-:W1:Y:S08]  /*2800*/  MUFU.EX2 R173, R173 ;  /* 0x000000ad00ad7308 */ /* 0x000e700000000800 */
[----:B------:R-:W3:Y:S08]  /*2810*/  MUFU.EX2 R210, R210 ;  /* 0x000000d200d27308 */ /* 0x000ef00000000800 */
[----:B------:R4:W5:Y:S08]  /*2820*/  MUFU.EX2 R177, R215 ;  /* 0x000000d700b17308 */ /* 0x0009700000000800 */
[----:B------:R-:W2:Y:S01]  /*2830*/  MUFU.EX2 R178, R216 ;  /* 0x000000d800b27308 */ /* 0x000ea20000000800 */
[----:B------:R-:W-:-:S02]  /*2840*/  WARPGROUP.DEPBAR.LE gsb0, 0x0 ;  /* 0x00008000000079c5 */ /* 0x000fc40000010000 */
[----:B------:R-:W-:Y:S01]  /*2850*/  WARPGROUP.ARRIVE ;  /* 0x00000000000079c5 */ /* 0x000fe20000000000 */
[----:B----4-:R-:W-:Y:S01]  /*2860*/  FFMA.FTZ R215, R180, UR13, -R11 ;  /* 0x0000000db4d77c23 */ /* 0x010fe2000801080b */
[----:B------:R-:W-:Y:S01]  /*2870*/  FFMA.FTZ R180, R211, UR13, -R8 ;  /* 0x0000000dd3b47c23 */ /* 0x000fe20008010808 */
[----:B------:R-:W-:Y:S02]  /*2880*/  FFMA.FTZ R11, R214, UR13, -R9 ;  /* 0x0000000dd60b7c23 */ /* 0x000fe40008010809 */
        /* <DEDUP_REMOVED lines=8> */
[----:B------:R-:W4:Y:S08]  /*2910*/  MUFU.EX2 R5, R5 ;  /* 0x0000000500057308 */ /* 0x000f300000000800 */
[----:B------:R-:W4:Y:S08]  /*2920*/  MUFU.EX2 R22, R22 ;  /* 0x0000001600167308 */ /* 0x000f300000000800 */
[----:B------:R-:W4:Y:S08]  /*2930*/  MUFU.EX2 R160, R160 ;  /* 0x000000a000a07308 */ /* 0x000f300000000800 */
[----:B------:R-:W4:Y:S08]  /*2940*/  MUFU.EX2 R161, R161 ;  /* 0x000000a100a17308 */ /* 0x000f300000000800 */
[----:B------:R-:W4:Y:S01]  /*2950*/  MUFU.EX2 R166, R166 ;  /* 0x000000a600a67308 */ /* 0x000f220000000800 */
[----:B------:R-:W-:-:S02]  /*2960*/  WARPGROUP.DEPBAR.LE gsb0, 0x0 ;  /* 0x00008000000079c5 */ /* 0x000fc40000010000 */
[----:B------:R-:W-:-:S05]  /*2970*/  WARPGROUP.ARRIVE ;  /* 0x00000000000079c5 */ /* 0x000fca0000000000 */
[----:B------:R-:W4:Y:S01]  /*2980*/  MUFU.EX2 R167, R167 ;  /* 0x000000a700a77308 */ /* 0x000f220000000800 */
[----:B------:R-:W-:Y:S01]  /*2990*/  HGMMA.64x64x16.F32 R120, R188, gdesc[UR12], R120, gsb0 ;  /* 0x00e0000cbc787df0 */ /* 0x000fe20008000878 */
[----:B------:R-:W-:Y:S01]  /*29a0*/  UIADD3 UR14, UR12, 0x102, URZ ;  /* 0x000001020c0e7890 */ /* 0x000fe2000fffe03f */
[----:B------:R-:W-:-:S05]  /*29b0*/  UMOV UR15, 0x80000020 ;  /* 0x80000020000f7882 */ /* 0x000fca0000000000 */
[----:B------:R-:W4:Y:S08]  /*29c0*/  MUFU.EX2 R164, R164 ;  /* 0x000000a400a47308 */ /* 0x000f300000000800 */
[----:B------:R-:W4:Y:S08]  /*29d0*/  MUFU.EX2 R165, R165 ;  /* 0x000000a500a57308 */ /* 0x000f300000000800 */
[----:B------:R-:W-:Y:S08]  /*29e0*/  MUFU.EX2 R168, R168 ;  /* 0x000000a800a87308 */ /* 0x000ff00000000800 */
        /* <DEDUP_REMOVED lines=27> */
[----:B------:R-:W3:Y:S04]  /*2ba0*/  LDS.64 R20, [R212+0x1e220] ;  /* 0x01e22000d4147984 */ /* 0x000ee80000000a00 */
[----:B------:R-:W5:Y:S04]  /*2bb0*/  LDS.64 R12, [R212+0x1e260] ;  /* 0x01e26000d40c7984 */ /* 0x000f680000000a00 */
[----:B------:R-:W2:Y:S04]  /*2bc0*/  LDS.64 R6, [R212+0x1e2a0] ;  /* 0x01e2a000d4067984 */ /* 0x000ea80000000a00 */
[----:B------:R-:W4:Y:S04]  /*2bd0*/  LDS.64 R154, [R212+0x1e240] ;  /* 0x01e24000d49a7984 */ /* 0x000f280000000a00 */
[----:B------:R-:W4:Y:S04]  /*2be0*/  LDS.64 R156, [R212+0x1e280] ;  /* 0x01e28000d49c7984 */ /* 0x000f280000000a00 */
[----:B------:R-:W4:Y:S04]  /*2bf0*/  LDS.64 R174, [R212+0x1e2e0] ;  /* 0x01e2e000d4ae7984 */ /* 0x000f280000000a00 */
[----:B------:R-:W4:Y:S01]  /*2c00*/  LDS.64 R158, [R212+0x1e2c0] ;  /* 0x01e2c000d49e7984 */ /* 0x000f220000000a00 */
[--C-:B-1----:R-:W-:Y:S01]  /*2c10*/  FADD.FTZ R181, R120, -R14.reuse ;  /* 0x8000000e78b57221 */ /* 0x102fe20000010000 */
[--C-:B------:R-:W-:Y:S01]  /*2c20*/  FADD.FTZ R120, R121, -R15.reuse ;  /* 0x8000000f79787221 */ /* 0x100fe20000010000 */
[----:B------:R-:W-:Y:S01]  /*2c30*/  FADD.FTZ R15, R123, -R15 ;  /* 0x8000000f7b0f7221 */ /* 0x000fe20000010000 */
[----:B------:R-:W-:Y:S01]  /*2c40*/  FADD.FTZ R14, R122, -R14 ;  /* 0x8000000e7a0e7221 */ /* 0x000fe20000010000 */
[--C-:B---3--:R-:W-:Y:S01]  /*2c50*/  FADD.FTZ R121, R124, -R20.reuse ;  /* 0x800000147c797221 */ /* 0x108fe20000010000 */
[----:B------:R-:W-:Y:S01]  /*2c60*/  FADD.FTZ R123, R126, -R20 ;  /* 0x800000147e7b7221 */ /* 0x000fe20000010000 */
[--C-:B------:R-:W-:Y:S01]  /*2c70*/  FADD.FTZ R20, R125, -R21.reuse ;  /* 0x800000157d147221 */ /* 0x100fe20000010000 */
[----:B------:R-:W-:Y:S01]  /*2c80*/  FADD.FTZ R122, R127, -R21 ;  /* 0x800000157f7a7221 */ /* 0x000fe20000010000 */
[--C-:B-----5:R-:W-:Y:S01]  /*2c90*/  FADD.FTZ R125, R132, -R12.reuse ;  /* 0x8000000c847d7221 */ /* 0x120fe20000010000 */
[----:B------:R-:W-:Y:S01]  /*2ca0*/  FADD.FTZ R127, R134, -R12 ;  /* 0x8000000c867f7221 */ /* 0x000fe20000010000 */
[--C-:B------:R-:W-:Y:S01]  /*2cb0*/  FADD.FTZ R12, R133, -R13.reuse ;  /* 0x8000000d850c7221 */ /* 0x100fe20000010000 */
[----:B------:R-:W-:Y:S01]  /*2cc0*/  FADD.FTZ R126, R135, -R13 ;  /* 0x8000000d877e7221 */ /* 0x000fe20000010000 */
[----:B------:R-:W-:Y:S01]  /*2cd0*/  FMUL.FTZ R14, R173, R14 ;  /* 0x0000000ead0e7220 */ /* 0x000fe20000410000 */
[----:B------:R-:W1:Y:S01]  /*2ce0*/  MUFU.EX2 R13, R215 ;  /* 0x000000d7000d7308 */ /* 0x000e620000000800 */
[----:B------:R-:W-:Y:S01]  /*2cf0*/  FMUL.FTZ R15, R210, R15 ;  /* 0x0000000fd20f7220 */ /* 0x000fe20000410000 */
[--C-:B--2---:R-:W-:Y:S01]  /*2d00*/  FADD.FTZ R133, R140, -R6.reuse ;  /* 0x800000068c857221 */ /* 0x104fe20000010000 */
[----:B------:R-:W-:Y:S01]  /*2d10*/  FADD.FTZ R6, R142, -R6 ;  /* 0x800000068e067221 */ /* 0x000fe20000010000 */
[----:B------:R-:W-:Y:S01]  /*2d20*/  FADD.FTZ R143, R143, -R7 ;  /* 0x800000078f8f7221 */ /* 0x000fe20000010000 */
[--C-:B----4-:R-:W-:Y:S01]  /*2d30*/  FADD.FTZ R128, R128, -R154.reuse ;  /* 0x8000009a80807221 */ /* 0x110fe20000010000 */
[----:B------:R-:W-:Y:S01]  /*2d40*/  FADD.FTZ R21, R130, -R154 ;  /* 0x8000009a82157221 */ /* 0x000fe20000010000 */
[--C-:B------:R-:W-:Y:S01]  /*2d50*/  FADD.FTZ R154, R137, -R157.reuse ;  /* 0x8000009d899a7221 */ /* 0x100fe20000010000 */
[----:B------:R-:W-:Y:S01]  /*2d60*/  FADD.FTZ R130, R139, -R157 ;  /* 0x8000009d8b827221 */ /* 0x000fe20000010000 */
[--C-:B------:R-:W-:Y:S01]  /*2d70*/  FADD.FTZ R124, R131, -R155.reuse ;  /* 0x8000009b837c7221 */ /* 0x100fe20000010000 */
[----:B------:R-:W-:Y:S01]  /*2d80*/  F2FP.F16.F32.PACK_AB R157, R15, R14 ;  /* 0x0000000e0f9d723e */ /* 0x000fe200000000ff */
[----:B------:R-:W-:Y:S01]  /*2d90*/  FADD.FTZ R129, R129, -R155 ;  /* 0x8000009b81817221 */ /* 0x000fe20000010000 */
        /* <DEDUP_REMOVED lines=62> */
[----:B------:R-:W-:Y:S02]  /*3180*/  F2FP.F16.F32.PACK_AB R147, R6, R147 ;  /* 0x000000930693723e */ /* 0x000fe400000000ff */
[----:B------:R-:W-:Y:S02]  /*3190*/  F2FP.F16.F32.PACK_AB R121, R210, R173 ;  /* 0x000000add279723e */ /* 0x000fe400000000ff */
[----:B------:R-:W-:Y:S01]  /*31a0*/  F2FP.F16.F32.PACK_AB R122, R213, R16 ;  /* 0x00000010d57a723e */ /* 0x000fe200000000ff */
[----:B------:R1:W-:Y:S01]  /*31b0*/  STSM.16.MT88.4 [R15+0x20000], R144 ;  /* 0x020000900f007844 */ /* 0x0003e20000004200 */
[----:B------:R-:W-:Y:S02]  /*31c0*/  F2FP.F16.F32.PACK_AB R123, R209, R176 ;  /* 0x000000b0d17b723e */ /* 0x000fe400000000ff */
[----:B------:R-:W-:Y:S02]  /*31d0*/  F2FP.F16.F32.PACK_AB R164, R165, R164 ;  /* 0x000000a4a5a4723e */ /* 0x000fe400000000ff */
[----:B------:R-:W-:Y:S01]  /*31e0*/  WARPGROUP.ARRIVE ;  /* 0x00000000000079c5 */ /* 0x000fe20000000000 */
[----:B------:R-:W-:-:S02]  /*31f0*/  F2FP.F16.F32.PACK_AB R165, R171, R170 ;  /* 0x000000aaaba5723e */ /* 0x000fc400000000ff */
[----:B------:R-:W-:Y:S02]  /*3200*/  F2FP.F16.F32.PACK_AB R172, R9, R172 ;  /* 0x000000ac09ac723e */ /* 0x000fe400000000ff */
[----:B------:R-:W-:Y:S01]  /*3210*/  F2FP.F16.F32.PACK_AB R173, R13, R8 ;  /* 0x000000080dad723e */ /* 0x000fe200000000ff */
[----:B------:R-:W-:Y:S01]  /*3220*/  HGMMA.64x96x16.F32 R72, R120, gdesc[UR12].tnspB, R72, gsb0 ;  /* 0x4160000c78487df0 */ /* 0x000fe20008000848 */
[----:B------:R-:W-:Y:S01]  /*3230*/  UMOV UR14, UR12 ;  /* 0x0000000c000e7c82 */ /* 0x000fe20008000000 */
[----:B------:R-:W-:Y:S01]  /*3240*/  UMOV UR15, 0x80000020 ;  /* 0x80000020000f7882 */ /* 0x000fe20000000000 */
[----:B------:R-:W-:Y:S01]  /*3250*/  UIADD3 UR12, UR10, 0x80, URZ ;  /* 0x000000800a0c7890 */ /* 0x000fe2000fffe03f */
[----:B------:R-:W-:Y:S02]  /*3260*/  F2FP.F16.F32.PACK_AB R174, R11, R180 ;  /* 0x000000b40bae723e */ /* 0x000fe400000000ff */
[----:B------:R-:W-:Y:S01]  /*3270*/  F2FP.F16.F32.PACK_AB R175, R10, R179 ;  /* 0x000000b30aaf723e */ /* 0x000fe200000000ff */
[----:B------:R-:W-:-:S02]  /*3280*/  WARPGROUP.DEPBAR.LE gsb0, 0x0 ;  /* 0x00008000000079c5 */ /* 0x000fc40000010000 */
[----:B------:R-:W-:Y:S01]  /*3290*/  F2FP.F16.F32.PACK_AB R120, R22, R5 ;  /* 0x000000051678723e */ /* 0x000fe200000000ff */
[----:B------:R-:W-:Y:S01]  /*32a0*/  IMAD R5, R23, 0x1000, R18 ;  /* 0x0000100017057824 */ /* 0x000fe200078e0212 */
[----:B------:R-:W-:Y:S02]  /*32b0*/  F2FP.F16.F32.PACK_AB R121, R163, R162 ;  /* 0x000000a2a379723e */ /* 0x000fe400000000ff */
[----:B------:R-:W-:Y:S02]  /*32c0*/  F2FP.F16.F32.PACK_AB R122, R161, R160 ;  /* 0x000000a0a17a723e */ /* 0x000fe400000000ff */
[----:B------:R-:W-:Y:S02]  /*32d0*/  F2FP.F16.F32.PACK_AB R123, R167, R166 ;  /* 0x000000a6a77b723e */ /* 0x000fe400000000ff */
[----:B------:R-:W-:Y:S02]  /*32e0*/  F2FP.F16.F32.PACK_AB R166, R169, R168 ;  /* 0x000000a8a9a6723e */ /* 0x000fe400000000ff */
[----:B------:R-:W-:Y:S01]  /*32f0*/  WARPGROUP.ARRIVE ;  /* 0x00000000000079c5 */ /* 0x000fe20000000000 */
[----:B------:R-:W-:-:S05]  /*3300*/  F2FP.F16.F32.PACK_AB R167, R178, R177 ;  /* 0x000000b1b2a7723e */ /* 0x000fca00000000ff */
        /* <DEDUP_REMOVED lines=14> */
[----:B------:R-:W-:Y:S01]  /*33f0*/  ULEA UR10, UR6, UR16, 0xa ;  /* 0x00000010060a7291 */ /* 0x000fe2000f8e503f */
[----:B------:R-:W-:Y:S01]  /*3400*/  UMOV UR15, 0x80000020 ;  /* 0x80000020000f7882 */ /* 0x000fe20000000000 */
[----:B------:R-:W-:-:S03]  /*3410*/  UIADD3 UR20, UR12, 0x200, URZ ;  /* 0x000002000c147890 */ /* 0x000fc6000fffe03f */
[----:B------:R-:W-:Y:S02]  /*3420*/  UMOV UR18, UR12 ;  /* 0x0000000c00127c82 */ /* 0x000fe40008000000 */
[----:B------:R-:W-:Y:S01]  /*3430*/  UMOV UR16, UR10 ;  /* 0x0000000a00107c82 */ /* 0x000fe20008000000 */
[----:B------:R-:W-:Y:S02]  /*3440*/  WARPGROUP.DEPBAR.LE gsb0, 0x0 ;  /* 0x00008000000079c5 */ /* 0x000fe40000010000 */
[----:B------:R-:W-:-:S06]  /*3450*/  WARPGROUP.ARRIVE ;  /* 0x00000000000079c5 */ /* 0x000fcc0000000000 */
[----:B------:R-:W-:Y:S01]  /*3460*/  HGMMA.64x96x16.F32 R72, R172, gdesc[UR12].tnspB, R72, gsb0 ;  /* 0x4160000cac487df0 */ /* 0x000fe20008000848 */
[----:B------:R-:W-:Y:S02]  /*3470*/  UIADD3 UR14, UR12, 0x400, URZ ;  /* 0x000004000c0e7890 */ /* 0x000fe4000fffe03f */
[----:B------:R-:W-:Y:S01]  /*3480*/  UIADD3 UR15, UR12, 0x420, URZ ;  /* 0x000004200c0f7890 */ /* 0x000fe2000fffe03f */
        /* <DEDUP_REMOVED lines=155> */
.L_x_502:
[----:B------:R-:W-:Y:S01]  /*3e40*/  UIADD3 UR10, UR8, 0x26840, URZ ;  /* 0x00026840080a7890 */ /* 0x000fe2000fffe03f */
[C---:B------:R-:W-:Y:S01]  /*3e50*/  VIADD R6, R2.reuse, 0x9 ;  /* 0x0000000902067836 */ /* 0x040fe20000000000 */
[----:B------:R-:W-:Y:S01]  /*3e60*/  ULOP3.LUT UR12, UR9, 0x1000000, URZ, 0xfc, !UPT ;  /* 0x01000000090c7892 */ /* 0x000fe2000f8efc3f */
[----:B------:R-:W-:Y:S01]  /*3e70*/  VIADD R5, R2, 0xc ;  /* 0x0000000c02057836 */ /* 0x000fe20000000000 */
        /* <DEDUP_REMOVED lines=42> */
.L_x_503:
        /* <DEDUP_REMOVED lines=12> */
[----:B------:R-:W-:Y:S01]  /*41e0*/  ULDC UR4, c[0x0][0x740] ;  /* 0x0001d00000047ab9 */ /* 0x000fe20000000800 */
[----:B------:R-:W-:Y:S01]  /*41f0*/  PLOP3.LUT P0, PT, PT, PT, PT, 0x8, 0x0 ;  /* 0x000000000000781c */ /* 0x000fe20003f0e170 */
[----:B-1----:R-:W-:Y:S01]  /*4200*/  FMUL.FTZ R0, R24, UR4 ;  /* 0x0000000418007c20 */ /* 0x002fe20008410000 */
        /* <DEDUP_REMOVED lines=46> */
[----:B------:R-:W-:-:S07]  /*44f0*/  FMUL.FTZ R71, R71, UR4 ;  /* 0x0000000447477c20 */ /* 0x000fce0008410000 */
.L_x_485:
[----:B------:R-:W-:Y:S05]  /*4500*/  @P0 BRA `(.L_x_505) ;  /* 0x00000010006c0947 */ /* 0x000fea0003800000 */
[----:B------:R-:W2:Y:S01]  /*4510*/  S2R R2, SR_TID.X ;  /* 0x0000000000027919 */ /* 0x000ea20000002100 */
[----:B------:R-:W3:Y:S01]  /*4520*/  S2UR UR5, SR_CgaCtaId ;  /* 0x00000000000579c3 */ /* 0x000ee20000008800 */
[----:B------:R-:W-:Y:S01]  /*4530*/  UMOV UR4, 0x400 ;  /* 0x0000040000047882 */ /* 0x000fe20000000000 */
[----:B------:R-:W-:-:S06]  /*4540*/  F2FP.F16.F32.PACK_AB R72, R73, R72 ;  /* 0x000000484948723e */ /* 0x000fcc00000000ff */
[----:B------:R-:W-:Y:S01]  /*4550*/  BAR.SYNC.DEFER_BLOCKING 0x1, 0x100 ;  /* 0x0044000000007b1d */ /* 0x000fe20000010000 */
        /* <DEDUP_REMOVED lines=8> */
[----:B------:R-:W-:Y:S02]  /*45e0*/  F2FP.F16.F32.PACK_AB R89, R91, R90 ;  /* 0x0000005a5b59723e */ /* 0x000fe400000000ff */
[----:B------:R-:W-:Y:S01]  /*45f0*/  F2FP.F16.F32.PACK_AB R96, R97, R96 ;  /* 0x000000606160723e */ /* 0x000fe200000000ff */
[----:B---3--:R-:W-:Y:S01]  /*4600*/  ULEA UR6, UR5, UR4, 0x18 ;  /* 0x0000000405067291 */ /* 0x008fe2000f8ec03f */
[----:B------:R-:W-:Y:S02]  /*4610*/  F2FP.F16.F32.PACK_AB R90, R93, R92 ;  /* 0x0000005c5d5a723e */ /* 0x000fe400000000ff */
[----:B------:R-:W-:Y:S01]  /*4620*/  F2FP.F16.F32.PACK_AB R91, R95, R94 ;  /* 0x0000005e5f5b723e */ /* 0x000fe200000000ff */
[----:B------:R-:W-:Y:S01]  /*4630*/  ULDC.64 UR4, c[0x0][0x870] ;  /* 0x00021c0000047ab9 */ /* 0x000fe20000000a00 */
[----:B------:R-:W-:Y:S01]  /*4640*/  F2FP.F16.F32.PACK_AB R97, R99, R98 ;  /* 0x000000626361723e */ /* 0x000fe200000000ff */
[----:B------:R-:W-:Y:S01]  /*4650*/  UISETP.NE.U32.AND UP0, UPT, UR4, URZ, UPT ;  /* 0x0000003f0400728c */ /* 0x000fe2000bf05070 */
[----:B--2---:R-:W-:Y:S01]  /*4660*/  VIADD R10, R2, 0xffffff80 ;  /* 0xffffff80020a7836 */ /* 0x004fe20000000000 */
[----:B------:R-:W-:-:S02]  /*4670*/  F2FP.F16.F32.PACK_AB R104, R105, R104 ;  /* 0x000000686968723e */ /* 0x000fc400000000ff */
[----:B------:R-:W-:Y:S01]  /*4680*/  F2FP.F16.F32.PACK_AB R98, R101, R100 ;  /* 0x000000646562723e */ /* 0x000fe200000000ff */
[----:B------:R-:W-:Y:S01]  /*4690*/  UISETP.NE.AND.EX UP0, UPT, UR5, URZ, UPT, UP0 ;  /* 0x0000003f0500728c */ /* 0x000fe2000bf05300 */
[----:B------:R-:W-:Y:S02]  /*46a0*/  SHF.R.S32.HI R11, RZ, 0x1f, R10 ;  /* 0x0000001fff0b7819 */ /* 0x000fe4000001140a */
[----:B------:R-:W-:Y:S01]  /*46b0*/  F2FP.F16.F32.PACK_AB R99, R103, R102 ;  /* 0x000000666763723e */ /* 0x000fe200000000ff */
[----:B------:R-:W-:Y:S01]  /*46c0*/  ULDC.64 UR4, c[0x0][0x870] ;  /* 0x00021c0000047ab9 */ /* 0x000fe20000000a00 */
[CC--:B------:R-:W-:Y:S01]  /*46d0*/  LEA.HI R2, R11.reuse, R10.reuse, RZ, 0x4 ;  /* 0x0000000a0b027211 */ /* 0x0c0fe200078f20ff */
[----:B------:R-:W-:Y:S01]  /*46e0*/  UIMAD.WIDE UR4, UR36, 0x4, UR4 ;  /* 0x00000004240478a5 */ /* 0x000fe2000f8e0204 */
[----:B------:R-:W-:Y:S02]  /*46f0*/  LEA.HI R7, R11, R10, RZ, 0x5 ;  /* 0x0000000a0b077211 */ /* 0x000fe400078f28ff */
[----:B------:R-:W-:-:S02]  /*4700*/  LOP3.LUT R3, R2, 0xfffffff0, RZ, 0xc0, !PT ;  /* 0xfffffff002037812 */ /* 0x000fc400078ec0ff */
[----:B------:R-:W-:Y:S02]  /*4710*/  SHF.R.U32.HI R2, RZ, 0x1, R2 ;  /* 0x00000001ff027819 */ /* 0x000fe40000011602 */
[----:B------:R-:W-:Y:S01]  /*4720*/  SHF.R.S32.HI R13, RZ, 0x5, R7 ;  /* 0x00000005ff0d7819 */ /* 0x000fe20000011407 */
[----:B------:R-:W-:Y:S01]  /*4730*/  IMAD.IADD R3, R10, 0x1, -R3 ;  /* 0x000000010a037824 */ /* 0x000fe200078e0a03 */
[----:B------:R-:W-:Y:S02]  /*4740*/  F2FP.F16.F32.PACK_AB R105, R107, R106 ;  /* 0x0000006a6b69723e */ /* 0x000fe400000000ff */
[----:B------:R-:W-:Y:S02]  /*4750*/  F2FP.F16.F32.PACK_AB R112, R113, R112 ;  /* 0x000000707170723e */ /* 0x000fe400000000ff */
[----:B-1----:R-:W-:Y:S02]  /*4760*/  LEA.HI R4, R3, R3, RZ, 0x1 ;  /* 0x0000000303047211 */ /* 0x002fe400078f08ff */
[----:B------:R-:W-:-:S02]  /*4770*/  SHF.R.S32.HI R8, RZ, 0x1f, R3 ;  /* 0x0000001fff087819 */ /* 0x000fc40000011403 */
[--C-:B------:R-:W-:Y:S02]  /*4780*/  SHF.R.S32.HI R5, RZ, 0x1, R4.reuse ;  /* 0x00000001ff057819 */ /* 0x100fe40000011404 */
[----:B------:R-:W-:Y:S02]  /*4790*/  SHF.R.S32.HI R6, RZ, 0x1f, R4 ;  /* 0x0000001fff067819 */ /* 0x000fe40000011404 */
[----:B------:R-:W-:Y:S02]  /*47a0*/  LEA.HI R8, R8, R3, RZ, 0x3 ;  /* 0x0000000308087211 */ /* 0x000fe400078f18ff */
[----:B------:R-:W-:Y:S02]  /*47b0*/  LEA.HI R6, R6, R5, RZ, 0x2 ;  /* 0x0000000506067211 */ /* 0x000fe400078f10ff */
[----:B------:R-:W-:Y:S01]  /*47c0*/  LOP3.LUT R4, R4, 0x3fffffe, RZ, 0xc0, !PT ;  /* 0x03fffffe04047812 */ /* 0x000fe200078ec0ff */
[----:B------:R-:W-:Y:S01]  /*47d0*/  IMAD.SHL.U32 R8, R8, 0x20, RZ ;  /* 0x0000002008087824 */ /* 0x000fe200078e00ff */
[----:B------:R-:W-:-:S02]  /*47e0*/  LOP3.LUT R6, R6, 0xfffffffc, RZ, 0xc0, !PT ;  /* 0xfffffffc06067812 */ /* 0x000fc400078ec0ff */
[----:B------:R-:W-:Y:S01]  /*47f0*/  F2FP.F16.F32.PACK_AB R106, R109, R108 ;  /* 0x0000006c6d6a723e */ /* 0x000fe200000000ff */
[----:B------:R-:W-:Y:S01]  /*4800*/  IMAD.IADD R4, R3, 0x1, -R4 ;  /* 0x0000000103047824 */ /* 0x000fe200078e0a04 */
[----:B------:R-:W-:Y:S01]  /*4810*/  LOP3.LUT R8, R8, 0x7fffff00, RZ, 0xc0, !PT ;  /* 0x7fffff0008087812 */ /* 0x000fe200078ec0ff */
[----:B------:R-:W-:Y:S01]  /*4820*/  IMAD.IADD R6, R5, 0x1, -R6 ;  /* 0x0000000105067824 */ /* 0x000fe200078e0a06 */
[----:B------:R-:W-:Y:S02]  /*4830*/  F2FP.F16.F32.PACK_AB R107, R111, R110 ;  /* 0x0000006e6f6b723e */ /* 0x000fe400000000ff */
[----:B------:R-:W-:Y:S01]  /*4840*/  F2FP.F16.F32.PACK_AB R113, R115, R114 ;  /* 0x000000727371723e */ /* 0x000fe200000000ff */
[C---:B------:R-:W-:Y:S01]  /*4850*/  IMAD.SHL.U32 R5, R6.reuse, 0x40, RZ ;  /* 0x0000004006057824 */ /* 0x040fe200078e00ff */
[----:B------:R-:W-:Y:S01]  /*4860*/  LOP3.LUT P0, RZ, R6, 0x2, RZ, 0xc0, !PT ;  /* 0x0000000206ff7812 */ /* 0x000fe2000780c0ff */
[----:B------:R-:W-:Y:S01]  /*4870*/  IMAD R3, R13, 0x200, R8 ;  /* 0x000002000d037824 */ /* 0x000fe200078e0208 */
[----:B------:R-:W-:-:S02]  /*4880*/  F2FP.F16.F32.PACK_AB R114, R117, R116 ;  /* 0x000000747572723e */ /* 0x000fc400000000ff */
[----:B------:R-:W-:Y:S01]  /*4890*/  LOP3.LUT R5, R5, 0xc0, RZ, 0xc0, !PT ;  /* 0x000000c005057812 */ /* 0x000fe200078ec0ff */
[----:B------:R-:W-:Y:S01]  /*48a0*/  IMAD R3, R4, 0x20, R3 ;  /* 0x0000002004037824 */ /* 0x000fe200078e0203 */
[----:B------:R-:W-:Y:S02]  /*48b0*/  F2FP.F16.F32.PACK_AB R115, R119, R118 ;  /* 0x000000767773723e */ /* 0x000fe400000000ff */
[----:B------:R-:W-:Y:S02]  /*48c0*/  LOP3.LUT R2, R5, 0x8, R2, 0xf8, !PT ;  /* 0x0000000805027812 */ /* 0x000fe400078ef802 */
[----:B------:R-:W-:Y:S02]  /*48d0*/  SHF.R.U32.HI R5, RZ, 0x3, R5 ;  /* 0x00000003ff057819 */ /* 0x000fe40000011605 */
[----:B------:R-:W-:Y:S02]  /*48e0*/  F2FP.F16.F32.PACK_AB R32, R33, R32 ;  /* 0x000000202120723e */ /* 0x000fe400000000ff */
[----:B------:R-:W-:-:S02]  /*48f0*/  LOP3.LUT R2, R2, R5, RZ, 0x3c, !PT ;  /* 0x0000000502027212 */ /* 0x000fc400078e3cff */
[----:B------:R-:W-:Y:S02]  /*4900*/  F2FP.F16.F32.PACK_AB R4, R25, R0 ;  /* 0x000000001904723e */ /* 0x000fe400000000ff */
[----:B------:R-:W-:Y:S01]  /*4910*/  F2FP.F16.F32.PACK_AB R5, R27, R26 ;  /* 0x0000001a1b05723e */ /* 0x000fe200000000ff */
[----:B------:R-:W-:Y:S01]  /*4920*/  IMAD.IADD R2, R3, 0x1, R2 ;  /* 0x0000000103027824 */ /* 0x000fe200078e0202 */
[----:B------:R-:W-:Y:S01]  /*4930*/  F2FP.F16.F32.PACK_AB R6, R29, R28 ;  /* 0x0000001c1d06723e */ /* 0x000fe200000000ff */
[----:B------:R-:W-:Y:S01]  /*4940*/  IMAD.MOV.U32 R3, RZ, RZ, 0x20 ;  /* 0x00000020ff037424 */ /* 0x000fe200078e00ff */
[----:B------:R-:W-:Y:S02]  /*4950*/  F2FP.F16.F32.PACK_AB R7, R31, R30 ;  /* 0x0000001e1f07723e */ /* 0x000fe400000000ff */
[----:B------:R-:W-:Y:S01]  /*4960*/  LEA R8, R2, UR6, 0x1 ;  /* 0x0000000602087c11 */ /* 0x000fe2000f8e08ff */
[----:B------:R-:W-:Y:S01]  /*4970*/  IMAD.U32 R2, RZ, RZ, UR4 ;  /* 0x00000004ff027e24 */ /* 0x000fe2000f8e00ff */
[----:B------:R-:W-:-:S02]  /*4980*/  SEL R3, R3, 0xffffffe0, !P0 ;  /* 0xffffffe003037807 */ /* 0x000fc40004000000 */
[----:B------:R-:W-:Y:S01]  /*4990*/  F2FP.F16.F32.PACK_AB R33, R35, R34 ;  /* 0x000000222321723e */ /* 0x000fe200000000ff */
[----:B------:R-:W-:Y:S01]  /*49a0*/  STSM.16.M88.4 [R8+0x6000], R72 ;  /* 0x0060004808007844 */ /* 0x000fe20000000200 */
[----:B------:R-:W-:Y:S01]  /*49b0*/  IADD3 R9, R3, 0x6000, R8 ;  /* 0x0000600003097810 */ /* 0x000fe20007ffe008 */
[----:B------:R-:W-:Y:S01]  /*49c0*/  IMAD.U32 R3, RZ, RZ, UR5 ;  /* 0x00000005ff037e24 */ /* 0x000fe2000f8e00ff */
[----:B------:R-:W-:Y:S01]  /*49d0*/  F2FP.F16.F32.PACK_AB R40, R41, R40 ;  /* 0x000000282928723e */ /* 0x000fe200000000ff */
[----:B------:R-:W-:Y:S01]  /*49e0*/  ULDC.64 UR4, c[0x0][0x878] ;  /* 0x00021e0000047ab9 */ /* 0x000fe20000000a00 */
[----:B------:R-:W-:Y:S01]  /*49f0*/  F2FP.F16.F32.PACK_AB R34, R37, R36 ;  /* 0x000000242522723e */ /* 0x000fe200000000ff */
[----:B------:R-:W-:Y:S01]  /*4a00*/  STSM.16.M88.4 [R9], R80 ;  /* 0x0000005009007844 */ /* 0x000fe20000000200 */
[----:B------:R-:W-:Y:S02]  /*4a10*/  F2FP.F16.F32.PACK_AB R35, R39, R38 ;  /* 0x000000262723723e */ /* 0x000fe400000000ff */
[----:B------:R-:W-:Y:S01]  /*4a20*/  F2FP.F16.F32.PACK_AB R41, R43, R42 ;  /* 0x0000002a2b29723e */ /* 0x000fe200000000ff */
[----:B------:R-:W-:Y:S01]  /*4a30*/  STSM.16.M88.4 [R8+0x8000], R88 ;  /* 0x0080005808007844 */ /* 0x000fe20000000200 */
[----:B------:R-:W-:-:S02]  /*4a40*/  F2FP.F16.F32.PACK_AB R48, R49, R48 ;  /* 0x000000303130723e */ /* 0x000fc400000000ff */
[----:B------:R-:W-:Y:S01]  /*4a50*/  F2FP.F16.F32.PACK_AB R42, R45, R44 ;  /* 0x0000002c2d2a723e */ /* 0x000fe200000000ff */
[----:B------:R-:W-:Y:S01]  /*4a60*/  STSM.16.M88.4 [R9+0x2000], R96 ;  /* 0x0020006009007844 */ /* 0x000fe20000000200 */
[----:B------:R-:W-:Y:S02]  /*4a70*/  F2FP.F16.F32.PACK_AB R43, R47, R46 ;  /* 0x0000002e2f2b723e */ /* 0x000fe400000000ff */
[----:B------:R-:W-:Y:S01]  /*4a80*/  F2FP.F16.F32.PACK_AB R49, R51, R50 ;  /* 0x000000323331723e */ /* 0x000fe200000000ff */
[----:B------:R-:W-:Y:S01]  /*4a90*/  STSM.16.M88.4 [R8+0xa000], R104 ;  /* 0x00a0006808007844 */ /* 0x000fe20000000200 */
[----:B------:R-:W-:Y:S02]  /*4aa0*/  F2FP.F16.F32.PACK_AB R56, R57, R56 ;  /* 0x000000383938723e */ /* 0x000fe400000000ff */
[----:B------:R-:W-:Y:S01]  /*4ab0*/  F2FP.F16.F32.PACK_AB R50, R53, R52 ;  /* 0x000000343532723e */ /* 0x000fe200000000ff */
[----:B------:R-:W-:Y:S01]  /*4ac0*/  STSM.16.M88.4 [R9+0x4000], R112 ;  /* 0x0040007009007844 */ /* 0x000fe20000000200 */
[----:B------:R-:W-:-:S02]  /*4ad0*/  F2FP.F16.F32.PACK_AB R51, R55, R54 ;  /* 0x000000363733723e */ /* 0x000fc400000000ff */
[----:B------:R-:W-:Y:S01]  /*4ae0*/  F2FP.F16.F32.PACK_AB R57, R59, R58 ;  /* 0x0000003a3b39723e */ /* 0x000fe200000000ff */
[----:B------:R1:W-:Y:S01]  /*4af0*/  STSM.16.M88.4 [R8], R4 ;  /* 0x0000000408007844 */ /* 0x0003e20000000200 */
[----:B------:R-:W-:Y:S02]  /*4b00*/  F2FP.F16.F32.PACK_AB R64, R65, R64 ;  /* 0x000000404140723e */ /* 0x000fe400000000ff */
[----:B------:R-:W-:Y:S01]  /*4b10*/  F2FP.F16.F32.PACK_AB R58, R61, R60 ;  /* 0x0000003c3d3a723e */ /* 0x000fe200000000ff */
[----:B------:R-:W-:Y:S01]  /*4b20*/  STSM.16.M88.4 [R9+-0x6000], R32 ;  /* 0xffa0002009007844 */ /* 0x000fe20000000200 */
[----:B------:R-:W-:Y:S02]  /*4b30*/  F2FP.F16.F32.PACK_AB R59, R63, R62 ;  /* 0x0000003e3f3b723e */ /* 0x000fe400000000ff */
[----:B------:R-:W-:Y:S01]  /*4b40*/  F2FP.F16.F32.PACK_AB R65, R67, R66 ;  /* 0x000000424341723e */ /* 0x000fe200000000ff */
[----:B------:R2:W-:Y:S01]  /*4b50*/  STSM.16.M88.4 [R8+0x2000], R40 ;  /* 0x0020002808007844 */ /* 0x0005e20000000200 */
[----:B------:R-:W-:-:S02]  /*4b60*/  F2FP.F16.F32.PACK_AB R66, R69, R68 ;  /* 0x000000444542723e */ /* 0x000fc400000000ff */
[----:B------:R-:W-:Y:S01]  /*4b70*/  F2FP.F16.F32.PACK_AB R67, R71, R70 ;  /* 0x000000464743723e */ /* 0x000fe200000000ff */
[----:B------:R-:W-:Y:S01]  /*4b80*/  STSM.16.M88.4 [R9+-0x4000], R48 ;  /* 0xffc0003009007844 */ /* 0x000fe20000000200 */
[----:B------:R-:W-:-:S03]  /*4b90*/  PLOP3.LUT P0, PT, PT, PT, UP0, 0x80, 0x0 ;  /* 0x000000000000781c */ /* 0x000fc60003f0f008 */
[----:B------:R3:W-:Y:S04]  /*4ba0*/  STSM.16.M88.4 [R8+0x4000], R56 ;  /* 0x0040003808007844 */ /* 0x0007e80000000200 */
[----:B------:R4:W-:Y:S01]  /*4bb0*/  STSM.16.M88.4 [R9+-0x2000], R64 ;  /* 0xffe0004009007844 */ /* 0x0009e20000000200 */
[----:B------:R-:W-:Y:S01]  /*4bc0*/  BAR.SYNC.DEFER_BLOCKING 0x1, 0x100 ;  /* 0x0044000000007b1d */ /* 0x000fe20000010000 */
[----:B------:R-:W-:Y:S01]  /*4bd0*/  UISETP.NE.U32.AND UP1, UPT, UR4, URZ, UPT ;  /* 0x0000003f0400728c */ /* 0x000fe2000bf25070 */
[----:B-1----:R-:W-:-:S04]  /*4be0*/  LEA.HI R6, R11, R10, RZ, 0x2 ;  /* 0x0000000a0b067211 */ /* 0x002fc800078f10ff */
[----:B------:R-:W-:Y:S02]  /*4bf0*/  ULDC UR7, c[0x0][0x808] ;  /* 0x0002020000077ab9 */ /* 0x000fe40000000800 */
[----:B--2---:R-:W1:Y:S01]  /*4c00*/  LDC.64 R40, c[0x0][0x850] ;  /* 0x00021400ff287b82 */ /* 0x004e620000000a00 */
[----:B------:R-:W2:Y:S01]  /*4c10*/  @P0 LDG.E R12, desc[UR46][R2.64] ;  /* 0x0000002e020c0981 */ /* 0x000ea2000c1e1900 */
[----:B------:R-:W-:Y:S01]  /*4c20*/  UISETP.NE.AND.EX UP1, UPT, UR5, URZ, UPT, UP1 ;  /* 0x0000003f0500728c */ /* 0x000fe2000bf25310 */
[----:B------:R-:W-:Y:S01]  /*4c30*/  IMAD.U32 R0, RZ, RZ, UR7 ;  /* 0x00000007ff007e24 */ /* 0x000fe2000f8e00ff */
[----:B---3--:R-:W-:-:S04]  /*4c40*/  LEA.HI R8, R11, R10, RZ, 0x3 ;  /* 0x0000000a0b087211 */ /* 0x008fc800078f18ff */
[----:B------:R-:W-:-:S05]  /*4c50*/  PLOP3.LUT P1, PT, PT, PT, UP1, 0x80, 0x0 ;  /* 0x000000000000781c */ /* 0x000fca0003f2f018 */
[----:B------:R-:W-:Y:S02]  /*4c60*/  @UP1 ULDC.64 UR4, c[0x0][0x878] ;  /* 0x00021e0000041ab9 */ /* 0x000fe40000000a00 */
[----:B------:R-:W-:Y:S01]  /*4c70*/  @UP1 UIMAD.WIDE UR4, UR36, 0x4, UR4 ;  /* 0x00000004240418a5 */ /* 0x000fe2000f8e0204 */
[----:B------:R-:W-:Y:S01]  /*4c80*/  LOP3.LUT R7, R6, 0x1ffffffc, RZ, 0xc0, !PT ;  /* 0x1ffffffc06077812 */ /* 0x000fe200078ec0ff */
[----:B------:R-:W3:Y:S01]  /*4c90*/  S2R R59, SR_CTAID.X ;  /* 0x00000000003b7919 */ /* 0x000ee20000002500 */
[----:B------:R-:W-:Y:S01]  /*4ca0*/  SHF.R.S32.HI R43, RZ, 0x2, R6 ;  /* 0x00000002ff2b7819 */ /* 0x000fe20000011406 */
[----:B------:R-:W-:Y:S02]  /*4cb0*/  IMAD.SHL.U32 R8, R8, 0x8, RZ ;  /* 0x0000000808087824 */ /* 0x000fe400078e00ff */
[----:B------:R-:W-:Y:S02]  /*4cc0*/  IMAD.U32 R4, RZ, RZ, UR4 ;  /* 0x00000004ff047e24 */ /* 0x000fe4000f8e00ff */
[----:B------:R-:W-:Y:S01]  /*4cd0*/  IMAD.U32 R5, RZ, RZ, UR5 ;  /* 0x00000005ff057e24 */ /* 0x000fe2000f8e00ff */
[----:B------:R-:W-:Y:S01]  /*4ce0*/  LEA.HI R6, R6, R43, RZ, 0x1 ;  /* 0x0000002b06067211 */ /* 0x000fe200078f08ff */
[----:B------:R-:W-:-:S03]  /*4cf0*/  IMAD.IADD R7, R10, 0x1, -R7 ;  /* 0x000000010a077824 */ /* 0x000fc600078e0a07 */
[----:B------:R4:W5:Y:S01]  /*4d00*/  @P1 LDG.E R0, desc[UR46][R4.64] ;  /* 0x0000002e04001981 */ /* 0x000962000c1e1900 */
[----:B------:R-:W-:Y:S01]  /*4d10*/  IMAD.SHL.U32 R52, R7, 0x8, RZ ;  /* 0x0000000807347824 */ /* 0x000fe200078e00ff */
[----:B------:R-:W-:Y:S01]  /*4d20*/  LOP3.LUT R6, R6, 0x3fffffe, RZ, 0xc0, !PT ;  /* 0x03fffffe06067812 */ /* 0x000fe200078ec0ff */
[----:B------:R-:W-:Y:S01]  /*4d30*/  UMOV UR4, URZ ;  /* 0x0000003f00047c82 */ /* 0x000fe20008000000 */
[----:B------:R-:W-:Y:S01]  /*4d40*/  UMOV UR5, URZ ;  /* 0x0000003f00057c82 */ /* 0x000fe20008000000 */
[----:B------:R-:W1:Y:S02]  /*4d50*/  S2UR UR10, SR_CTAID.Y ;  /* 0x00000000000a79c3 */ /* 0x000e640000002600 */
[----:B------:R-:W-:Y:S01]  /*4d60*/  IMAD.IADD R6, R43, 0x1, -R6 ;  /* 0x000000012b067824 */ /* 0x000fe200078e0a06 */
[----:B----4-:R-:W-:-:S04]  /*4d70*/  LOP3.LUT R5, R8, 0xc0, RZ, 0xc0, !PT ;  /* 0x000000c008057812 */ /* 0x010fc800078ec0ff */
[----:B------:R-:W-:Y:S02]  /*4d80*/  SHF.R.U32.HI R4, RZ, 0x3, R5 ;  /* 0x00000003ff047819 */ /* 0x000fe40000011605 */
[----:B------:R-:W-:-:S04]  /*4d90*/  LOP3.LUT R5, R5, 0x18, R52, 0xf8, !PT ;  /* 0x0000001805057812 */ /* 0x000fc800078ef834 */
[----:B------:R-:W-:Y:S01]  /*4da0*/  LOP3.LUT R4, R5, R4, RZ, 0x3c, !PT ;  /* 0x0000000405047212 */ /* 0x000fe200078e3cff */
[----:B------:R-:W-:-:S04]  /*4db0*/  IMAD R5, R13, 0x8, R6 ;  /* 0x000000080d057824 */ /* 0x000fc800078e0206 */
[----:B------:R-:W-:Y:S01]  /*4dc0*/  IMAD.U32 R4, R5, 0x20, R4 ;  /* 0x0000002005047824 */ /* 0x000fe200078e0004 */
[----:B--2---:R-:W-:-:S13]  /*4dd0*/  @P0 R2UR UR7, R12 ;  /* 0x000000000c0702ca */ /* 0x004fda00000e0000 */
[----:B------:R-:W-:Y:S02]  /*4de0*/  @UP0 USHF.R.S32.HI UR8, URZ, 0x1f, UR7 ;  /* 0x0000001f3f080899 */ /* 0x000fe40008011407 */
[----:B------:R-:W-:-:S05]  /*4df0*/  @UP0 UMOV UR4, UR7 ;  /* 0x0000000700040c82 */ /* 0x000fca0008000000 */
[----:B------:R-:W-:Y:S01]  /*4e00*/  @UP0 UMOV UR5, UR8 ;  /* 0x0000000800050c82 */ /* 0x000fe20008000000 */
[----:B-1-3--:R-:W-:Y:S05]  /*4e10*/  @P1 BRA `(.L_x_506) ;  /* 0x0000000000101947 */ /* 0x00afea0003800000 */
[----:B------:R-:W-:Y:S05]  /*4e20*/  @!P0 BRA `(.L_x_506) ;  /* 0x00000000000c8947 */ /* 0x000fea0003800000 */
[----:B------:R-:W2:Y:S04]  /*4e30*/  LDG.E R5, desc[UR46][R2.64] ;  /* 0x0000002e02057981 */ /* 0x000ea8000c1e1900 */
[----:B-----5:R-:W2:Y:S02]  /*4e40*/  LDG.E R0, desc[UR46][R2.64+0x4] ;  /* 0x0000042e02007981 */ /* 0x020ea4000c1e1900 */
[----:B--2---:R-:W-:-:S07]  /*4e50*/  IMAD.IADD R0, R0, 0x1, -R5 ;  /* 0x0000000100007824 */ /* 0x004fce00078e0a05 */
.L_x_506:
[----:B------:R-:W-:Y:S01]  /*4e60*/  LEA R54, R4, UR6, 0x1 ;  /* 0x0000000604367c11 */ /* 0x000fe2000f8e08ff */
[----:B------:R-:W-:Y:S01]  /*4e70*/  USHF.R.S32.HI UR7, URZ, 0x1f, UR10 ;  /* 0x0000001f3f077899 */ /* 0x000fe2000801140a */
[----:B------:R-:W1:Y:S01]  /*4e80*/  LDC.64 R64, c[0x0][0x820] ;  /* 0x00020800ff407b82 */ /* 0x000e620000000a00 */
[----:B-----5:R-:W-:Y:S01]  /*4e90*/  IMAD R0, R59, -0x80, R0 ;  /* 0xffffff803b007824 */ /* 0x020fe200078e0200 */
[----:B------:R-:W-:Y:S01]  /*4ea0*/  USHF.R.S32.HI UR6, URZ, 0x1f, UR36 ;  /* 0x0000001f3f067899 */ /* 0x000fe20008011424 */
[----:B------:R2:W3:Y:S01]  /*4eb0*/  LDS.128 R28, [R54+0x7000] ;  /* 0x00700000361c7984 */ /* 0x0004e20000000c00 */
[----:B------:R-:W-:Y:S01]  /*4ec0*/  SHF.R.S32.HI R53, RZ, 0x1f, R52 ;  /* 0x0000001fff357819 */ /* 0x000fe20000011434 */
[----:B------:R-:W-:Y:S01]  /*4ed0*/  IMAD R2, R40, UR7, RZ ;  /* 0x0000000728027c24 */ /* 0x000fe2000f8e02ff */
[----:B------:R-:W-:Y:S01]  /*4ee0*/  VIMNMX R0, R0, 0x80, PT ;  /* 0x0000008000007848 */ /* 0x000fe20003fe0100 */
[----:B------:R2:W4:Y:S01]  /*4ef0*/  LDS.128 R32, [R54+0x9000] ;  /* 0x0090000036207984 */ /* 0x0005220000000c00 */
[----:B------:R-:W-:Y:S01]  /*4f00*/  USEL UR6, UR6, URZ, !UP0 ;  /* 0x0000003f06067287 */ /* 0x000fe2000c000000 */
[----:B------:R-:W-:Y:S01]  /*4f10*/  IMAD R3, R41, UR10, R2 ;  /* 0x0000000a29037c24 */ /* 0x000fe2000f8e0202 */
[----:B------:R-:W-:Y:S01]  /*4f20*/  ULDC.64 UR8, c[0x0][0x858] ;  /* 0x0002160000087ab9 */ /* 0x000fe20000000a00 */
[----:B------:R2:W2:Y:S01]  /*4f30*/  LDS.128 R36, [R54+0xb000] ;  /* 0x00b0000036247984 */ /* 0x0004a20000000c00 */
[C---:B------:R-:W-:Y:S01]  /*4f40*/  VIADD R2, R43.reuse, 0x40 ;  /* 0x000000402b027836 */ /* 0x040fe20000000000 */
[-C--:B------:R-:W-:Y:S01]  /*4f50*/  ISETP.GE.AND P1, PT, R43, R0.reuse, PT ;  /* 0x000000002b00720c */ /* 0x080fe20003f26270 */
[----:B------:R-:W-:Y:S01]  /*4f60*/  IMAD.WIDE.U32 R40, R40, UR10, R52 ;  /* 0x0000000a28287c25 */ /* 0x000fe2000f8e0034 */
[----:B------:R1:W2:Y:S01]  /*4f70*/  LDS.128 R16, [R54] ;  /* 0x0000000036107984 */ /* 0x0002a20000000c00 */
[----:B------:R-:W-:Y:S01]  /*4f80*/  USEL UR36, UR36, URZ, !UP0 ;  /* 0x0000003f24247287 */ /* 0x000fe2000c000000 */
[----:B------:R-:W-:Y:S01]  /*4f90*/  ISETP.GE.AND P0, PT, R2, R0, PT ;  /* 0x000000000200720c */ /* 0x000fe20003f06270 */
[----:B------:R-:W-:Y:S01]  /*4fa0*/  IMAD.IADD R41, R41, 0x1, R3 ;  /* 0x0000000129297824 */ /* 0x000fe200078e0203 */
[----:B------:R1:W2:Y:S01]  /*4fb0*/  LDS.128 R20, [R54+0x2000] ;  /* 0x0020000036147984 */ /* 0x0002a20000000c00 */
[----:B------:R-:W-:Y:S01]  /*4fc0*/  IADD3 R2, P2, R43, UR4, RZ ;  /* 0x000000042b027c10 */ /* 0x000fe2000ff5e0ff */
[----:B------:R-:W-:-:S02]  /*4fd0*/  UIMAD UR4, UR6, UR8, URZ ;  /* 0x00000008060472a4 */ /* 0x000fc4000f8e023f */
[----:B------:R-:W-:Y:S01]  /*4fe0*/  IMAD.U32 R61, RZ, RZ, UR8 ;  /* 0x00000008ff3d7e24 */ /* 0x000fe2000f8e00ff */
[----:B------:R1:W2:Y:S01]  /*4ff0*/  LDS.128 R24, [R54+0x4000] ;  /* 0x0040000036187984 */ /* 0x0002a20000000c00 */
[----:B------:R-:W-:Y:S01]  /*5000*/  LEA.HI.X.SX32 R3, R43, UR5, 0x1, P2 ;  /* 0x000000052b037c11 */ /* 0x000fe200090f0eff */
[----:B------:R-:W-:Y:S02]  /*5010*/  UIMAD UR4, UR36, UR9, UR4 ;  /* 0x00000009240472a4 */ /* 0x000fe4000f8e0204 */
[----:B------:R-:W-:Y:S01]  /*5020*/  IMAD.WIDE.U32 R60, R61, UR36, R40 ;  /* 0x000000243d3c7c25 */ /* 0x000fe2000f8e0028 */
[----:B------:R1:W2:Y:S01]  /*5030*/  LDS.128 R4, [R54+0x1000] ;  /* 0x0010000036047984 */ /* 0x0002a20000000c00 */
[----:B------:R-:W-:Y:S02]  /*5040*/  BSSY B0, `(.L_x_507) ;  /* 0x000001e000007945 */ /* 0x000fe40003800000 */
[----:B-1----:R-:W-:Y:S01]  /*5050*/  IMAD R0, R64, UR7, RZ ;  /* 0x0000000740007c24 */ /* 0x002fe2000f8e02ff */
[----:B------:R1:W1:Y:S01]  /*5060*/  LDS.128 R8, [R54+0x3000] ;  /* 0x0030000036087984 */ /* 0x0002620000000c00 */
[----:B------:R-:W-:-:S02]  /*5070*/  VIADD R55, R61, UR4 ;  /* 0x000000043d377c36 */ /* 0x000fc40008000000 */
[----:B------:R-:W-:Y:S01]  /*5080*/  IMAD.WIDE.U32 R56, R64, UR10, R52 ;  /* 0x0000000a40387c25 */ /* 0x000fe2000f8e0034 */
[----:B------:R1:W1:Y:S03]  /*5090*/  LDS.128 R12, [R54+0x5000] ;  /* 0x00500000360c7984 */ /* 0x0002660000000c00 */
[----:B------:R-:W-:-:S04]  /*50a0*/  IMAD.WIDE R58, R59, 0x80, R2 ;  /* 0x000000803b3a7825 */ /* 0x000fc800078e0202 */
[----:B------:R-:W-:Y:S02]  /*50b0*/  IMAD R65, R65, UR10, R0 ;  /* 0x0000000a41417c24 */ /* 0x000fe4000f8e0200 */
[----:B------:R-:W-:Y:S01]  /*50c0*/  VIADD R64, R52, 0x20 ;  /* 0x0000002034407836 */ /* 0x000fe20000000000 */
[----:B---34-:R-:W-:Y:S06]  /*50d0*/  @P1 BRA `(.L_x_508) ;  /* 0x0000000000501947 */ /* 0x018fec0003800000 */
[----:B------:R-:W-:Y:S01]  /*50e0*/  ULDC UR4, c[0x0][0x83c] ;  /* 0x00020f0000047ab9 */ /* 0x000fe20000000800 */
[----:B------:R-:W3:Y:S01]  /*50f0*/  LDS.128 R40, [R54+0x8000] ;  /* 0x0080000036287984 */ /* 0x000ee20000000c00 */
[C---:B------:R-:W-:Y:S01]  /*5100*/  ISETP.GE.AND P2, PT, R52.reuse, UR4, PT ;  /* 0x0000000434007c0c */ /* 0x040fe2000bf46270 */
[----:B------:R-:W-:Y:S01]  /*5110*/  ULDC.64 UR8, c[0x0][0x848] ;  /* 0x0002120000087ab9 */ /* 0x000fe20000000a00 */
[----:B------:R-:W-:Y:S01]  /*5120*/  VIADD R0, R52, 0x40 ;  /* 0x0000004034007836 */ /* 0x000fe20000000000 */
[----:B------:R-:W4:Y:S01]  /*5130*/  LDS.128 R44, [R54+0xa000] ;  /* 0x00a00000362c7984 */ /* 0x000f220000000c00 */
[----:B------:R-:W-:Y:S01]  /*5140*/  IMAD R63, R59, UR8, RZ ;  /* 0x000000083b3f7c24 */ /* 0x000fe2000f8e02ff */
[----:B------:R-:W-:Y:S02]  /*5150*/  ISETP.GE.AND P3, PT, R64, UR4, PT ;  /* 0x0000000440007c0c */ /* 0x000fe4000bf66270 */
[----:B------:R-:W-:Y:S01]  /*5160*/  ISETP.GE.AND P4, PT, R0, UR4, PT ;  /* 0x0000000400007c0c */ /* 0x000fe2000bf86270 */
[----:B------:R-:W-:-:S05]  /*5170*/  IMAD R63, R58, UR9, R63 ;  /* 0x000000093a3f7c24 */ /* 0x000fca000f8e023f */
[----:B------:R1:W5:Y:S02]  /*5180*/  @!P2 LDS.128 R48, [R54+0x6000] ;  /* 0x006000003630a984 */ /* 0x0003640000000c00 */
[----:B-12---:R-:W-:-:S04]  /*5190*/  IMAD.MOV.U32 R54, RZ, RZ, R60 ;  /* 0x000000ffff367224 */ /* 0x006fc800078e003c */
[----:B------:R-:W-:Y:S01]  /*51a0*/  IMAD.WIDE.U32 R2, R58, UR8, R54 ;  /* 0x000000083a027c25 */ /* 0x000fe2000f8e0036 */
[----:B------:R-:W-:-:S03]  /*51b0*/  ULDC.64 UR8, c[0x0][0x830] ;  /* 0x00020c0000087ab9 */ /* 0x000fc60000000a00 */
[----:B------:R-:W-:Y:S01]  /*51c0*/  IMAD.IADD R3, R3, 0x1, R63 ;  /* 0x0000000103037824 */ /* 0x000fe200078e023f */
[----:B------:R-:W-:-:S04]  /*51d0*/  LEA R62, P5, R2, UR8, 0x1 ;  /* 0x00000008023e7c11 */ /* 0x000fc8000f8a08ff */
[----:B------:R-:W-:-:S05]  /*51e0*/  LEA.HI.X R63, R2, UR9, R3, 0x1, P5 ;  /* 0x00000009023f7c11 */ /* 0x000fca000a8f0c03 */
[----:B---3--:R3:W-:Y:S04]  /*51f0*/  @!P3 STG.E.128 desc[UR46][R62.64+0x40], R40 ;  /* 0x000040283e00b986 */ /* 0x0087e8000c101d2e */
[----:B----4-:R3:W-:Y:S04]  /*5200*/  @!P4 STG.E.128 desc[UR46][R62.64+0x80], R44 ;  /* 0x0000802c3e00c986 */ /* 0x0107e8000c101d2e */
[----:B-----5:R3:W-:Y:S02]  /*5210*/  @!P2 STG.E.128 desc[UR46][R62.64], R48 ;  /* 0x000000303e00a986 */ /* 0x0207e4000c101d2e */
.L_x_508:
[----:B------:R-:W-:Y:S05]  /*5220*/  BSYNC B0 ;  /* 0x0000000000007941 */ /* 0x000fea0003800000 */
.L_x_507:
[----:B------:R-:W-:Y:S04]  /*5230*/  BSSY B0, `(.L_x_509) ;  /* 0x0000016000007945 */ /* 0x000fe80003800000 */
[----:B------:R-:W-:Y:S05]  /*5240*/  @P0 BRA `(.L_x_510) ;  /* 0x0000000000500947 */ /* 0x000fea0003800000 */
[----:B---3--:R-:W-:Y:S01]  /*5250*/  IADD3 R41, P2, R58, 0x40, RZ ;  /* 0x000000403a297810 */ /* 0x008fe20007f5e0ff */
[----:B------:R-:W-:Y:S01]  /*5260*/  ULDC.64 UR8, c[0x0][0x848] ;  /* 0x0002120000087ab9 */ /* 0x000fe20000000a00 */
[----:B------:R-:W-:Y:S01]  /*5270*/  IMAD.MOV.U32 R2, RZ, RZ, R60 ;  /* 0x000000ffff027224 */ /* 0x000fe200078e003c */
[----:B------:R-:W-:Y:S01]  /*5280*/  ULDC UR4, c[0x0][0x83c] ;  /* 0x00020f0000047ab9 */ /* 0x000fe20000000800 */
[----:B------:R-:W-:Y:S01]  /*5290*/  IMAD.MOV.U32 R3, RZ, RZ, R55 ;  /* 0x000000ffff037224 */ /* 0x000fe200078e0037 */
[----:B------:R-:W-:Y:S01]  /*52a0*/  ISETP.GE.AND P3, PT, R52, UR4, PT ;  /* 0x0000000434007c0c */ /* 0x000fe2000bf66270 */
[----:B------:R-:W-:Y:S01]  /*52b0*/  IMAD.X R0, RZ, RZ, R59, P2 ;  /* 0x000000ffff007224 */ /* 0x000fe200010e063b */
[----:B------:R-:W-:Y:S01]  /*52c0*/  ISETP.GE.AND P4, PT, R64, UR4, PT ;  /* 0x0000000440007c0c */ /* 0x000fe2000bf86270 */
[----:B------:R-:W-:Y:S02]  /*52d0*/  VIADD R40, R52, 0x40 ;  /* 0x0000004034287836 */ /* 0x000fe40000000000 */
[----:B------:R-:W-:-:S02]  /*52e0*/  IMAD R0, R0, UR8, RZ ;  /* 0x0000000800007c24 */ /* 0x000fc4000f8e02ff */
[----:B------:R-:W-:Y:S01]  /*52f0*/  IMAD.WIDE.U32 R2, R41, UR8, R2 ;  /* 0x0000000829027c25 */ /* 0x000fe2000f8e0002 */
[----:B------:R-:W-:-:S03]  /*5300*/  ISETP.GE.AND P5, PT, R40, UR4, PT ;  /* 0x0000000428007c0c */ /* 0x000fc6000bfa6270 */
[----:B------:R-:W-:Y:S01]  /*5310*/  IMAD R41, R41, UR9, R0 ;  /* 0x0000000929297c24 */ /* 0x000fe2000f8e0200 */
[----:B------:R-:W-:Y:S02]  /*5320*/  ULDC.64 UR8, c[0x0][0x830] ;  /* 0x00020c0000087ab9 */ /* 0x000fe40000000a00 */
[----:B------:R-:W-:Y:S01]  /*5330*/  LEA R40, P2, R2, UR8, 0x1 ;  /* 0x0000000802287c11 */ /* 0x000fe2000f8408ff */
[----:B------:R-:W-:-:S05]  /*5340*/  IMAD.IADD R3, R3, 0x1, R41 ;  /* 0x0000000103037824 */ /* 0x000fca00078e0229 */
[----:B------:R-:W-:-:S05]  /*5350*/  LEA.HI.X R41, R2, UR9, R3, 0x1, P2 ;  /* 0x0000000902297c11 */ /* 0x000fca00090f0c03 */
[----:B------:R4:W-:Y:S04]  /*5360*/  @!P3 STG.E.128 desc[UR46][R40.64], R28 ;  /* 0x0000001c2800b986 */ /* 0x0009e8000c101d2e */
[----:B------:R4:W-:Y:S04]  /*5370*/  @!P4 STG.E.128 desc[UR46][R40.64+0x40], R32 ;  /* 0x000040202800c986 */ /* 0x0009e8000c101d2e */
[----:B--2---:R4:W-:Y:S02]  /*5380*/  @!P5 STG.E.128 desc[UR46][R40.64+0x80], R36 ;  /* 0x000080242800d986 */ /* 0x0049e4000c101d2e */
.L_x_510:
[----:B------:R-:W-:Y:S05]  /*5390*/  BSYNC B0 ;  /* 0x0000000000007941 */ /* 0x000fea0003800000 */
.L_x_509:
[----:B------:R-:W-:Y:S01]  /*53a0*/  ULDC.64 UR8, c[0x0][0x828] ;  /* 0x00020a0000087ab9 */ /* 0x000fe20000000a00 */
[----:B------:R-:W-:Y:S01]  /*53b0*/  IMAD.IADD R57, R57, 0x1, R65 ;  /* 0x0000000139397824 */ /* 0x000fe200078e0241 */
[----:B------:R-:W-:Y:S02]  /*53c0*/  UIMAD UR4, UR6, UR8, URZ ;  /* 0x00000008060472a4 */ /* 0x000fe4000f8e023f */
[----:B------:R-:W-:Y:S01]  /*53d0*/  IMAD.U32 R3, RZ, RZ, UR8 ;  /* 0x00000008ff037e24 */ /* 0x000fe2000f8e00ff */
[----:B------:R-:W-:Y:S01]  /*53e0*/  BSSY B0, `(.L_x_511) ;  /* 0x0000016000007945 */ /* 0x000fe20003800000 */
[----:B------:R-:W-:Y:S02]  /*53f0*/  UIMAD UR4, UR36, UR9, UR4 ;  /* 0x00000009240472a4 */ /* 0x000fe4000f8e0204 */
[----:B------:R-:W-:-:S04]  /*5400*/  IMAD.WIDE.U32 R56, R3, UR36, R56 ;  /* 0x0000002403387c25 */ /* 0x000fc8000f8e0038 */
[----:B----4-:R-:W-:Y:S01]  /*5410*/  VIADD R29, R57, UR4 ;  /* 0x00000004391d7c36 */ /* 0x010fe20008000000 */
[----:B------:R-:W-:Y:S06]  /*5420*/  @P1 BRA `(.L_x_512) ;  /* 0x0000000000441947 */ /* 0x000fec0003800000 */
[----:B------:R-:W-:Y:S01]  /*5430*/  ULDC.64 UR6, c[0x0][0x818] ;  /* 0x0002060000067ab9 */ /* 0x000fe20000000a00 */
[C---:B------:R-:W-:Y:S01]  /*5440*/  VIADD R0, R52.reuse, 0x40 ;  /* 0x0000004034007836 */ /* 0x040fe20000000000 */
[----:B------:R-:W-:Y:S01]  /*5450*/  ULDC UR4, c[0x0][0x80c] ;  /* 0x0002030000047ab9 */ /* 0x000fe20000000800 */
[----:B------:R-:W-:Y:S01]  /*5460*/  IMAD R31, R59, UR6, RZ ;  /* 0x000000063b1f7c24 */ /* 0x000fe2000f8e02ff */
[----:B------:R-:W-:Y:S01]  /*5470*/  ISETP.GE.AND P1, PT, R52, UR4, PT ;  /* 0x0000000434007c0c */ /* 0x000fe2000bf26270 */
[----:B------:R-:W-:Y:S01]  /*5480*/  IMAD.MOV.U32 R28, RZ, RZ, R56 ;  /* 0x000000ffff1c7224 */ /* 0x000fe200078e0038 */
[----:B------:R-:W-:Y:S01]  /*5490*/  ISETP.GE.AND P3, PT, R0, UR4, PT ;  /* 0x0000000400007c0c */ /* 0x000fe2000bf66270 */
[----:B------:R-:W-:Y:S01]  /*54a0*/  IMAD R31, R58, UR7, R31 ;  /* 0x000000073a1f7c24 */ /* 0x000fe2000f8e021f */
[----:B------:R-:W-:Y:S01]  /*54b0*/  ISETP.GE.AND P2, PT, R64, UR4, PT ;  /* 0x0000000440007c0c */ /* 0x000fe2000bf46270 */
[----:B------:R-:W-:Y:S01]  /*54c0*/  IMAD.WIDE.U32 R2, R58, UR6, R28 ;  /* 0x000000063a027c25 */ /* 0x000fe2000f8e001c */
[----:B------:R-:W-:-:S03]  /*54d0*/  ULDC.64 UR6, c[0x0][0x800] ;  /* 0x0002000000067ab9 */ /* 0x000fc60000000a00 */
[----:B------:R-:W-:Y:S01]  /*54e0*/  IMAD.IADD R3, R3, 0x1, R31 ;  /* 0x0000000103037824 */ /* 0x000fe200078e021f */
[----:B------:R-:W-:-:S04]  /*54f0*/  LEA R30, P4, R2, UR6, 0x1 ;  /* 0x00000006021e7c11 */ /* 0x000fc8000f8808ff */
[----:B------:R-:W-:-:S05]  /*5500*/  LEA.HI.X R31, R2, UR7, R3, 0x1, P4 ;  /* 0x00000007021f7c11 */ /* 0x000fca000a0f0c03 */
[----:B--2---:R4:W-:Y:S04]  /*5510*/  @!P1 STG.E.128 desc[UR46][R30.64], R16 ;  /* 0x000000101e009986 */ /* 0x0049e8000c101d2e */
[----:B------:R4:W-:Y:S04]  /*5520*/  @!P2 STG.E.128 desc[UR46][R30.64+0x40], R20 ;  /* 0x000040141e00a986 */ /* 0x0009e8000c101d2e */
[----:B------:R4:W-:Y:S02]  /*5530*/  @!P3 STG.E.128 desc[UR46][R30.64+0x80], R24 ;  /* 0x000080181e00b986 */ /* 0x0009e4000c101d2e */
.L_x_512:
[----:B------:R-:W-:Y:S05]  /*5540*/  BSYNC B0 ;  /* 0x0000000000007941 */ /* 0x000fea0003800000 */
.L_x_511:
[----:B------:R-:W-:Y:S05]  /*5550*/  @P0 BRA `(.L_x_480) ;  /* 0x0000004400140947 */ /* 0x000fea0003800000 */
[----:B--2-4-:R-:W-:Y:S01]  /*5560*/  IADD3 R17, P0, R58, 0x40, RZ ;  /* 0x000000403a117810 */ /* 0x014fe20007f1e0ff */
[----:B------:R-:W-:Y:S01]  /*5570*/  ULDC.64 UR6, c[0x0][0x818] ;  /* 0x0002060000067ab9 */ /* 0x000fe20000000a00 */
[----:B------:R-:W-:Y:S01]  /*5580*/  IMAD.MOV.U32 R2, RZ, RZ, R56 ;  /* 0x000000ffff027224 */ /* 0x000fe200078e0038 */
[----:B------:R-:W-:Y:S01]  /*5590*/  ULDC UR4, c[0x0][0x80c] ;  /* 0x0002030000047ab9 */ /* 0x000fe20000000800 */
[----:B------:R-:W-:Y:S01]  /*55a0*/  IMAD.MOV.U32 R3, RZ, RZ, R29 ;  /* 0x000000ffff037224 */ /* 0x000fe200078e001d */
[----:B------:R-:W-:Y:S01]  /*55b0*/  ISETP.GE.AND P1, PT, R52, UR4, PT ;  /* 0x0000000434007c0c */ /* 0x000fe2000bf26270 */
[----:B------:R-:W-:Y:S01]  /*55c0*/  IMAD.X R0, RZ, RZ, R59, P0 ;  /* 0x000000ffff007224 */ /* 0x000fe200000e063b */
[----:B------:R-:W-:Y:S01]  /*55d0*/  ISETP.GE.AND P2, PT, R64, UR4, PT ;  /* 0x0000000440007c0c */ /* 0x000fe2000bf46270 */
[----:B------:R-:W-:-:S04]  /*55e0*/  IMAD.WIDE.U32 R2, R17, UR6, R2 ;  /* 0x0000000611027c25 */ /* 0x000fc8000f8e0002 */
[----:B------:R-:W-:Y:S02]  /*55f0*/  IMAD R0, R0, UR6, RZ ;  /* 0x0000000600007c24 */ /* 0x000fe4000f8e02ff */
[----:B------:R-:W-:Y:S02]  /*5600*/  VIADD R52, R52, 0x40 ;  /* 0x0000004034347836 */ /* 0x000fe40000000000 */
[----:B------:R-:W-:Y:S01]  /*5610*/  IMAD R17, R17, UR7, R0 ;  /* 0x0000000711117c24 */ /* 0x000fe2000f8e0200 */
[----:B------:R-:W-:Y:S02]  /*5620*/  ULDC.64 UR6, c[0x0][0x800] ;  /* 0x0002000000067ab9 */ /* 0x000fe40000000a00 */
[----:B------:R-:W-:Y:S01]  /*5630*/  LEA R16, P0, R2, UR6, 0x1 ;  /* 0x0000000602107c11 */ /* 0x000fe2000f8008ff */
[----:B------:R-:W-:-:S05]  /*5640*/  IMAD.IADD R3, R3, 0x1, R17 ;  /* 0x0000000103037824 */ /* 0x000fca00078e0211 */
[----:B------:R-:W-:Y:S02]  /*5650*/  LEA.HI.X R17, R2, UR7, R3, 0x1, P0 ;  /* 0x0000000702117c11 */ /* 0x000fe400080f0c03 */
[----:B------:R-:W-:-:S03]  /*5660*/  ISETP.GE.AND P0, PT, R52, UR4, PT ;  /* 0x0000000434007c0c */ /* 0x000fc6000bf06270 */
[----:B------:R2:W-:Y:S04]  /*5670*/  @!P1 STG.E.128 desc[UR46][R16.64], R4 ;  /* 0x0000000410009986 */ /* 0x0005e8000c101d2e */
[----:B-1----:R2:W-:Y:S06]  /*5680*/  @!P2 STG.E.128 desc[UR46][R16.64+0x40], R8 ;  /* 0x000040081000a986 */ /* 0x0025ec000c101d2e */
[----:B------:R-:W-:Y:S05]  /*5690*/  @P0 BRA `(.L_x_480) ;  /* 0x0000004000c40947 */ /* 0x000fea0003800000 */
[----:B------:R1:W-:Y:S01]  /*56a0*/  STG.E.128 desc[UR46][R16.64+0x80], R12 ;  /* 0x0000800c10007986 */ /* 0x0003e2000c101d2e */
[----:B------:R-:W-:Y:S05]  /*56b0*/  BRA `(.L_x_480) ;  /* 0x0000004000bc7947 */ /* 0x000fea0003800000 */
.L_x_505:
[----:B------:R-:W-:Y:S01]  /*56c0*/  ULDC.64 UR4, c[0x0][0x870] ;  /* 0x00021c0000047ab9 */ /* 0x000fe20000000a00 */
[----:B------:R-:W2:Y:S01]  /*56d0*/  S2R R6, SR_TID.X ;  /* 0x0000000000067919 */ /* 0x000ea20000002100 */
[----:B------:R-:W-:Y:S01]  /*56e0*/  UISETP.NE.U32.AND UP0, UPT, UR4, URZ, UPT ;  /* 0x0000003f0400728c */ /* 0x000fe2000bf05070 */
[----:B------:R-:W3:Y:S03]  /*56f0*/  S2UR UR8, SR_CTAID.Y ;  /* 0x00000000000879c3 */ /* 0x000ee60000002600 */
[----:B------:R-:W-:-:S03]  /*5700*/  UISETP.NE.AND.EX UP0, UPT, UR5, URZ, UPT, UP0 ;  /* 0x0000003f0500728c */ /* 0x000fc6000bf05300 */
[----:B------:R-:W-:Y:S02]  /*5710*/  ULDC.64 UR4, c[0x0][0x870] ;  /* 0x00021c0000047ab9 */ /* 0x000fe40000000a00 */
[----:B------:R-:W-:Y:S01]  /*5720*/  UIMAD.WIDE UR4, UR36, 0x4, UR4 ;  /* 0x00000004240478a5 */ /* 0x000fe2000f8e0204 */
[----:B------:R-:W-:Y:S01]  /*5730*/  PLOP3.LUT P0, PT, PT, PT, UP0, 0x80, 0x0 ;  /* 0x000000000000781c */ /* 0x000fe20003f0f008 */
[----:B------:R-:W-:Y:S01]  /*5740*/  ULDC UR6, c[0x0][0x808] ;  /* 0x0002020000067ab9 */ /* 0x000fe20000000800 */
[----:B------:R-:W4:Y:S01]  /*5750*/  S2R R7, SR_CTAID.X ;  /* 0x0000000000077919 */ /* 0x000f220000002500 */
[----:B------:R-:W4:Y:S02]  /*5760*/  LDC.64 R12, c[0x0][0x820] ;  /* 0x00020800ff0c7b82 */ /* 0x000f240000000a00 */
[----:B------:R-:W-:Y:S02]  /*5770*/  IMAD.U32 R2, RZ, RZ, UR4 ;  /* 0x00000004ff027e24 */ /* 0x000fe4000f8e00ff */
[----:B------:R-:W-:Y:S01]  /*5780*/  IMAD.U32 R3, RZ, RZ, UR5 ;  /* 0x00000005ff037e24 */ /* 0x000fe2000f8e00ff */
[----:B------:R-:W-:-:S05]  /*5790*/  ULDC.64 UR4, c[0x0][0x878] ;  /* 0x00021e0000047ab9 */ /* 0x000fca0000000a00 */
[----:B------:R-:W4:Y:S01]  /*57a0*/  @P0 LDG.E R8, desc[UR46][R2.64] ;  /* 0x0000002e02080981 */ /* 0x000f22000c1e1900 */
[----:B------:R-:W-:Y:S01]  /*57b0*/  UISETP.NE.U32.AND UP1, UPT, UR4, URZ, UPT ;  /* 0x0000003f0400728c */ /* 0x000fe2000bf25070 */
[----:B------:R-:W-:-:S03]  /*57c0*/  IMAD.U32 R0, RZ, RZ, UR6 ;  /* 0x00000006ff007e24 */ /* 0x000fc6000f8e00ff */
[----:B------:R-:W-:Y:S01]  /*57d0*/  UISETP.NE.AND.EX UP1, UPT, UR5, URZ, UPT, UP1 ;  /* 0x0000003f0500728c */ /* 0x000fe2000bf25310 */
[----:B--2---:R-:W-:-:S05]  /*57e0*/  VIADD R6, R6, 0xffffff80 ;  /* 0xffffff8006067836 */ /* 0x004fca0000000000 */
[----:B------:R-:W-:-:S05]  /*57f0*/  PLOP3.LUT P1, PT, PT, PT, UP1, 0x80, 0x0 ;  /* 0x000000000000781c */ /* 0x000fca0003f2f018 */
[----:B------:R-:W-:Y:S02]  /*5800*/  @UP1 ULDC.64 UR4, c[0x0][0x878] ;  /* 0x00021e0000041ab9 */ /* 0x000fe40000000a00 */
[----:B------:R-:W-:Y:S01]  /*5810*/  @UP1 UIMAD.WIDE UR4, UR36, 0x4, UR4 ;  /* 0x00000004240418a5 */ /* 0x000fe2000f8e0204 */
[----:B------:R-:W-:-:S05]  /*5820*/  SHF.R.S32.HI R9, RZ, 0x1f, R6 ;  /* 0x0000001fff097819 */ /* 0x000fca0000011406 */
[----:B-1----:R-:W-:Y:S02]  /*5830*/  IMAD.U32 R4, RZ, RZ, UR4 ;  /* 0x00000004ff047e24 */ /* 0x002fe4000f8e00ff */
[----:B------:R-:W-:Y:S01]  /*5840*/  IMAD.U32 R5, RZ, RZ, UR5 ;  /* 0x00000005ff057e24 */ /* 0x000fe2000f8e00ff */
[----:B------:R-:W-:Y:S01]  /*5850*/  LEA.HI R9, R9, R6, RZ, 0x2 ;  /* 0x0000000609097211 */ /* 0x000fe200078f10ff */
[----:B------:R-:W-:Y:S01]  /*5860*/  UMOV UR4, URZ ;  /* 0x0000003f00047c82 */ /* 0x000fe20008000000 */
[----:B------:R-:W-:Y:S02]  /*5870*/  UMOV UR5, URZ ;  /* 0x0000003f00057c82 */ /* 0x000fe40008000000 */
[----:B------:R1:W5:Y:S01]  /*5880*/  @P1 LDG.E R0, desc[UR46][R4.64] ;  /* 0x0000002e04001981 */ /* 0x000362000c1e1900 */
[----:B---3--:R-:W-:Y:S01]  /*5890*/  USHF.R.S32.HI UR9, URZ, 0x1f, UR8 ;  /* 0x0000001f3f097899 */ /* 0x008fe20008011408 */
[----:B-1----:R-:W-:-:S05]  /*58a0*/  LOP3.LUT R5, R9, 0x1ffffffc, RZ, 0xc0, !PT ;  /* 0x1ffffffc09057812 */ /* 0x002fca00078ec0ff */
[----:B------:R-:W-:Y:S01]  /*58b0*/  IMAD.IADD R6, R6, 0x1, -R5 ;  /* 0x0000000106067824 */ /* 0x000fe200078e0a05 */
[----:B----4-:R-:W-:-:S13]  /*58c0*/  @P0 R2UR UR6, R8 ;  /* 0x00000000080602ca */ /* 0x010fda00000e0000 */
[----:B------:R-:W-:Y:S02]  /*58d0*/  @UP0 USHF.R.S32.HI UR7, URZ, 0x1f, UR6 ;  /* 0x0000001f3f070899 */ /* 0x000fe40008011406 */
[----:B------:R-:W-:-:S05]  /*58e0*/  @UP0 UMOV UR4, UR6 ;  /* 0x0000000600040c82 */ /* 0x000fca0008000000 */
[----:B------:R-:W-:Y:S01]  /*58f0*/  @UP0 UMOV UR5, UR7 ;  /* 0x0000000700050c82 */ /* 0x000fe20008000000 */
[----:B------:R-:W-:Y:S05]  /*5900*/  @P1 BRA `(.L_x_513) ;  /* 0x0000000000101947 */ /* 0x000fea0003800000 */
[----:B------:R-:W-:Y:S05]  /*5910*/  @!P0 BRA `(.L_x_513) ;  /* 0x00000000000c8947 */ /* 0x000fea0003800000 */
[----:B------:R-:W2:Y:S04]  /*5920*/  LDG.E R5, desc[UR46][R2.64] ;  /* 0x0000002e02057981 */ /* 0x000ea8000c1e1900 */
[----:B-----5:R-:W2:Y:S02]  /*5930*/  LDG.E R0, desc[UR46][R2.64+0x4] ;  /* 0x0000042e02007981 */ /* 0x020ea4000c1e1900 */
[----:B--2---:R-:W-:-:S07]  /*5940*/  IMAD.IADD R0, R0, 0x1, -R5 ;  /* 0x0000000100007824 */ /* 0x004fce00078e0a05 */
.L_x_513:
[----:B------:R-:W-:Y:S01]  /*5950*/  SHF.R.S32.HI R9, RZ, 0x2, R9 ;  /* 0x00000002ff097819 */ /* 0x000fe20000011409 */
[----:B------:R-:W1:Y:S01]  /*5960*/  LDC.64 R14, c[0x0][0x850] ;  /* 0x00021400ff0e7b82 */ /* 0x000e620000000a00 */
[----:B------:R-:W-:Y:S01]  /*5970*/  IMAD R2, R12, UR9, RZ ;  /* 0x000000090c027c24 */ /* 0x000fe2000f8e02ff */
[----:B------:R-:W-:Y:S01]  /*5980*/  ULDC.64 UR6, c[0x0][0x828] ;  /* 0x00020a0000067ab9 */ /* 0x000fe20000000a00 */
[----:B------:R-:W-:Y:S01]  /*5990*/  IMAD.SHL.U32 R10, R6, 0x8, RZ ;  /* 0x00000008060a7824 */ /* 0x000fe200078e00ff */
[----:B------:R-:W-:Y:S01]  /*59a0*/  BSSY B0, `(.L_x_514) ;  /* 0x000002a000007945 */ /* 0x000fe20003800000 */
[----:B-----5:R-:W-:Y:S02]  /*59b0*/  IMAD R0, R7, -0x80, R0 ;  /* 0xffffff8007007824 */ /* 0x020fe400078e0200 */
[----:B------:R-:W-:Y:S01]  /*59c0*/  VIADD R3, R9, 0x40 ;  /* 0x0000004009037836 */ /* 0x000fe20000000000 */
[----:B------:R-:W-:Y:S01]  /*59d0*/  SHF.R.S32.HI R11, RZ, 0x1f, R10 ;  /* 0x0000001fff0b7819 */ /* 0x000fe2000001140a */
[----:B------:R-:W-:Y:S01]  /*59e0*/  IMAD R13, R13, UR8, R2 ;  /* 0x000000080d0d7c24 */ /* 0x000fe2000f8e0202 */
[----:B------:R-:W-:Y:S01]  /*59f0*/  IADD3 R2, P2, R9, UR4, RZ ;  /* 0x0000000409027c10 */ /* 0x000fe2000ff5e0ff */
[----:B------:R-:W-:Y:S01]  /*5a00*/  USHF.R.S32.HI UR4, URZ, 0x1f, UR36 ;  /* 0x0000001f3f047899 */ /* 0x000fe20008011424 */
[-C--:B------:R-:W-:Y:S01]  /*5a10*/  ISETP.GE.AND P0, PT, R3, R0.reuse, PT ;  /* 0x000000000300720c */ /* 0x080fe20003f06270 */
[----:B------:R-:W-:Y:S01]  /*5a20*/  IMAD.WIDE.U32 R4, R12, UR8, R10 ;  /* 0x000000080c047c25 */ /* 0x000fe2000f8e000a */
[C---:B------:R-:W-:Y:S01]  /*5a30*/  LEA.HI.X.SX32 R3, R9.reuse, UR5, 0x1, P2 ;  /* 0x0000000509037c11 */ /* 0x040fe200090f0eff */
[----:B------:R-:W-:Y:S01]  /*5a40*/  USEL UR5, UR4, URZ, !UP0 ;  /* 0x0000003f04057287 */ /* 0x000fe2000c000000 */
[----:B------:R-:W-:Y:S01]  /*5a50*/  ISETP.GE.AND P1, PT, R9, R0, PT ;  /* 0x000000000900720c */ /* 0x000fe20003f26270 */
[----:B------:R-:W-:Y:S01]  /*5a60*/  USEL UR36, UR36, URZ, !UP0 ;  /* 0x0000003f24247287 */ /* 0x000fe2000c000000 */
[----:B------:R-:W-:Y:S01]  /*5a70*/  IMAD.IADD R5, R5, 0x1, R13 ;  /* 0x0000000105057824 */ /* 0x000fe200078e020d */
[----:B------:R-:W-:-:S02]  /*5a80*/  UIMAD UR4, UR5, UR6, URZ ;  /* 0x00000006050472a4 */ /* 0x000fc4000f8e023f */
[----:B------:R-:W-:Y:S02]  /*5a90*/  IMAD.U32 R9, RZ, RZ, UR6 ;  /* 0x00000006ff097e24 */ /* 0x000fe4000f8e00ff */
[----:B------:R-:W-:Y:S01]  /*5aa0*/  IMAD.WIDE R6, R7, 0x80, R2 ;  /* 0x0000008007067825 */ /* 0x000fe200078e0202 */
[----:B------:R-:W-:-:S03]  /*5ab0*/  UIMAD UR4, UR36, UR7, UR4 ;  /* 0x00000007240472a4 */ /* 0x000fc6000f8e0204 */
[----:B------:R-:W-:-:S04]  /*5ac0*/  IMAD.WIDE.U32 R8, R9, UR36, R4 ;  /* 0x0000002409087c25 */ /* 0x000fc8000f8e0004 */
[C---:B-1----:R-:W-:Y:S02]  /*5ad0*/  IMAD R0, R14.reuse, UR9, RZ ;  /* 0x000000090e007c24 */ /* 0x042fe4000f8e02ff */
[----:B------:R-:W-:Y:S02]  /*5ae0*/  VIADD R5, R9, UR4 ;  /* 0x0000000409057c36 */ /* 0x000fe40008000000 */
[----:B------:R-:W-:Y:S02]  /*5af0*/  IMAD R17, R15, UR8, R0 ;  /* 0x000000080f117c24 */ /* 0x000fe4000f8e0200 */
[----:B------:R-:W-:-:S04]  /*5b00*/  IMAD.WIDE.U32 R12, R14, UR8, R10 ;  /* 0x000000080e0c7c25 */ /* 0x000fc8000f8e000a */
[C---:B------:R-:W-:Y:S02]  /*5b10*/  VIADD R16, R10.reuse, 0x20 ;  /* 0x000000200a107836 */ /* 0x040fe40000000000 */
[----:B------:R-:W-:Y:S01]  /*5b20*/  VIADD R18, R10, 0x40 ;  /* 0x000000400a127836 */ /* 0x000fe20000000000 */
[----:B------:R-:W-:Y:S06]  /*5b30*/  @P1 BRA `(.L_x_515) ;  /* 0x0000000000401947 */ /* 0x000fec0003800000 */
[----:B------:R-:W-:Y:S01]  /*5b40*/  ULDC.64 UR6, c[0x0][0x818] ;  /* 0x0002060000067ab9 */ /* 0x000fe20000000a00 */
[----:B------:R-:W-:Y:S01]  /*5b50*/  IMAD.MOV.U32 R4, RZ, RZ, R8 ;  /* 0x000000ffff047224 */ /* 0x000fe200078e0008 */
[----:B------:R-:W-:Y:S01]  /*5b60*/  ULDC UR4, c[0x0][0x80c] ;  /* 0x0002030000047ab9 */ /* 0x000fe20000000800 */
[----:B------:R-:W-:Y:S01]  /*5b70*/  IMAD R15, R7, UR6, RZ ;  /* 0x00000006070f7c24 */ /* 0x000fe2000f8e02ff */
[----:B------:R-:W-:Y:S01]  /*5b80*/  ISETP.GE.AND P3, PT, R10, UR4, PT ;  /* 0x000000040a007c0c */ /* 0x000fe2000bf66270 */
[----:B------:R-:W-:Y:S01]  /*5b90*/  IMAD.WIDE.U32 R2, R6, UR6, R4 ;  /* 0x0000000606027c25 */ /* 0x000fe2000f8e0004 */
[----:B------:R-:W-:Y:S02]  /*5ba0*/  ISETP.GE.AND P4, PT, R16, UR4, PT ;  /* 0x0000000410007c0c */ /* 0x000fe4000bf86270 */
[----:B------:R-:W-:Y:S01]  /*5bb0*/  ISETP.GE.AND P5, PT, R18, UR4, PT ;  /* 0x0000000412007c0c */ /* 0x000fe2000bfa6270 */
[----:B------:R-:W-:Y:S01]  /*5bc0*/  IMAD R15, R6, UR7, R15 ;  /* 0x00000007060f7c24 */ /* 0x000fe2000f8e020f */
[----:B------:R-:W-:-:S02]  /*5bd0*/  ULDC.64 UR6, c[0x0][0x800] ;  /* 0x0002000000067ab9 */ /* 0x000fc40000000a00 */
[----:B------:R-:W-:Y:S01]  /*5be0*/  LEA R14, P2, R2, UR6, 0x1 ;  /* 0x00000006020e7c11 */ /* 0x000fe2000f8408ff */
[----:B------:R-:W-:-:S05]  /*5bf0*/  IMAD.IADD R3, R3, 0x1, R15 ;  /* 0x0000000103037824 */ /* 0x000fca00078e020f */
[----:B------:R-:W-:-:S05]  /*5c00*/  LEA.HI.X R15, R2, UR7, R3, 0x1, P2 ;  /* 0x00000007020f7c11 */ /* 0x000fca00090f0c03 */
[----:B------:R1:W-:Y:S04]  /*5c10*/  @!P3 STG.E.128 desc[UR46][R14.64], RZ ;  /* 0x000000ff0e00b986 */ /* 0x0003e8000c101d2e */
[----:B------:R1:W-:Y:S04]  /*5c20*/  @!P4 STG.E.128 desc[UR46][R14.64+0x40], RZ ;  /* 0x000040ff0e00c986 */ /* 0x0003e8000c101d2e */
[----:B------:R1:W-:Y:S02]  /*5c30*/  @!P5 STG.E.128 desc[UR46][R14.64+0x80], RZ ;  /* 0x000080ff0e00d986 */ /* 0x0003e4000c101d2e */
.L_x_515:
[----:B------:R-:W-:Y:S05]  /*5c40*/  BSYNC B0 ;  /* 0x0000000000007941 */ /* 0x000fea0003800000 */
.L_x_514:
[----:B------:R-:W-:Y:S04]  /*5c50*/  BSSY B0, `(.L_x_516) ;  /* 0x0000015000007945 */ /* 0x000fe80003800000 */
[----:B------:R-:W-:Y:S05]  /*5c60*/  @P0 BRA `(.L_x_517) ;  /* 0x00000000004c0947 */ /* 0x000fea0003800000 */
[----:B------:R-:W-:Y:S01]  /*5c70*/  IADD3 R9, P2, R6, 0x40, RZ ;  /* 0x0000004006097810 */ /* 0x000fe20007f5e0ff */
[----:B------:R-:W-:Y:S01]  /*5c80*/  ULDC.64 UR6, c[0x0][0x818] ;  /* 0x0002060000067ab9 */ /* 0x000fe20000000a00 */
[----:B------:R-:W-:Y:S01]  /*5c90*/  IMAD.MOV.U32 R2, RZ, RZ, R8 ;  /* 0x000000ffff027224 */ /* 0x000fe200078e0008 */
[----:B------:R-:W-:Y:S01]  /*5ca0*/  ULDC UR4, c[0x0][0x80c] ;  /* 0x0002030000047ab9 */ /* 0x000fe20000000800 */
[----:B------:R-:W-:Y:S01]  /*5cb0*/  IMAD.MOV.U32 R3, RZ, RZ, R5 ;  /* 0x000000ffff037224 */ /* 0x000fe200078e0005 */
[----:B------:R-:W-:Y:S01]  /*5cc0*/  ISETP.GE.AND P3, PT, R10, UR4, PT ;  /* 0x000000040a007c0c */ /* 0x000fe2000bf66270 */
[----:B------:R-:W-:Y:S01]  /*5cd0*/  IMAD.X R0, RZ, RZ, R7, P2 ;  /* 0x000000ffff007224 */ /* 0x000fe200010e0607 */
[----:B------:R-:W-:Y:S01]  /*5ce0*/  ISETP.GE.AND P4, PT, R16, UR4, PT ;  /* 0x0000000410007c0c */ /* 0x000fe2000bf86270 */
[----:B------:R-:W-:Y:S01]  /*5cf0*/  IMAD.WIDE.U32 R2, R9, UR6, R2 ;  /* 0x0000000609027c25 */ /* 0x000fe2000f8e0002 */
[----:B------:R-:W-:-:S03]  /*5d00*/  ISETP.GE.AND P5, PT, R18, UR4, PT ;  /* 0x0000000412007c0c */ /* 0x000fc6000bfa6270 */
[----:B------:R-:W-:-:S04]  /*5d10*/  IMAD R0, R0, UR6, RZ ;  /* 0x0000000600007c24 */ /* 0x000fc8000f8e02ff */
[----:B------:R-:W-:Y:S01]  /*5d20*/  IMAD R9, R9, UR7, R0 ;  /* 0x0000000709097c24 */ /* 0x000fe2000f8e0200 */
[----:B------:R-:W-:Y:S02]  /*5d30*/  ULDC.64 UR6, c[0x0][0x800] ;  /* 0x0002000000067ab9 */ /* 0x000fe40000000a00 */
[----:B------:R-:W-:Y:S01]  /*5d40*/  LEA R4, P2, R2, UR6, 0x1 ;  /* 0x0000000602047c11 */ /* 0x000fe2000f8408ff */
[----:B------:R-:W-:-:S05]  /*5d50*/  IMAD.IADD R3, R3, 0x1, R9 ;  /* 0x0000000103037824 */ /* 0x000fca00078e0209 */
[----:B------:R-:W-:-:S05]  /*5d60*/  LEA.HI.X R5, R2, UR7, R3, 0x1, P2 ;  /* 0x0000000702057c11 */ /* 0x000fca00090f0c03 */
[----:B------:R2:W-:Y:S04]  /*5d70*/  @!P3 STG.E.128 desc[UR46][R4.64], RZ ;  /* 0x000000ff0400b986 */ /* 0x0005e8000c101d2e */
[----:B------:R2:W-:Y:S04]  /*5d80*/  @!P4 STG.E.128 desc[UR46][R4.64+0x40], RZ ;  /* 0x000040ff0400c986 */ /* 0x0005e8000c101d2e */
[----:B------:R2:W-:Y:S02]  /*5d90*/  @!P5 STG.E.128 desc[UR46][R4.64+0x80], RZ ;  /* 0x000080ff0400d986 */ /* 0x0005e4000c101d2e */
.L_x_517:
[----:B------:R-:W-:Y:S05]  /*5da0*/  BSYNC B0 ;  /* 0x0000000000007941 */ /* 0x000fea0003800000 */
.L_x_516:
[----:B------:R-:W-:Y:S01]  /*5db0*/  ULDC.64 UR6, c[0x0][0x858] ;  /* 0x0002160000067ab9 */ /* 0x000fe20000000a00 */
[----:B------:R-:W-:Y:S01]  /*5dc0*/  IMAD.IADD R13, R13, 0x1, R17 ;  /* 0x000000010d0d7824 */ /* 0x000fe200078e0211 */
[----:B------:R-:W-:Y:S02]  /*5dd0*/  UIMAD UR4, UR5, UR6, URZ ;  /* 0x00000006050472a4 */ /* 0x000fe4000f8e023f */
[----:B------:R-:W-:Y:S01]  /*5de0*/  IMAD.U32 R9, RZ, RZ, UR6 ;  /* 0x00000006ff097e24 */ /* 0x000fe2000f8e00ff */
[----:B------:R-:W-:Y:S01]  /*5df0*/  BSSY B0, `(.L_x_518) ;  /* 0x0000015000007945 */ /* 0x000fe20003800000 */
[----:B------:R-:W-:Y:S02]  /*5e00*/  UIMAD UR4, UR36, UR7, UR4 ;  /* 0x00000007240472a4 */ /* 0x000fe4000f8e0204 */
[----:B------:R-:W-:-:S04]  /*5e10*/  IMAD.WIDE.U32 R8, R9, UR36, R12 ;  /* 0x0000002409087c25 */ /* 0x000fc8000f8e000c */
[----:B--2---:R-:W-:Y:S01]  /*5e20*/  VIADD R5, R9, UR4 ;  /* 0x0000000409057c36 */ /* 0x004fe20008000000 */
        /* <DEDUP_REMOVED lines=17> */
.L_x_519:
[----:B------:R-:W-:Y:S05]  /*5f40*/  BSYNC B0 ;  /* 0x0000000000007941 */ /* 0x000fea0003800000 */
.L_x_518:
        /* <DEDUP_REMOVED lines=10> */
[----:B------:R-:W-:-:S04]  /*5ff0*/  IMAD R0, R0, UR6, RZ ;  /* 0x0000000600007c24 */ /* 0x000fc8000f8e02ff */
[----:B------:R-:W-:Y:S01]  /*6000*/  IMAD R5, R9, UR7, R0 ;  /* 0x0000000709057c24 */ /* 0x000fe2000f8e0200 */
[----:B------:R-:W-:Y:S02]  /*6010*/  ULDC.64 UR6, c[0x0][0x830] ;  /* 0x00020c0000067ab9 */ /* 0x000fe40000000a00 */
[----:B------:R-:W-:Y:S01]  /*6020*/  LEA R4, P0, R2, UR6, 0x1 ;  /* 0x0000000602047c11 */ /* 0x000fe2000f8008ff */
[----:B------:R-:W-:-:S05]  /*6030*/  IMAD.IADD R3, R3, 0x1, R5 ;  /* 0x0000000103037824 */ /* 0x000fca00078e0205 */
[----:B------:R-:W-:Y:S02]  /*6040*/  LEA.HI.X R5, R2, UR7, R3, 0x1, P0 ;  /* 0x0000000702057c11 */ /* 0x000fe400080f0c03 */
[----:B------:R-:W-:-:S03]  /*6050*/  ISETP.GE.AND P0, PT, R18, UR4, PT ;  /* 0x0000000412007c0c */ /* 0x000fc6000bf06270 */
[----:B------:R3:W-:Y:S04]  /*6060*/  @!P1 STG.E.128 desc[UR46][R4.64], RZ ;  /* 0x000000ff04009986 */ /* 0x0007e8000c101d2e */
[----:B------:R3:W-:Y:S06]  /*6070*/  @!P2 STG.E.128 desc[UR46][R4.64+0x40], RZ ;  /* 0x000040ff0400a986 */ /* 0x0007ec000c101d2e */
[----:B------:R-:W-:Y:S05]  /*6080*/  @P0 BRA `(.L_x_480) ;  /* 0x0000003800480947 */ /* 0x000fea0003800000 */
[----:B------:R4:W-:Y:S01]  /*6090*/  STG.E.128 desc[UR46][R4.64+0x80], RZ ;  /* 0x000080ff04007986 */ /* 0x0009e2000c101d2e */
[----:B------:R-:W-:Y:S05]  /*60a0*/  BRA `(.L_x_480) ;  /* 0x0000003800407947 */ /* 0x000fea0003800000 */
.L_x_475:
[----:B------:R-:W-:-:S08]  /*60b0*/  NOP ;  /* 0x0000000000007918 */ /* 0x000fd00000000000 */
[----:B------:R-:W1:-:S00]  /*60c0*/  USETMAXREG.DEALLOC.CTAPOOL 0x18 ;  /* 0x00000018000079c8 */ /* 0x000e4000080e0500 */
[----:B-1----:R-:W-:-:S06]  /*60d0*/  LOP3.LUT R0, R0, 0x3, RZ, 0xc0, !PT ;  /* 0x0000000300007812 */ /* 0x002fcc00078ec0ff */
[----:B------:R-:W1:Y:S02]  /*60e0*/  SHFL.IDX PT, R0, R0, RZ, 0x1f ;  /* 0x00001fff00007589 */ /* 0x000e6400000e0000 */
[----:B-1----:R-:W-:-:S13]  /*60f0*/  ISETP.NE.AND P0, PT, R0, RZ, PT ;  /* 0x000000ff0000720c */ /* 0x002fda0003f05270 */
[----:B------:R-:W-:Y:S05]  /*6100*/  @!P0 BRA `(.L_x_520) ;  /* 0x0000000c00d48947 */ /* 0x000fea0003800000 */
[----:B------:R-:W-:-:S13]  /*6110*/  ISETP.NE.AND P0, PT, R0, 0x1, PT ;  /* 0x000000010000780c */ /* 0x000fda0003f05270 */
[----:B------:R-:W-:Y:S05]  /*6120*/  @P0 BRA `(.L_x_480) ;  /* 0x0000003800200947 */ /* 0x000fea0003800000 */
[----:B------:R-:W-:Y:S01]  /*6130*/  ULDC.64 UR4, c[0x0][0x8d8] ;  /* 0x0002360000047ab9 */ /* 0x000fe20000000a00 */
[----:B------:R-:W1:Y:S01]  /*6140*/  S2UR UR12, SR_CTAID.Z ;  /* 0x00000000000c79c3 */ /* 0x000e620000002700 */
[----:B------:R-:W-:-:S04]  /*6150*/  ISETP.NE.U32.AND P0, PT, RZ, UR4, PT ;  /* 0x00000004ff007c0c */ /* 0x000fc8000bf05070 */
[----:B------:R-:W-:-:S13]  /*6160*/  ISETP.NE.AND.EX P0, PT, RZ, UR5, PT, P0 ;  /* 0x00000005ff007c0c */ /* 0x000fda000bf05300 */
[----:B------:R-:W-:Y:S05]  /*6170*/  @!P0 BRA `(.L_x_521) ;  /* 0x00000000001c8947 */ /* 0x000fea0003800000 */
[----:B------:R-:W-:Y:S02]  /*6180*/  ULDC.64 UR4, c[0x0][0x8d8] ;  /* 0x0002360000047ab9 */ /* 0x000fe40000000a00 */
[----:B-1----:R-:W-:-:S06]  /*6190*/  UIMAD.WIDE UR4, UR12, 0x4, UR4 ;  /* 0x000000040c0478a5 */ /* 0x002fcc000f8e0204 */
[----:B------:R-:W-:Y:S02]  /*61a0*/  IMAD.U32 R2, RZ, RZ, UR4 ;  /* 0x00000004ff027e24 */ /* 0x000fe4000f8e00ff */
[----:B------:R-:W-:-:S05]  /*61b0*/  IMAD.U32 R3, RZ, RZ, UR5 ;  /* 0x00000005ff037e24 */ /* 0x000fca000f8e00ff */
[----:B------:R-:W2:Y:S02]  /*61c0*/  LDG.E R2, desc[UR46][R2.64] ;  /* 0x0000002e02027981 */ /* 0x000ea4000c1e1900 */
[----:B--2---:R-:W-:Y:S01]  /*61d0*/  R2UR UR5, R2 ;  /* 0x00000000020572ca */ /* 0x004fe200000e0000 */
[----:B------:R-:W-:-:S14]  /*61e0*/  BRA `(.L_x_522) ;  /* 0x0000000000387947 */ /* 0x000fdc0003800000 */
.L_x_521:
[----:B------:R-:W-:Y:S02]  /*61f0*/  ULDC.64 UR4, c[0x0][0x8d0] ;  /* 0x0002340000047ab9 */ /* 0x000fe40000000a00 */
[----:B------:R-:W-:-:S04]  /*6200*/  ISETP.NE.U32.AND P0, PT, RZ, UR4, PT ;  /* 0x00000004ff007c0c */ /* 0x000fc8000bf05070 */
[----:B------:R-:W-:-:S13]  /*6210*/  ISETP.NE.AND.EX P0, PT, RZ, UR5, PT, P0 ;  /* 0x00000005ff007c0c */ /* 0x000fda000bf05300 */
[----:B------:R-:W-:Y:S05]  /*6220*/  @!P0 BRA `(.L_x_523) ;  /* 0x0000000000248947 */ /* 0x000fea0003800000 */
[----:B------:R-:W-:Y:S02]  /*6230*/  ULDC.64 UR4, c[0x0][0x8d0] ;  /* 0x0002340000047ab9 */ /* 0x000fe40000000a00 */
[----:B-1----:R-:W-:-:S06]  /*6240*/  UIMAD.WIDE UR4, UR12, 0x4, UR4 ;  /* 0x000000040c0478a5 */ /* 0x002fcc000f8e0204 */
[----:B------:R-:W-:Y:S02]  /*6250*/  IMAD.U32 R2, RZ, RZ, UR4 ;  /* 0x00000004ff027e24 */ /* 0x000fe4000f8e00ff */
[----:B------:R-:W-:-:S05]  /*6260*/  IMAD.U32 R3, RZ, RZ, UR5 ;  /* 0x00000005ff037e24 */ /* 0x000fca000f8e00ff */
[----:B------:R-:W2:Y:S04]  /*6270*/  LDG.E R0, desc[UR46][R2.64] ;  /* 0x0000002e02007981 */ /* 0x000ea8000c1e1900 */
[----:B------:R-:W2:Y:S02]  /*6280*/  LDG.E R5, desc[UR46][R2.64+0x4] ;  /* 0x0000042e02057981 */ /* 0x000ea4000c1e1900 */
[----:B--2---:R-:W-:-:S05]  /*6290*/  IMAD.IADD R0, R5, 0x1, -R0 ;  /* 0x0000000105007824 */ /* 0x004fca00078e0a00 */
[----:B------:R-:W-:Y:S01]  /*62a0*/  R2UR UR5, R0 ;  /* 0x00000000000572ca */ /* 0x000fe200000e0000 */
[----:B------:R-:W-:-:S14]  /*62b0*/  BRA `(.L_x_522) ;  /* 0x0000000000047947 */ /* 0x000fdc0003800000 */
.L_x_523:
[----:B------:R-:W-:-:S05]  /*62c0*/  ULDC UR5, c[0x0][0x8bc] ;  /* 0x00022f0000057ab9 */ /* 0x000fca0000000800 */
.L_x_522:
[----:B------:R-:W2:Y:S02]  /*62d0*/  S2UR UR4, SR_CTAID.X ;  /* 0x00000000000479c3 */ /* 0x000ea40000002500 */
[----:B--2---:R-:W-:-:S04]  /*62e0*/  USHF.L.U32 UR4, UR4, 0x7, URZ ;  /* 0x0000000704047899 */ /* 0x004fc8000800063f */
[----:B------:R-:W-:-:S04]  /*62f0*/  UISETP.GE.AND UP0, UPT, UR4, UR5, UPT ;  /* 0x000000050400728c */ /* 0x000fc8000bf06270 */
[----:B-1----:R-:W-:-:S06]  /*6300*/  USEL UR12, UR12, 0xffffffff, !UP0 ;  /* 0xffffffff0c0c7887 */ /* 0x002fcc000c000000 */
[----:B------:R-:W-:-:S13]  /*6310*/  ISETP.LE.AND P0, PT, RZ, UR12, PT ;  /* 0x0000000cff007c0c */ /* 0x000fda000bf03270 */
[----:B------:R-:W-:Y:S05]  /*6320*/  @!P0 BRA `(.L_x_480) ;  /* 0x0000003400a08947 */ /* 0x000fea0003800000 */
[----:B------:R-:W-:Y:S02]  /*6330*/  ULDC.64 UR4, c[0x0][0x770] ;  /* 0x0001dc0000047ab9 */ /* 0x000fe40000000a00 */
[----:B------:R-:W-:-:S04]  /*6340*/  UISETP.NE.U32.AND UP0, UPT, UR4, URZ, UPT ;  /* 0x0000003f0400728c */ /* 0x000fc8000bf05070 */
[----:B------:R-:W-:-:S03]  /*6350*/  UISETP.NE.AND.EX UP0, UPT, UR5, URZ, UPT, UP0 ;  /* 0x0000003f0500728c */ /* 0x000fc6000bf05300 */
[----:B------:R-:W-:Y:S02]  /*6360*/  ULDC.64 UR4, c[0x0][0x770] ;  /* 0x0001dc0000047ab9 */ /* 0x000fe40000000a00 */
[----:B------:R-:W-:Y:S01]  /*6370*/  UIMAD.WIDE UR4, UR12, 0x4, UR4 ;  /* 0x000000040c0478a5 */ /* 0x000fe2000f8e0204 */
[----:B------:R-:W-:-:S05]  /*6380*/  PLOP3.LUT P0, PT, PT, PT, UP0, 0x80, 0x0 ;  /* 0x000000000000781c */ /* 0x000fca0003f0f008 */
[----:B------:R-:W-:Y:S02]  /*6390*/  IMAD.U32 R2, RZ, RZ, UR4 ;  /* 0x00000004ff027e24 */ /* 0x000fe4000f8e00ff */
[----:B------:R-:W-:Y:S01]  /*63a0*/  IMAD.U32 R3, RZ, RZ, UR5 ;  /* 0x00000005ff037e24 */ /* 0x000fe2000f8e00ff */
[----:B------:R-:W-:-:S05]  /*63b0*/  ULDC.64 UR4, c[0x0][0x780] ;  /* 0x0001e00000047ab9 */ /* 0x000fca0000000a00 */
[----:B------:R-:W2:Y:S01]  /*63c0*/  @P0 LDG.E R6, desc[UR46][R2.64] ;  /* 0x0000002e02060981 */ /* 0x000ea2000c1e1900 */
[----:B------:R-:W-:Y:S01]  /*63d0*/  UISETP.NE.U32.AND UP1, UPT, UR4, URZ, UPT ;  /* 0x0000003f0400728c */ /* 0x000fe2000bf25070 */
[----:B------:R-:W-:-:S03]  /*63e0*/  ULDC UR6, c[0x0][0x280] ;  /* 0x0000a00000067ab9 */ /* 0x000fc60000000800 */
[----:B------:R-:W-:Y:S01]  /*63f0*/  UISETP.NE.AND.EX UP1, UPT, UR5, URZ, UPT, UP1 ;  /* 0x0000003f0500728c */ /* 0x000fe2000bf25310 */
[----:B------:R-:W-:-:S05]  /*6400*/  IMAD.U32 R0, RZ, RZ, UR6 ;  /* 0x00000006ff007e24 */ /* 0x000fca000f8e00ff */
[----:B------:R-:W-:-:S05]  /*6410*/  PLOP3.LUT P1, PT, PT, PT, UP1, 0x80, 0x0 ;  /* 0x000000000000781c */ /* 0x000fca0003f2f018 */
[----:B------:R-:W-:Y:S02]  /*6420*/  @UP1 ULDC.64 UR4, c[0x0][0x780] ;  /* 0x0001e00000041ab9 */ /* 0x000fe40000000a00 */
[----:B------:R-:W-:-:S06]  /*6430*/  @UP1 UIMAD.WIDE UR4, UR12, 0x4, UR4 ;  /* 0x000000040c0418a5 */ /* 0x000fcc000f8e0204 */
[----:B------:R-:W-:Y:S02]  /*6440*/  IMAD.U32 R4, RZ, RZ, UR4 ;  /* 0x00000004ff047e24 */ /* 0x000fe4000f8e00ff */
[----:B------:R-:W-:-:S05]  /*6450*/  IMAD.U32 R5, RZ, RZ, UR5 ;  /* 0x00000005ff057e24 */ /* 0x000fca000f8e00ff */
[----:B------:R1:W5:Y:S01]  /*6460*/  @P1 LDG.E R0, desc[UR46][R4.64] ;  /* 0x0000002e04001981 */ /* 0x000362000c1e1900 */
[----:B------:R-:W-:Y:S01]  /*6470*/  PLOP3.LUT P2, PT, PT, PT, UP0, 0x80, 0x0 ;  /* 0x000000000000781c */ /* 0x000fe20003f4f008 */
[----:B------:R-:W3:Y:S02]  /*6480*/  S2UR UR13, SR_CTAID.Y ;  /* 0x00000000000d79c3 */ /* 0x000ee40000002600 */
[----:B---3--:R-:W-:-:S10]  /*6490*/  USHF.R.S32.HI UR7, URZ, 0x1f, UR13 ;  /* 0x0000001f3f077899 */ /* 0x008fd4000801140d */
[----:B--2---:R-:W-:-:S13]  /*64a0*/  @P2 R2UR UR4, R6 ;  /* 0x00000000060422ca */ /* 0x004fda00000e0000 */
[----:B------:R-:W-:-:S04]  /*64b0*/  @UP0 ULEA UR4, UR12, UR4, 0x6 ;  /* 0x000000040c040291 */ /* 0x000fc8000f8e303f */
[----:B------:R-:W-:-:S04]  /*64c0*/  @UP0 USHF.R.S32.HI UR5, URZ, 0x1f, UR4 ;  /* 0x0000001f3f050899 */ /* 0x000fc80008011404 */
[----:B------:R-:W-:-:S04]  /*64d0*/  @UP0 ULEA.HI UR5, UR5, UR4, URZ, 0x6 ;  /* 0x0000000405050291 */ /* 0x000fc8000f8f303f */
[----:B------:R-:W-:-:S04]  /*64e0*/  @UP0 USHF.R.S32.HI UR5, URZ, 0x6, UR5 ;  /* 0x000000063f050899 */ /* 0x000fc80008011405 */
[----:B------:R-:W-:Y:S01]  /*64f0*/  @UP0 UIMAD UR6, UR5, 0x1800, URZ ;  /* 0x00001800050608a4 */ /* 0x000fe2000f8e023f */
[----:B-1----:R-:W-:Y:S11]  /*6500*/  @P1 BRA `(.L_x_524) ;  /* 0x0000000000101947 */ /* 0x002ff60003800000 */
[----:B------:R-:W-:Y:S05]  /*6510*/  @!P0 BRA `(.L_x_524) ;  /* 0x00000000000c8947 */ /* 0x000fea0003800000 */
[----:B------:R-:W2:Y:S04]  /*6520*/  LDG.E R5, desc[UR46][R2.64] ;  /* 0x0000002e02057981 */ /* 0x000ea8000c1e1900 */
[----:B-----5:R-:W2:Y:S02]  /*6530*/  LDG.E R0, desc[UR46][R2.64+0x4] ;  /* 0x0000042e02007981 */ /* 0x020ea4000c1e1900 */
[----:B--2---:R-:W-:-:S07]  /*6540*/  IMAD.IADD R0, R0, 0x1, -R5 ;  /* 0x0000000100007824 */ /* 0x004fce00078e0a05 */
.L_x_524:
[----:B-----5:R-:W-:Y:S01]  /*6550*/  ISETP.GE.AND P0, PT, R0, 0x1, PT ;  /* 0x000000010000780c */ /* 0x020fe20003f06270 */
[----:B------:R-:W-:Y:S01]  /*6560*/  @UP0 USHF.R.S32.HI UR8, URZ, 0x1f, UR6 ;  /* 0x0000001f3f080899 */ /* 0x000fe20008011406 */
[----:B------:R-:W-:Y:S01]  /*6570*/  UMOV UR4, URZ ;  /* 0x0000003f00047c82 */ /* 0x000fe20008000000 */
[----:B------:R-:W-:Y:S01]  /*6580*/  UMOV UR5, URZ ;  /* 0x0000003f00057c82 */ /* 0x000fe20008000000 */
[----:B------:R-:W-:-:S04]  /*6590*/  @UP0 UMOV UR4, UR6 ;  /* 0x0000000600040c82 */ /* 0x000fc80008000000 */
[----:B------:R-:W-:-:S05]  /*65a0*/  @UP0 UMOV UR5, UR8 ;  /* 0x0000000800050c82 */ /* 0x000fca0008000000 */
[----:B------:R-:W-:Y:S05]  /*65b0*/  @!P0 BRA `(.L_x_480) ;  /* 0x0000003000fc8947 */ /* 0x000fea0003800000 */
[----:B------:R-:W-:Y:S01]  /*65c0*/  ULDC.64 UR8, c[0x0][0x2d8] ;  /* 0x0000b60000087ab9 */ /* 0x000fe20000000a00 */
[C---:B------:R-:W-:Y:S01]  /*65d0*/  VIADD R2, R0.reuse, 0x3f ;  /* 0x0000003f00027836 */ /* 0x040fe20000000000 */
[----:B------:R-:W-:Y:S01]  /*65e0*/  UIMAD UR7, UR7, UR8, URZ ;  /* 0x00000008070772a4 */ /* 0x000fe2000f8e023f */
[----:B------:R-:W-:Y:S01]  /*65f0*/  ISETP.GE.AND P1, PT, R0, 0x41, PT ;  /* 0x000000410000780c */ /* 0x000fe20003f26270 */
[----:B------:R-:W-:Y:S02]  /*6600*/  USHF.R.S32.HI UR6, URZ, 0x1f, UR12 ;  /* 0x0000001f3f067899 */ /* 0x000fe4000801140c */
[----:B------:R-:W-:Y:S01]  /*6610*/  UIMAD.WIDE.U32 UR10, UR13, UR8, URZ ;  /* 0x000000080d0a72a5 */ /* 0x000fe2000f8e003f */
[----:B------:R-:W-:Y:S01]  /*6620*/  SHF.R.S32.HI R3, RZ, 0x1f, R2 ;  /* 0x0000001fff037819 */ /* 0x000fe20000011402 */
[----:B------:R-:W-:Y:S02]  /*6630*/  UIMAD UR7, UR13, UR9, UR7 ;  /* 0x000000090d0772a4 */ /* 0x000fe4000f8e0207 */
[----:B------:R-:W-:Y:S01]  /*6640*/  UIADD3 UR8, UP1, UR4, UR10, URZ ;  /* 0x0000000a04087290 */ /* 0x000fe2000ff3e03f */
[----:B------:R-:W-:Y:S01]  /*6650*/  LEA.HI R3, R3, R2, RZ, 0x6 ;  /* 0x0000000203037211 */ /* 0x000fe200078f30ff */
[----:B------:R-:W-:-:S02]  /*6660*/  UIADD3 UR7, UR11, UR7, URZ ;  /* 0x000000070b077290 */ /* 0x000fc4000fffe03f */
[----:B------:R-:W-:Y:S01]  /*6670*/  USEL UR6, UR6, URZ, !UP0 ;  /* 0x0000003f06067287 */ /* 0x000fe2000c000000 */
[----:B------:R-:W-:Y:S01]  /*6680*/  SHF.R.S32.HI R3, RZ, 0x6, R3 ;  /* 0x00000006ff037819 */ /* 0x000fe20000011403 */
[----:B------:R-:W-:Y:S01]  /*6690*/  ULDC.64 UR14, c[0x0][0x2e0] ;  /* 0x0000b800000e7ab9 */ /* 0x000fe20000000a00 */
[----:B------:R-:W-:Y:S02]  /*66a0*/  USEL UR13, UR12, URZ, !UP0 ;  /* 0x0000003f0c0d7287 */ /* 0x000fe4000c000000 */
[----:B------:R-:W-:Y:S01]  /*66b0*/  UIADD3.X UR9, UR5, UR7, URZ, UP1, !UPT ;  /* 0x0000000705097290 */ /* 0x000fe20008ffe43f */
[----:B------:R-:W-:Y:S01]  /*66c0*/  VIMNMX R3, R3, 0x1, !PT ;  /* 0x0000000103037848 */ /* 0x000fe20007fe0100 */
[----:B------:R-:W-:Y:S02]  /*66d0*/  UIMAD UR6, UR6, UR14, URZ ;  /* 0x0000000e060672a4 */ /* 0x000fe4000f8e023f */
[----:B------:R-:W-:Y:S01]  /*66e0*/  UIMAD.WIDE.U32 UR8, UR13, UR14, UR8 ;  /* 0x0000000e0d0872a5 */ /* 0x000fe2000f8e0008 */
[----:B------:R-:W-:Y:S01]  /*66f0*/  LOP3.LUT R2, R3, 0x1, RZ, 0xc0, !PT ;  /* 0x0000000103027812 */ /* 0x000fe200078ec0ff */
[----:B------:R-:W-:Y:S01]  /*6700*/  UIMAD UR12, UR13, UR15, UR6 ;  /* 0x0000000f0d0c72a4 */ /* 0x000fe2000f8e0206 */
[----:B------:R-:W-:-:S03]  /*6710*/  ELECT P0, URZ, PT ;  /* 0x00000000003f782f */ /* 0x000fc60003800000 */
[----:B------:R-:W-:Y:S01]  /*6720*/  UIADD3 UR19, UR9, UR12, URZ ;  /* 0x0000000c09137290 */ /* 0x000fe2000fffe03f */
[----:B------:R-:W-:Y:S01]  /*6730*/  UMOV UR6, URZ ;  /* 0x0000003f00067c82 */ /* 0x000fe20008000000 */
[----:B------:R-:W-:Y:S10]  /*6740*/  @!P1 BRA `(.L_x_525) ;  /* 0x0000000400889947 */ /* 0x000ff40003800000 */
[----:B------:R-:W-:Y:S01]  /*6750*/  UMOV UR6, UR10 ;  /* 0x0000000a00067c82 */ /* 0x000fe20008000000 */
[----:B------:R-:W-:Y:S01]  /*6760*/  ULDC.64 UR10, c[0x0][0x2c0] ;  /* 0x0000b000000a7ab9 */ /* 0x000fe20000000a00 */
[----:B------:R-:W-:Y:S01]  /*6770*/  UIMAD.WIDE.U32 UR6, UR13, UR14, UR6 ;  /* 0x0000000e0d0672a5 */ /* 0x000fe2000f8e0006 */
[----:B------:R-:W-:Y:S01]  /*6780*/  IMAD.IADD R0, R3, 0x1, -R2 ;  /* 0x0000000103007824 */ /* 0x000fe200078e0a02 */
[----:B------:R-:W-:Y:S02]  /*6790*/  ULDC.64 UR20, c[0x0][0x2c0] ;  /* 0x0000b00000147ab9 */ /* 0x000fe40000000a00 */
[----:B------:R-:W-:-:S04]  /*67a0*/  UIADD3 UR15, UP0, UR4, UR6, URZ ;  /* 0x00000006040f7290 */ /* 0x000fc8000ff1e03f */
[----:B------:R-:W-:Y:S02]  /*67b0*/  UIADD3.X UR4, UR5, UR12, UR7, UP0, !UPT ;  /* 0x0000000c05047290 */ /* 0x000fe400087fe407 */
[----:B------:R-:W-:Y:S01]  /*67c0*/  ULEA UR14, UP0, UR15, UR10, 0x2 ;  /* 0x0000000a0f0e7291 */ /* 0x000fe2000f80103f */
[----:B------:R-:W-:-:S03]  /*67d0*/  UMOV UR5, URZ ;  /* 0x0000003f00057c82 */ /* 0x000fc60008000000 */
[----:B------:R-:W-:Y:S02]  /*67e0*/  ULEA.HI.X UR15, UR15, UR11, UR4, 0x2, UP0 ;  /* 0x0000000b0f0f7291 */ /* 0x000fe400080f1404 */
[----:B------:R-:W-:Y:S02]  /*67f0*/  UIADD3 UR10, UP0, UR14, 0x3000, URZ ;  /* 0x000030000e0a7890 */ /* 0x000fe4000ff1e03f */
[----:B------:R-:W-:Y:S02]  /*6800*/  UIADD3 UR12, UP1, UR14, 0x6000, URZ ;  /* 0x000060000e0c7890 */ /* 0x000fe4000ff3e03f */
[----:B------:R-:W-:Y:S02]  /*6810*/  UIADD3 UR14, UP2, UR14, 0x9000, URZ ;  /* 0x000090000e0e7890 */ /* 0x000fe4000ff5e03f */
[----:B------:R-:W-:Y:S02]  /*6820*/  UIADD3.X UR11, URZ, UR15, URZ, UP0, !UPT ;  /* 0x0000000f3f0b7290 */ /* 0x000fe400087fe43f */
[----:B------:R-:W-:-:S02]  /*6830*/  UIADD3.X UR13, URZ, UR15, URZ, UP1, !UPT ;  /* 0x0000000f3f0d7290 */ /* 0x000fc40008ffe43f */
[----:B------:R-:W-:Y:S01]  /*6840*/  UIADD3.X UR15, URZ, UR15, URZ, UP2, !UPT ;  /* 0x0000000f3f0f7290 */ /* 0x000fe200097fe43f */
[----:B------:R-:W-:-:S11]  /*6850*/  UMOV UR4, URZ ;  /* 0x0000003f00047c82 */ /* 0x000fd60008000000 */
.L_x_538:
        /* <DEDUP_REMOVED lines=21> */
.L_x_527:
[----:B------:R-:W-:Y:S05]  /*69b0*/  BSYNC B0 ;  /* 0x0000000000007941 */ /* 0x000fea0003800000 */
.L_x_526:
        /* <DEDUP_REMOVED lines=13> */
.L_x_529:
[----:B------:R-:W-:Y:S05]  /*6a90*/  BSYNC B0 ;  /* 0x0000000000007941 */ /* 0x000fea0003800000 */
.L_x_528:
[----:B------:R-:W-:Y:S06]  /*6aa0*/  BAR.ARV 0xa, 0xa0 ;  /* 0x0282800000007b1d */ /* 0x000fec0000002000 */
[----:B------:R-:W-:Y:S04]  /*6ab0*/  BSSY B0, `(.L_x_530) ;  /* 0x0000003000007945 */ /* 0x000fe80003800000 */
[----:B------:R-:W-:Y:S05]  /*6ac0*/  @!P0 BRA `(.L_x_531) ;  /* 0x0000000000048947 */ /* 0x000fea0003800000 */
[----:B------:R-:W-:-:S04]  /*6ad0*/  DEPBAR.LE SB0, 0x0 ;  /* 0x000080000000791a */ /* 0x000fc80000000000 */
.L_x_531:
[----:B------:R-:W-:Y:S05]  /*6ae0*/  BSYNC B0 ;  /* 0x0000000000007941 */ /* 0x000fea0003800000 */
.L_x_530:
        /* <DEDUP_REMOVED lines=13> */
.L_x_533:
[----:B------:R-:W-:Y:S05]  /*6bc0*/  BSYNC B0 ;  /* 0x0000000000007941 */ /* 0x000fea0003800000 */
.L_x_532:
        /* <DEDUP_REMOVED lines=13> */
.L_x_535:
[----:B------:R-:W-:Y:S05]  /*6ca0*/  BSYNC B0 ;  /* 0x0000000000007941 */ /* 0x000fea0003800000 */
.L_x_534:
[----:B------:R-:W-:Y:S01]  /*6cb0*/  VIADD R0, R0, 0xfffffffe ;  /* 0xfffffffe00007836 */ /* 0x000fe20000000000 */
[----:B------:R-:W-:Y:S06]  /*6cc0*/  BAR.ARV 0xa, 0xa0 ;  /* 0x0282800000007b1d */ /* 0x000fec0000002000 */
[----:B------:R-:W-:Y:S01]  /*6cd0*/  BSSY B0, `(.L_x_536) ;  /* 0x0000004000007945 */ /* 0x000fe20003800000 */
[----:B------:R-:W-:-:S03]  /*6ce0*/  ISETP.NE.AND P1, PT, R0, RZ, PT ;  /* 0x000000ff0000720c */ /* 0x000fc60003f25270 */
[----:B------:R-:W-:Y:S10]  /*6cf0*/  @!P0 BRA `(.L_x_537) ;  /* 0x0000000000048947 */ /* 0x000ff40003800000 */
[----:B------:R-:W-:-:S04]  /*6d00*/  DEPBAR.LE SB0, 0x0 ;  /* 0x000080000000791a */ /* 0x000fc80000000000 */
.L_x_537:
[----:B------:R-:W-:Y:S05]  /*6d10*/  BSYNC B0 ;  /* 0x0000000000007941 */ /* 0x000fea0003800000 */
.L_x_536:
[----:B------:R-:W-:Y:S06]  /*6d20*/  BAR.ARV 0xb, 0xa0 ;  /* 0x02c2800000007b1d */ /* 0x000fec0000002000 */
[----:B------:R-:W-:Y:S02]  /*6d30*/  UIADD3 UR5, UR5, 0x2, URZ ;  /* 0x0000000205057890 */ /* 0x000fe4000fffe03f */
[----:B------:R-:W-:Y:S01]  /*6d40*/  UIADD3 UR4, UR4, 0x1, URZ ;  /* 0x0000000104047890 */ /* 0x000fe2000fffe03f */
[----:B------:R-:W-:Y:S11]  /*6d50*/  @P1 BRA `(.L_x_538) ;  /* 0xfffffff800c01947 */ /* 0x000ff6000383ffff */
[----:B------:R-:W-:-:S12]  /*6d60*/  UIADD3 UR6, UR16, 0x3000, URZ ;  /* 0x0000300010067890 */ /* 0x000fd8000fffe03f */
.L_x_525:
[----:B------:R-:W-:-:S13]  /*6d70*/  ISETP.NE.AND P1, PT, R2, RZ, PT ;  /* 0x000000ff0200720c */ /* 0x000fda0003f25270 */
        /* <DEDUP_REMOVED lines=9> */
[----:B------:R-:W-:Y:S01]  /*6e10*/  ULEA UR4, UP0, UR11, UR4, 0x2 ;  /* 0x000000040b047291 */ /* 0x000fe2000f80103f */
[----:B------:R-:W-:-:S03]  /*6e20*/  UMOV UR13, 0x14f00000 ;  /* 0x14f00000000d7882 */ /* 0x000fc60000000000 */
[----:B------:R-:W-:-:S03]  /*6e30*/  ULEA.HI.X UR5, UR11, UR5, UR12, 0x2, UP0 ;  /* 0x000000050b057291 */ /* 0x000fc600080f140c */
[----:B------:R-:W-:Y:S01]  /*6e40*/  UMOV UR12, 0x0 ;  /* 0x00000000000c7882 */ /* 0x000fe20000000000 */
[----:B-1----:R-:W-:-:S03]  /*6e50*/  ULEA UR7, UR10, UR7, 0x18 ;  /* 0x000000070a077291 */ /* 0x002fc6000f8ec03f */
[----:B------:R-:W-:Y:S01]  /*6e60*/  UMOV UR10, 0x300 ;  /* 0x00000300000a7882 */ /* 0x000fe20000000000 */
[----:B------:R-:W-:-:S09]  /*6e70*/  UIADD3 UR7, UR7, 0xc000, URZ ;  /* 0x0000c00007077890 */ /* 0x000fd2000fffe03f */
[----:B------:R1:W-:Y:S02]  /*6e80*/  UBLKRED.G.S.ADD.F32.RN [UR4], [UR7], UR10, desc[UR12] ;  /* 0x00000c04070073bb */ /* 0x0003e400080a140a */
[----:B-1----:R0:W-:Y:S02]  /*6e90*/  UTMACMDFLUSH ;  /* 0x00000000000079b7 */ /* 0x0021e40000000000 */
.L_x_540:
[----:B------:R-:W-:Y:S05]  /*6ea0*/  BSYNC B0 ;  /* 0x0000000000007941 */ /* 0x000fea0003800000 */
.L_x_539:
[----:B------:R-:W-:Y:S06]  /*6eb0*/  BAR.SYNC.DEFER_BLOCKING 0xe, 0xa0 ;  /* 0x0382800000007b1d */ /* 0x000fec0000010000 */
[----:B------:R-:W-:Y:S04]  /*6ec0*/  BSSY B0, `(.L_x_541) ;  /* 0x0000012000007945 */ /* 0x000fe80003800000 */
[----:B------:R-:W-:Y:S05]  /*6ed0*/  @!P0 BRA `(.L_x_542) ;  /* 0x0000000000408947 */ /* 0x000fea0003800000 */
[----:B------:R-:W1:Y:S01]  /*6ee0*/  S2UR UR7, SR_CgaCtaId ;  /* 0x00000000000779c3 */ /* 0x000e620000008800 */
[----:B------:R-:W-:Y:S01]  /*6ef0*/  UIADD3 UR4, UR6, 0xc00, URZ ;  /* 0x00000c0006047890 */ /* 0x000fe2000fffe03f */
[----:B------:R-:W-:Y:S01]  /*6f00*/  UMOV UR5, 0x400 ;  /* 0x0000040000057882 */ /* 0x000fe20000000000 */
[----:B------:R-:W-:Y:S02]  /*6f10*/  ULDC.64 UR10, c[0x0][0x2c0] ;  /* 0x0000b000000a7ab9 */ /* 0x000fe40000000a00 */
[----:B------:R-:W-:Y:S01]  /*6f20*/  UIADD3 UR12, UP0, UR4, UR8, URZ ;  /* 0x00000008040c7290 */ /* 0x000fe2000ff1e03f */
[----:B------:R-:W-:Y:S01]  /*6f30*/  UMOV UR13, 0x14f00000 ;  /* 0x14f00000000d7882 */ /* 0x000fe20000000000 */
[----:B-1----:R-:W-:Y:S02]  /*6f40*/  ULEA UR7, UR7, UR5, 0x18 ;  /* 0x0000000507077291 */ /* 0x002fe4000f8ec03f */
[----:B------:R-:W-:Y:S02]  /*6f50*/  ULEA.HI.X.SX32 UR5, UR4, UR19, 0x1, UP0 ;  /* 0x0000001304057291 */ /* 0x000fe400080f0e3f */
[----:B------:R-:W-:-:S02]  /*6f60*/  ULEA UR4, UP0, UR12, UR10, 0x2 ;  /* 0x0000000a0c047291 */ /* 0x000fc4000f80103f */
[----:B------:R-:W-:Y:S02]  /*6f70*/  UIADD3 UR7, UR7, 0xf000, URZ ;  /* 0x0000f00007077890 */ /* 0x000fe4000fffe03f */
[----:B------:R-:W-:Y:S01]  /*6f80*/  ULEA.HI.X UR5, UR12, UR11, UR5, 0x2, UP0 ;  /* 0x0000000b0c057291 */ /* 0x000fe200080f1405 */
[----:B------:R-:W-:Y:S02]  /*6f90*/  UMOV UR10, 0x300 ;  /* 0x00000300000a7882 */ /* 0x000fe40000000000 */
[----:B------:R-:W-:-:S06]  /*6fa0*/  UMOV UR12, 0x0 ;  /* 0x00000000000c7882 */ /* 0x000fcc0000000000 */
[----:B------:R1:W-:Y:S01]  /*6fb0*/  UBLKRED.G.S.ADD.F32.RN [UR4], [UR7], UR10, desc[UR12] ;  /* 0x00000c04070073bb */ /* 0x0003e200080a140a */
[----:B------:R0:W-:Y:S01]  /*6fc0*/  UTMACMDFLUSH ;  /* 0x00000000000079b7 */ /* 0x0001e20000000000 */
[----:B-1----:R-:W-:-:S04]  /*6fd0*/  DEPBAR.LE SB0, 0x1 ;  /* 0x000080400000791a */ /* 0x002fc80000000000 */
.L_x_542:
[----:B------:R-:W-:Y:S05]  /*6fe0*/  BSYNC B0 ;  /* 0x0000000000007941 */ /* 0x000fea0003800000 */
.L_x_541:
[----:B------:R-:W-:Y:S06]  /*6ff0*/  BAR.ARV 0xa, 0xa0 ;  /* 0x0282800000007b1d */ /* 0x000fec0000002000 */
[----:B------:R-:W-:Y:S04]  /*7000*/  BSSY B0, `(.L_x_543) ;  /* 0x0000003000007945 */ /* 0x000fe80003800000 */
[----:B------:R-:W-:Y:S05]  /*7010*/  @!P0 BRA `(.L_x_544) ;  /* 0x0000000000048947 */ /* 0x000fea0003800000 */
[----:B------:R-:W-:-:S04]  /*7020*/  DEPBAR.LE SB0, 0x0 ;  /* 0x000080000000791a */ /* 0x000fc80000000000 */
.L_x_544:
[----:B------:R-:W-:Y:S05]  /*7030*/  BSYNC B0 ;  /* 0x0000000000007941 */ /* 0x000fea0003800000 */
.L_x_543:
[----:B------:R-:W-:Y:S06]  /*7040*/  BAR.ARV 0xb, 0xa0 ;  /* 0x02c2800000007b1d */ /* 0x000fec0000002000 */
[----:B------:R-:W-:Y:S05]  /*7050*/  BRA `(.L_x_480) ;  /* 0x0000002800547947 */ /* 0x000fea0003800000 */
.L_x_520:
[----:B------:R-:W-:Y:S01]  /*7060*/  ULDC.64 UR4, c[0x0][0x8d8] ;  /* 0x0002360000047ab9 */ /* 0x000fe20000000a00 */
[----:B------:R-:W1:Y:S01]  /*7070*/  S2UR UR13, SR_CTAID.Z ;  /* 0x00000000000d79c3 */ /* 0x000e620000002700 */
[----:B------:R-:W-:-:S04]  /*7080*/  ISETP.NE.U32.AND P0, PT, RZ, UR4, PT ;  /* 0x00000004ff007c0c */ /* 0x000fc8000bf05070 */
[----:B------:R-:W-:-:S03]  /*7090*/  ISETP.NE.AND.EX P0, PT, RZ, UR5, PT, P0 ;  /* 0x00000005ff007c0c */ /* 0x000fc6000bf05300 */
[----:B------:R-:W2:Y:S10]  /*70a0*/  S2UR UR20, SR_CTAID.Y ;  /* 0x00000000001479c3 */ /* 0x000eb40000002600 */
[----:B------:R-:W-:Y:S05]  /*70b0*/  @!P0 BRA `(.L_x_545) ;  /* 0x00000000001c8947 */ /* 0x000fea0003800000 */
[----:B------:R-:W-:Y:S02]  /*70c0*/  ULDC.64 UR4, c[0x0][0x8d8] ;  /* 0x0002360000047ab9 */ /* 0x000fe40000000a00 */
[----:B-1----:R-:W-:-:S06]  /*70d0*/  UIMAD.WIDE UR4, UR13, 0x4, UR4 ;  /* 0x000000040d0478a5 */ /* 0x002fcc000f8e0204 */
[----:B------:R-:W-:Y:S02]  /*70e0*/  IMAD.U32 R2, RZ, RZ, UR4 ;  /* 0x00000004ff027e24 */ /* 0x000fe4000f8e00ff */
[----:B------:R-:W-:-:S05]  /*70f0*/  IMAD.U32 R3, RZ, RZ, UR5 ;  /* 0x00000005ff037e24 */ /* 0x000fca000f8e00ff */
[----:B------:R-:W3:Y:S02]  /*7100*/  LDG.E R2, desc[UR46][R2.64] ;  /* 0x0000002e02027981 */ /* 0x000ee4000c1e1900 */
[----:B---3--:R-:W-:Y:S01]  /*7110*/  R2UR UR4, R2 ;  /* 0x00000000020472ca */ /* 0x008fe200000e0000 */
[----:B------:R-:W-:-:S14]  /*7120*/  BRA `(.L_x_546) ;  /* 0x00000000003c7947 */ /* 0x000fdc0003800000 */
.L_x_545:
        /* <DEDUP_REMOVED lines=8> */
[----:B------:R-:W3:Y:S04]  /*71b0*/  LDG.E R0, desc[UR46][R2.64] ;  /* 0x0000002e02007981 */ /* 0x000ee8000c1e1900 */
[----:B------:R-:W4:Y:S01]  /*71c0*/  LDG.E R4, desc[UR46][R2.64+0x4] ;  /* 0x0000042e02047981 */ /* 0x000f22000c1e1900 */
[----:B---3--:R-:W-:Y:S02]  /*71d0*/  R2UR UR4, R0 ;  /* 0x00000000000472ca */ /* 0x008fe400000e0000 */
[----:B----4-:R-:W-:-:S13]  /*71e0*/  R2UR UR5, R4 ;  /* 0x00000000040572ca */ /* 0x010fda00000e0000 */
[----:B------:R-:W-:Y:S01]  /*71f0*/  UIADD3 UR4, -UR4, UR5, URZ ;  /* 0x0000000504047290 */ /* 0x000fe2000fffe13f */
[----:B------:R-:W-:Y:S11]  /*7200*/  BRA `(.L_x_546) ;  /* 0x0000000000047947 */ /* 0x000ff60003800000 */
.L_x_547:
[----:B------:R-:W-:-:S05]  /*7210*/  ULDC UR4, c[0x0][0x8bc] ;  /* 0x00022f0000047ab9 */ /* 0x000fca0000000800 */
.L_x_546:
[----:B------:R-:W3:Y:S01]  /*7220*/  S2UR UR8, SR_CTAID.X ;  /* 0x00000000000879c3 */ /* 0x000ee20000002500 */
[----:B------:R-:W-:Y:S02]  /*7230*/  IMAD.MOV.U32 R9, RZ, RZ, 0x1 ;  /* 0x00000001ff097424 */ /* 0x000fe400078e00ff */
[----:B------:R-:W-:Y:S01]  /*7240*/  IMAD.MOV.U32 R0, RZ, RZ, RZ ;  /* 0x000000ffff007224 */ /* 0x000fe200078e00ff */
[----:B---3--:R-:W-:-:S04]  /*7250*/  USHF.L.U32 UR8, UR8, 0x7, URZ ;  /* 0x0000000708087899 */ /* 0x008fc8000800063f */
[----:B------:R-:W-:-:S04]  /*7260*/  UISETP.GE.AND UP0, UPT, UR8, UR4, UPT ;  /* 0x000000040800728c */ /* 0x000fc8000bf06270 */
[----:B-1----:R-:W-:-:S06]  /*7270*/  USEL UR13, UR13, 0xffffffff, !UP0 ;  /* 0xffffffff0d0d7887 */ /* 0x002fcc000c000000 */
[----:B------:R-:W-:-:S13]  /*7280*/  ISETP.LE.AND P0, PT, RZ, UR13, PT ;  /* 0x0000000dff007c0c */ /* 0x000fda000bf03270 */
[----:B------:R-:W-:Y:S05]  /*7290*/  @!P0 BRA `(.L_x_548) ;  /* 0x0000002400308947 */ /* 0x000fea0003800000 */
[----:B------:R-:W-:Y:S01]  /*72a0*/  ULDC.64 UR14, c[0x0][0x770] ;  /* 0x0001dc00000e7ab9 */ /* 0x000fe20000000a00 */
[----:B------:R-:W-:Y:S01]  /*72b0*/  ULDC.64 UR4, c[0x0][0x778] ;  /* 0x0001de0000047ab9 */ /* 0x000fe20000000a00 */
[----:B------:R-:W-:Y:S01]  /*72c0*/  UISETP.NE.U32.AND UP1, UPT, UR14, URZ, UPT ;  /* 0x0000003f0e00728c */ /* 0x000fe2000bf25070 */
[----:B------:R-:W-:Y:S01]  /*72d0*/  ULDC.64 UR6, c[0x0][0x770] ;  /* 0x0001dc0000067ab9 */ /* 0x000fe20000000a00 */
[----:B------:R-:W-:Y:S02]  /*72e0*/  UISETP.NE.U32.AND UP0, UPT, UR4, URZ, UPT ;  /* 0x0000003f0400728c */ /* 0x000fe4000bf05070 */
[----:B------:R-:W-:Y:S02]  /*72f0*/  UISETP.NE.AND.EX UP1, UPT, UR15, URZ, UPT, UP1 ;  /* 0x0000003f0f00728c */ /* 0x000fe4000bf25310 */
[----:B------:R-:W-:Y:S02]  /*7300*/  UIMAD.WIDE UR6, UR13, 0x4, UR6 ;  /* 0x000000040d0678a5 */ /* 0x000fe4000f8e0206 */
[----:B------:R-:W-:-:S02]  /*7310*/  UISETP.NE.AND.EX UP0, UPT, UR5, URZ, UPT, UP0 ;  /* 0x0000003f0500728c */ /* 0x000fc4000bf05300 */
[----:B------:R-:W-:Y:S01]  /*7320*/  PLOP3.LUT P0, PT, PT, PT, UP1, 0x80, 0x0 ;  /* 0x000000000000781c */ /* 0x000fe20003f0f018 */
[----:B------:R-:W-:Y:S01]  /*7330*/  ULDC.64 UR10, c[0x0][0x780] ;  /* 0x0001e000000a7ab9 */ /* 0x000fe20000000a00 */
[----:B------:R-:W-:Y:S02]  /*7340*/  IMAD.U32 R2, RZ, RZ, UR6 ;  /* 0x00000006ff027e24 */ /* 0x000fe4000f8e00ff */
[----:B------:R-:W-:Y:S01]  /*7350*/  IMAD.U32 R3, RZ, RZ, UR7 ;  /* 0x00000007ff037e24 */ /* 0x000fe2000f8e00ff */
[----:B------:R-:W-:-:S04]  /*7360*/  UISETP.NE.U32.AND UP2, UPT, UR10, URZ, UPT ;  /* 0x0000003f0a00728c */ /* 0x000fc8000bf45070 */
[----:B------:R-:W-:Y:S01]  /*7370*/  UISETP.NE.AND.EX UP2, UPT, UR11, URZ, UPT, UP2 ;  /* 0x0000003f0b00728c */ /* 0x000fe2000bf45320 */
[----:B------:R-:W-:-:S03]  /*7380*/  @UP0 ULDC.64 UR4, c[0x0][0x778] ;  /* 0x0001de0000040ab9 */ /* 0x000fc60000000a00 */
[----:B------:R1:W3:Y:S01]  /*7390*/  @P0 LDG.E R6, desc[UR46][R2.64] ;  /* 0x0000002e02060981 */ /* 0x0002e2000c1e1900 */
[----:B------:R-:W-:Y:S01]  /*73a0*/  @UP0 UIMAD.WIDE UR4, UR13, 0x4, UR4 ;  /* 0x000000040d0408a5 */ /* 0x000fe2000f8e0204 */
[----:B------:R-:W-:Y:S02]  /*73b0*/  PLOP3.LUT P1, PT, PT, PT, UP0, 0x80, 0x0 ;  /* 0x000000000000781c */ /* 0x000fe40003f2f008 */
[----:B------:R-:W-:-:S03]  /*73c0*/  PLOP3.LUT P2, PT, PT, PT, UP2, 0x80, 0x0 ;  /* 0x000000000000781c */ /* 0x000fc60003f4f028 */
[----:B-1----:R-:W-:Y:S02]  /*73d0*/  IMAD.U32 R2, RZ, RZ, UR4 ;  /* 0x00000004ff027e24 */ /* 0x002fe4000f8e00ff */
[----:B------:R-:W-:Y:S01]  /*73e0*/  IMAD.U32 R3, RZ, RZ, UR5 ;  /* 0x00000005ff037e24 */ /* 0x000fe2000f8e00ff */
[----:B------:R-:W-:Y:S02]  /*73f0*/  @UP2 ULDC.64 UR4, c[0x0][0x780] ;  /* 0x0001e00000042ab9 */ /* 0x000fe40000000a00 */
[----:B------:R-:W-:-:S03]  /*7400*/  @UP2 UIMAD.WIDE UR4, UR13, 0x4, UR4 ;  /* 0x000000040d0428a5 */ /* 0x000fc6000f8e0204 */
[----:B------:R1:W4:Y:S03]  /*7410*/  @P1 LDG.E R4, desc[UR46][R2.64] ;  /* 0x0000002e02041981 */ /* 0x000326000c1e1900 */
[----:B-1----:R-:W-:Y:S02]  /*7420*/  IMAD.U32 R2, RZ, RZ, UR4 ;  /* 0x00000004ff027e24 */ /* 0x002fe4000f8e00ff */
[----:B------:R-:W-:-:S05]  /*7430*/  IMAD.U32 R3, RZ, RZ, UR5 ;  /* 0x00000005ff037e24 */ /* 0x000fca000f8e00ff */
[----:B------:R1:W2:Y:S02]  /*7440*/  @P2 LDG.E R5, desc[UR46][R2.64] ;  /* 0x0000002e02052981 */ /* 0x0002a4000c1e1900 */
[----:B-1----:R-:W-:Y:S02]  /*7450*/  IMAD.U32 R2, RZ, RZ, UR6 ;  /* 0x00000006ff027e24 */ /* 0x002fe4000f8e00ff */
[----:B------:R-:W-:-:S05]  /*7460*/  IMAD.U32 R3, RZ, RZ, UR7 ;  /* 0x00000007ff037e24 */ /* 0x000fca000f8e00ff */
[----:B------:R1:W5:Y:S01]  /*7470*/  @P0 LDG.E R0, desc[UR46][R2.64] ;  /* 0x0000002e02000981 */ /* 0x000362000c1e1900 */
[----:B------:R-:W-:Y:S01]  /*7480*/  UMOV UR11, URZ ;  /* 0x0000003f000b7c82 */ /* 0x000fe20008000000 */
[----:B---3--:R-:W-:-:S13]  /*7490*/  @P0 R2UR UR4, R6 ;  /* 0x00000000060402ca */ /* 0x008fda00000e0000 */
[----:B------:R-:W-:-:S04]  /*74a0*/  @UP1 ULEA UR4, UR13, UR4, 0x6 ;  /* 0x000000040d041291 */ /* 0x000fc8000f8e303f */
[----:B------:R-:W-:Y:S01]  /*74b0*/  @UP1 USHF.R.S32.HI UR5, URZ, 0x1f, UR4 ;  /* 0x0000001f3f051899 */ /* 0x000fe20008011404 */
[----:B----4-:R-:W-:Y:S02]  /*74c0*/  @P1 R2UR UR11, R4 ;  /* 0x00000000040b12ca */ /* 0x010fe400000e0000 */
[----:B------:R-:W-:Y:S01]  /*74d0*/  PLOP3.LUT P1, PT, PT, PT, UP1, 0x80, 0x0 ;  /* 0x000000000000781c */ /* 0x000fe20003f2f018 */
[----:B------:R-:W-:-:S03]  /*74e0*/  @UP1 ULEA.HI UR4, UR5, UR4, URZ, 0x6 ;  /* 0x0000000405041291 */ /* 0x000fc6000f8f303f */
[----:B------:R-:W-:Y:S01]  /*74f0*/  ULDC UR5, c[0x0][0x280] ;  /* 0x0000a00000057ab9 */ /* 0x000fe20000000800 */
[----:B--2---:R-:W-:Y:S01]  /*7500*/  @P2 R2UR UR5, R5 ;  /* 0x00000000050522ca */ /* 0x004fe200000e0000 */
[----:B-1----:R-:W-:-:S14]  /*7510*/  @P2 BRA `(.L_x_549) ;  /* 0x0000000000202947 */ /* 0x002fdc0003800000 */
[----:B------:R-:W-:Y:S05]  /*7520*/  @!P0 BRA `(.L_x_549) ;  /* 0x00000000001c8947 */ /* 0x000fea0003800000 */
[----:B------:R-:W-:Y:S02]  /*7530*/  IMAD.U32 R2, RZ, RZ, UR6 ;  /* 0x00000006ff027e24 */ /* 0x000fe4000f8e00ff */
[----:B------:R-:W-:-:S05]  /*7540*/  IMAD.U32 R3, RZ, RZ, UR7 ;  /* 0x00000007ff037e24 */ /* 0x000fca000f8e00ff */
[----:B------:R-:W2:Y:S04]  /*7550*/  LDG.E R4, desc[UR46][R2.64] ;  /* 0x0000002e02047981 */ /* 0x000ea8000c1e1900 */
[----:B------:R-:W3:Y:S01]  /*7560*/  LDG.E R5, desc[UR46][R2.64+0x4] ;  /* 0x0000042e02057981 */ /* 0x000ee2000c1e1900 */
[----:B--2---:R-:W-:Y:S02]  /*7570*/  R2UR UR6, R4 ;  /* 0x00000000040672ca */ /* 0x004fe400000e0000 */
[----:B---3--:R-:W-:-:S13]  /*7580*/  R2UR UR5, R5 ;  /* 0x00000000050572ca */ /* 0x008fda00000e0000 */
[----:B------:R-:W-:-:S12]  /*7590*/  UIADD3 UR5, -UR6, UR5, URZ ;  /* 0x0000000506057290 */ /* 0x000fd8000fffe13f */
.L_x_549:
[----:B------:R-:W-:Y:S02]  /*75a0*/  UISETP.GE.AND UP2, UPT, UR5, 0x1, UPT ;  /* 0x000000010500788c */ /* 0x000fe4000bf46270 */
[----:B------:R-:W-:Y:S01]  /*75b0*/  @UP1 ULOP3.LUT UR4, UR4, 0xffffffc0, URZ, 0xc0, !UPT ;  /* 0xffffffc004041892 */ /* 0x000fe2000f8ec03f */
[----:B------:R-:W-:Y:S01]  /*75c0*/  UMOV UR43, URZ ;  /* 0x0000003f002b7c82 */ /* 0x000fe20008000000 */
[----:B------:R-:W-:Y:S02]  /*75d0*/  UMOV UR6, URZ ;  /* 0x0000003f00067c82 */ /* 0x000fe40008000000 */
[----:B------:R-:W-:Y:S01]  /*75e0*/  PLOP3.LUT P0, PT, PT, PT, UP2, 0x80, 0x0 ;  /* 0x000000000000781c */ /* 0x000fe20003f0f028 */
[----:B------:R-:W-:Y:S01]  /*75f0*/  @UP1 USHF.R.S32.HI UR9, URZ, 0x1f, UR4 ;  /* 0x0000001f3f091899 */ /* 0x000fe20008011404 */
[----:B-----5:R-:W-:Y:S01]  /*7600*/  @P1 R2UR UR43, R0 ;  /* 0x00000000002b12ca */ /* 0x020fe200000e0000 */
[----:B------:R-:W-:Y:S01]  /*7610*/  UMOV UR7, URZ ;  /* 0x0000003f00077c82 */ /* 0x000fe20008000000 */
[----:B------:R-:W-:Y:S01]  /*7620*/  @UP1 UMOV UR6, UR4 ;  /* 0x0000000400061c82 */ /* 0x000fe20008000000 */
[----:B------:R-:W-:-:S03]  /*7630*/  IMAD.MOV.U32 R0, RZ, RZ, RZ ;  /* 0x000000ffff007224 */ /* 0x000fc600078e00ff */
[----:B------:R-:W-:-:S05]  /*7640*/  @UP1 UMOV UR7, UR9 ;  /* 0x0000000900071c82 */ /* 0x000fca0008000000 */
[----:B------:R-:W-:Y:S05]  /*7650*/  @!P0 BRA `(.L_x_548) ;  /* 0x0000002000408947 */ /* 0x000fea0003800000 */
[----:B------:R-:W-:Y:S01]  /*7660*/  USHF.R.S32.HI UR10, URZ, 0x1f, UR20 ;  /* 0x0000001f3f0a7899 */ /* 0x000fe20008011414 */
[----:B------:R-:W-:Y:S01]  /*7670*/  BSSY B0, `(.L_x_548) ;  /* 0x000020e000007945 */ /* 0x000fe20003800000 */
[----:B------:R-:W-:Y:S01]  /*7680*/  ULDC.64 UR16, c[0x0][0x718] ;  /* 0x0001c60000107ab9 */ /* 0x000fe20000000a00 */
[----:B------:R-:W-:Y:S01]  /*7690*/  UISETP.NE.U32.AND UP1, UPT, UR14, URZ, UPT ;  /* 0x0000003f0e00728c */ /* 0x000fe2000bf25070 */
[----:B------:R-:W-:Y:S01]  /*76a0*/  IMAD.MOV.U32 R0, RZ, RZ, RZ ;  /* 0x000000ffff007224 */ /* 0x000fe200078e00ff */
[----:B------:R-:W-:Y:S02]  /*76b0*/  UIMAD UR4, UR10, UR16, URZ ;  /* 0x000000100a0472a4 */ /* 0x000fe4000f8e023f */
[----:B------:R-:W-:Y:S02]  /*76c0*/  UISETP.NE.AND.EX UP1, UPT, UR15, URZ, UPT, UP1 ;  /* 0x0000003f0f00728c */ /* 0x000fe4000bf25310 */
[----:B------:R-:W-:Y:S02]  /*76d0*/  UIMAD UR9, UR20, UR17, UR4 ;  /* 0x00000011140972a4 */ /* 0x000fe4000f8e0204 */
[----:B------:R-:W-:Y:S01]  /*76e0*/  USHF.R.S32.HI UR4, URZ, 0x1f, UR13 ;  /* 0x0000001f3f047899 */ /* 0x000fe2000801140d */
[----:B------:R-:W-:Y:S01]  /*76f0*/  UMOV UR14, UR6 ;  /* 0x00000006000e7c82 */ /* 0x000fe20008000000 */
[----:B------:R-:W-:-:S02]  /*7700*/  UMOV UR15, UR7 ;  /* 0x00000007000f7c82 */ /* 0x000fc40008000000 */
[----:B------:R-:W-:Y:S02]  /*7710*/  USEL UR4, UR4, URZ, !UP1 ;  /* 0x0000003f04047287 */ /* 0x000fe4000c800000 */
[----:B------:R-:W-:Y:S02]  /*7720*/  UIMAD.WIDE.U32 UR6, UR20, UR16, UR14 ;  /* 0x00000010140672a5 */ /* 0x000fe4000f8e000e */
[----:B------:R-:W-:Y:S01]  /*7730*/  USEL UR21, UR13, URZ, !UP1 ;  /* 0x0000003f0d157287 */ /* 0x000fe2000c800000 */
[----:B------:R-:W-:Y:S01]  /*7740*/  ULDC.64 UR16, c[0x0][0x720] ;  /* 0x0001c80000107ab9 */ /* 0x000fe20000000a00 */
[----:B------:R-:W-:Y:S02]  /*7750*/  UIADD3 UR7, UR7, UR9, URZ ;  /* 0x0000000907077290 */ /* 0x000fe4000fffe03f */
[----:B------:R-:W-:Y:S01]  /*7760*/  UIMAD UR9, UR4, UR16, URZ ;  /* 0x00000010040972a4 */ /* 0x000fe2000f8e023f */
[----:B------:R-:W-:Y:S01]  /*7770*/  ULDC.64 UR22, c[0x0][0x730] ;  /* 0x0001cc0000167ab9 */ /* 0x000fe20000000a00 */
[----:B------:R-:W-:-:S02]  /*7780*/  ELECT P0, URZ, PT ;  /* 0x00000000003f782f */ /* 0x000fc40003800000 */
[----:B------:R-:W-:Y:S02]  /*7790*/  UIMAD UR9, UR17, UR21, UR9 ;  /* 0x00000015110972a4 */ /* 0x000fe4000f8e0209 */
[----:B------:R-:W-:Y:S02]  /*77a0*/  UIMAD.WIDE.U32 UR16, UR16, UR21, UR6 ;  /* 0x00000015101072a5 */ /* 0x000fe4000f8e0006 */
[----:B------:R-:W-:Y:S01]  /*77b0*/  UIMAD.WIDE.U32 UR18, UR20, UR22, UR14 ;  /* 0x00000016141272a5 */ /* 0x000fe2000f8e000e */
[----:B------:R-:W-:Y:S02]  /*77c0*/  ULDC UR6, c[0x0][0x2e8] ;  /* 0x0000ba0000067ab9 */ /* 0x000fe40000000800 */
[----:B------:R-:W-:Y:S01]  /*77d0*/  ULDC.64 UR14, c[0x0][0x700] ;  /* 0x0001c000000e7ab9 */ /* 0x000fe20000000a00 */
[----:B------:R-:W-:Y:S02]  /*77e0*/  UISETP.NE.AND UP1, UPT, UR6, 0x1, UPT ;  /* 0x000000010600788c */ /* 0x000fe4000bf25270 */
[----:B------:R-:W-:-:S02]  /*77f0*/  UIMAD UR10, UR10, UR22, URZ ;  /* 0x000000160a0a72a4 */ /* 0x000fc4000f8e023f */
[----:B------:R-:W-:Y:S02]  /*7800*/  UIADD3 UR9, UR17, UR9, URZ ;  /* 0x0000000911097290 */ /* 0x000fe4000fffe03f */
[----:B------:R-:W-:Y:S02]  /*7810*/  ULEA UR14, UP2, UR16, UR14, 0x2 ;  /* 0x0000000e100e7291 */ /* 0x000fe4000f84103f */
[----:B------:R-:W-:Y:S02]  /*7820*/  UIMAD UR10, UR20, UR23, UR10 ;  /* 0x00000017140a72a4 */ /* 0x000fe4000f8e020a */
[----:B------:R-:W-:Y:S01]  /*7830*/  ULEA.HI.X UR15, UR16, UR15, UR9, 0x2, UP2 ;  /* 0x0000000f100f7291 */ /* 0x000fe200090f1409 */
[----:B------:R-:W-:Y:S02]  /*7840*/  ULDC.64 UR22, c[0x0][0x738] ;  /* 0x0001ce0000167ab9 */ /* 0x000fe40000000a00 */
[----:B------:R-:W-:Y:S01]  /*7850*/  @UP1 ULDC UR16, c[0x0][0x2ec] ;  /* 0x0000bb0000101ab9 */ /* 0x000fe20000000800 */
[----:B------:R-:W-:-:S02]  /*7860*/  UIADD3 UR7, UR19, UR10, URZ ;  /* 0x0000000a13077290 */ /* 0x000fc4000fffe03f */
[----:B------:R-:W-:Y:S02]  /*7870*/  UIMAD UR4, UR4, UR22, URZ ;  /* 0x00000016040472a4 */ /* 0x000fe4000f8e023f */
[----:B------:R-:W-:Y:S02]  /*7880*/  UIMAD.WIDE.U32 UR16, UR20, UR16, URZ ;  /* 0x00000010141072a5 */ /* 0x000fe4000f8e003f */
[----:B------:R-:W-:Y:S01]  /*7890*/  UIADD3 UR11, UR8, UR11, URZ ;  /* 0x0000000b080b7290 */ /* 0x000fe2000fffe03f */
[----:B------:R-:W-:Y:S02]  /*78a0*/  UMOV UR6, UR18 ;  /* 0x0000001200067c82 */ /* 0x000fe40008000000 */
[----:B------:R-:W-:Y:S01]  /*78b0*/  @UP1 ULDC UR8, c[0x0][0x2f0] ;  /* 0x0000bc0000081ab9 */ /* 0x000fe20000000800 */
[----:B------:R-:W-:Y:S01]  /*78c0*/  UMOV UR12, UR20 ;  /* 0x00000014000c7c82 */ /* 0x000fe20008000000 */
[----:B------:R-:W-:Y:S02]  /*78d0*/  UIMAD UR4, UR23, UR21, UR4 ;  /* 0x00000015170472a4 */ /* 0x000fe4000f8e0204 */
[----:B------:R-:W-:-:S02]  /*78e0*/  UIMAD.WIDE.U32 UR6, UR22, UR21, UR6 ;  /* 0x00000015160672a5 */ /* 0x000fc4000f8e0006 */
[----:B------:R-:W-:Y:S02]  /*78f0*/  USEL UR13, UR13, URZ, !UP0 ;  /* 0x0000003f0d0d7287 */ /* 0x000fe4000c000000 */
[----:B------:R-:W-:Y:S01]  /*7900*/  @UP1 USHF.R.U32.HI UR12, URZ, UR8, UR17 ;  /* 0x000000083f0c1299 */ /* 0x000fe20008011611 */
[----:B------:R-:W-:Y:S11]  /*7910*/  @!P0 BRA `(.L_x_550) ;  /* 0x0000001c008c8947 */ /* 0x000ff60003800000 */
[----:B------:R-:W1:Y:S01]  /*7920*/  S2R R3, SR_CgaCtaId ;  /* 0x0000000000037919 */ /* 0x000e620000008800 */
[----:B------:R-:W-:Y:S01]  /*7930*/  MOV R0, 0x400 ;  /* 0x0000040000007802 */ /* 0x000fe20000000f00 */
[----:B------:R-:W-:-:S03]  /*7940*/  IMAD.MOV.U32 R2, RZ, RZ, 0x1 ;  /* 0x00000001ff027424 */ /* 0x000fc600078e00ff */
[----:B-1----:R-:W-:Y:S02]  /*7950*/  LEA R0, R3, R0, 0x18 ;  /* 0x0000000003007211 */ /* 0x002fe400078ec0ff */
[----:B------:R-:W-:-:S04]  /*7960*/  SHF.L.U32 R3, R2, 0x1f, RZ ;  /* 0x0000001f02037819 */ /* 0x000fc800000006ff */
[----:B------:R-:W1:Y:S02]  /*7970*/  SYNCS.PHASECHK.TRANS64.TRYWAIT P0, [R0+URZ+0x26820], R3 ;  /* 0x02682003000075a7 */ /* 0x000e64000800017f */
[----:B-1----:R-:W-:Y:S05]  /*7980*/  @!P0 BRA `(.L_x_551) ;  /* 0x0000002000748947 */ /* 0x002fea0003800000 */
.L_x_579:
[----:B------:R-:W2:Y:S01]  /*7990*/  S2R R2, SR_TID.X ;  /* 0x0000000000027919 */ /* 0x000ea20000002100 */
[----:B------:R-:W-:Y:S02]  /*79a0*/  IMAD.U32 R8, RZ, RZ, UR7 ;  /* 0x00000007ff087e24 */ /* 0x000fe4000f8e00ff */
[----:B------:R-:W-:Y:S02]  /*79b0*/  IMAD.MOV.U32 R9, RZ, RZ, 0x1 ;  /* 0x00000001ff097424 */ /* 0x000fe400078e00ff */
[----:B------:R-:W-:Y:S01]  /*79c0*/  VIADD R8, R8, UR4 ;  /* 0x0000000408087c36 */ /* 0x000fe20008000000 */
        /* <DEDUP_REMOVED lines=9> */
.L_x_552:
[----:B------:R-:W2:Y:S01]  /*7a60*/  LDC.64 R6, c[0x0][0x198] ;  /* 0x00006600ff067b82 */ /* 0x000ea20000000a00 */
        /* <DEDUP_REMOVED lines=19> */
[----:B------:R-:W-:-:S02]  /*7ba0*/  UIADD3 UR16, UR8, 0x14000, URZ ;  /* 0x0001400008107890 */ /* 0x000fc4000fffe03f */
[----:B------:R-:W-:Y:S01]  /*7bb0*/  UIADD3 UR36, UR8, 0x1e000, URZ ;  /* 0x0001e00008247890 */ /* 0x000fe2000fffe03f */
[----:B--2---:R-:W-:Y:S01]  /*7bc0*/  IMAD.MOV.U32 R10, RZ, RZ, R6 ;  /* 0x000000ffff0a7224 */ /* 0x004fe200078e0006 */
[----:B------:R-:W-:Y:S01]  /*7bd0*/  UMOV UR25, UR41 ;  /* 0x0000002900197c82 */ /* 0x000fe20008000000 */
[----:B------:R-:W-:Y:S01]  /*7be0*/  IMAD.MOV.U32 R11, RZ, RZ, R7 ;  /* 0x000000ffff0b7224 */ /* 0x000fe200078e0007 */
[----:B------:R-:W-:Y:S01]  /*7bf0*/  UMOV UR17, UR41 ;  /* 0x0000002900117c82 */ /* 0x000fe20008000000 */
[----:B------:R-:W-:Y:S01]  /*7c00*/  UMOV UR37, UR41 ;  /* 0x0000002900257c82 */ /* 0x000fe20008000000 */
[----:B------:R-:W-:Y:S01]  /*7c10*/  IADD3 R2, P1, R10, 0x2f0, RZ ;  /* 0x000002f00a027810 */ /* 0x000fe20007f3e0ff */
[----:B------:R-:W-:Y:S01]  /*7c20*/  UISETP.GE.AND UP0, UPT, UR5, 0x41, UPT ;  /* 0x000000410500788c */ /* 0x000fe2000bf06270 */
[----:B------:R-:W-:Y:S02]  /*7c30*/  UMOV UR10, UR42 ;  /* 0x0000002a000a7c82 */ /* 0x000fe40008000000 */
[----:B------:R-:W-:Y:S01]  /*7c40*/  R2UR UR30, R2 ;  /* 0x00000000021e72ca */ /* 0x000fe200000e0000 */
[----:B------:R-:W-:Y:S01]  /*7c50*/  UIADD3 UR56, UR8, 0x4000, URZ ;  /* 0x0000400008387890 */ /* 0x000fe2000fffe03f */
[----:B------:R-:W-:Y:S01]  /*7c60*/  IADD3 R2, P2, R10, 0x3f0, RZ ;  /* 0x000003f00a027810 */ /* 0x000fe20007f5e0ff */
[----:B------:R-:W-:Y:S01]  /*7c70*/  UIADD3 UR48, UR8, 0x5000, URZ ;  /* 0x0000500008307890 */ /* 0x000fe2000fffe03f */
[----:B------:R-:W-:-:S02]  /*7c80*/  UMOV UR58, 0x40 ;  /* 0x00000040003a7882 */ /* 0x000fc40000000000 */
[----:B------:R-:W-:Y:S01]  /*7c90*/  R2UR UR22, R2 ;  /* 0x00000000021672ca */ /* 0x000fe200000e0000 */
[--C-:B------:R-:W-:Y:S01]  /*7ca0*/  IMAD.X R2, RZ, RZ, R11.reuse, P1 ;  /* 0x000000ffff027224 */ /* 0x100fe200008e060b */
[----:B------:R-:W-:Y:S01]  /*7cb0*/  UMOV UR59, UR11 ;  /* 0x0000000b003b7c82 */ /* 0x000fe20008000000 */
[----:B------:R-:W-:Y:S01]  /*7cc0*/  UMOV UR60, UR12 ;  /* 0x0000000c003c7c82 */ /* 0x000fe20008000000 */
[----:B------:R-:W-:Y:S01]  /*7cd0*/  UMOV UR61, UR13 ;  /* 0x0000000d003d7c82 */ /* 0x000fe20008000000 */
[----:B------:R-:W-:Y:S01]  /*7ce0*/  UMOV UR50, 0x50 ;  /* 0x0000005000327882 */ /* 0x000fe20000000000 */
[----:B------:R-:W-:Y:S01]  /*7cf0*/  R2UR UR31, R2 ;  /* 0x00000000021f72ca */ /* 0x000fe200000e0000 */
[----:B------:R-:W-:Y:S01]  /*7d00*/  IMAD.X R2, RZ, RZ, R11, P2 ;  /* 0x000000ffff027224 */ /* 0x000fe200010e060b */
[----:B------:R-:W-:Y:S01]  /*7d10*/  UMOV UR51, UR11 ;  /* 0x0000000b00337c82 */ /* 0x000fe20008000000 */
[----:B------:R-:W-:Y:S01]  /*7d20*/  UMOV UR52, UR12 ;  /* 0x0000000c00347c82 */ /* 0x000fe20008000000 */
[----:B------:R-:W-:-:S02]  /*7d30*/  UMOV UR53, UR13 ;  /* 0x0000000d00357c82 */ /* 0x000fc40008000000 */
[----:B------:R-:W-:Y:S02]  /*7d40*/  R2UR UR23, R2 ;  /* 0x00000000021772ca */ /* 0x000fe400000e0000 */
[----:B------:R-:W-:Y:S02]  /*7d50*/  IADD3 R2, P1, R10, 0xf0, RZ ;  /* 0x000000f00a027810 */ /* 0x000fe40007f3e0ff */
[----:B------:R-:W-:Y:S02]  /*7d60*/  MOV R12, UR22 ;  /* 0x00000016000c7c02 */ /* 0x000fe40008000f00 */
[----:B------:R-:W-:Y:S01]  /*7d70*/  R2UR UR32, R2 ;  /* 0x00000000022072ca */ /* 0x000fe200000e0000 */
[----:B-1----:R-:W-:Y:S01]  /*7d80*/  IMAD.X R3, RZ, RZ, R11, P1 ;  /* 0x000000ffff037224 */ /* 0x002fe200008e060b */
[----:B------:R-:W-:Y:S01]  /*7d90*/  R2UR UR22, R12 ;  /* 0x000000000c1672ca */ /* 0x000fe200000e0000 */
[----:B------:R-:W-:Y:S01]  /*7da0*/  IMAD.MOV.U32 R12, RZ, RZ, RZ ;  /* 0x000000ffff0c7224 */ /* 0x000fe200078e00ff */
[----:B------:R-:W-:-:S02]  /*7db0*/  PLOP3.LUT P1, PT, PT, PT, UP0, 0x80, 0x0 ;  /* 0x000000000000781c */ /* 0x000fc40003f2f008 */
        /* <DEDUP_REMOVED lines=8> */
[----:B-1----:R-:W-:Y:S01]  /*7e40*/  UMOV UR40, 0x0 ;  /* 0x0000000000287882 */ /* 0x002fe20000000000 */
[----:B------:R-:W-:Y:S01]  /*7e50*/  UMOV UR41, 0x10000000 ;  /* 0x1000000000297882 */ /* 0x000fe20000000000 */
[----:B--2---:R-:W-:Y:S01]  /*7e60*/  UIADD3 UR24, UR8, 0x2000, URZ ;  /* 0x0000200008187890 */ /* 0x004fe2000fffe03f */
[----:B----4-:R-:W-:Y:S01]  /*7e70*/  IMAD.MOV.U32 R5, RZ, RZ, RZ ;  /* 0x000000ffff057224 */ /* 0x010fe200078e00ff */
[----:B------:R-:W-:Y:S01]  /*7e80*/  UMOV UR27, UR11 ;  /* 0x0000000b001b7c82 */ /* 0x000fe20008000000 */
[----:B------:R-:W-:Y:S01]  /*7e90*/  UMOV UR28, UR12 ;  /* 0x0000000c001c7c82 */ /* 0x000fe20008000000 */
[----:B------:R-:W-:Y:S01]  /*7ea0*/  UMOV UR29, UR13 ;  /* 0x0000000d001d7c82 */ /* 0x000fe20008000000 */
[----:B---3--:R-:W-:-:S02]  /*7eb0*/  UIADD3 UR9, UR8, 0x26800, URZ ;  /* 0x0002680008097890 */ /* 0x008fc4000fffe03f */
[----:B------:R-:W-:Y:S02]  /*7ec0*/  UIADD3 UR16, UR8, 0x1000, URZ ;  /* 0x0000100008107890 */ /* 0x000fe4000fffe03f */
[----:B------:R-:W-:Y:S01]  /*7ed0*/  UIADD3 UR32, UR8, 0x3000, URZ ;  /* 0x0000300008207890 */ /* 0x000fe2000fffe03f */
[----:B------:R-:W-:Y:S01]  /*7ee0*/  UMOV UR18, 0x10 ;  /* 0x0000001000127882 */ /* 0x000fe20000000000 */
[----:B------:R-:W-:Y:S01]  /*7ef0*/  UMOV UR19, UR11 ;  /* 0x0000000b00137c82 */ /* 0x000fe20008000000 */
[----:B------:R-:W-:Y:S01]  /*7f00*/  UMOV UR20, UR12 ;  /* 0x0000000c00147c82 */ /* 0x000fe20008000000 */
[----:B------:R-:W-:Y:S01]  /*7f10*/  UMOV UR21, UR13 ;  /* 0x0000000d00157c82 */ /* 0x000fe20008000000 */
[----:B------:R-:W-:Y:S01]  /*7f20*/  UMOV UR17, UR9 ;  /* 0x0000000900117c82 */ /* 0x000fe20008000000 */
[----:B------:R1:W-:Y:S01]  /*7f30*/  UTMALDG.4D [UR8], [UR30], desc[UR40] ;  /* 0x000028081e0075b4 */ /* 0x0003e20008019000 */
[----:B------:R-:W-:Y:S01]  /*7f40*/  UMOV UR25, UR9 ;  /* 0x0000000900197c82 */ /* 0x000fe20008000000 */
[----:B------:R-:W-:Y:S01]  /*7f50*/  UMOV UR34, 0x30 ;  /* 0x0000003000227882 */ /* 0x000fe20000000000 */
[----:B------:R-:W-:Y:S01]  /*7f60*/  UMOV UR35, UR11 ;  /* 0x0000000b00237c82 */ /* 0x000fe20008000000 */
[----:B------:R-:W-:Y:S01]  /*7f70*/  UMOV UR36, UR12 ;  /* 0x0000000c00247c82 */ /* 0x000fe20008000000 */
[----:B------:R-:W-:Y:S01]  /*7f80*/  UMOV UR37, UR13 ;  /* 0x0000000d00257c82 */ /* 0x000fe20008000000 */
[----:B------:R-:W-:Y:S01]  /*7f90*/  UMOV UR33, UR9 ;  /* 0x0000000900217c82 */ /* 0x000fe20008000000 */
[----:B------:R-:W-:Y:S01]  /*7fa0*/  UMOV UR57, UR9 ;  /* 0x0000000900397c82 */ /* 0x000fe20008000000 */
[----:B------:R2:W-:Y:S01]  /*7fb0*/  UTMALDG.4D [UR16], [UR30], desc[UR40] ;  /* 0x000028101e0075b4 */ /* 0x0005e20008019000 */
[----:B------:R-:W-:Y:S01]  /*7fc0*/  UMOV UR49, UR9 ;  /* 0x0000000900317c82 */ /* 0x000fe20008000000 */
[----:B------:R3:W-:Y:S01]  /*7fd0*/  UTMALDG.4D [UR24], [UR30], desc[UR40] ;  /* 0x000028181e0075b4 */ /* 0x0007e20008019000 */
[----:B------:R4:W-:Y:S01]  /*7fe0*/  UTMALDG.4D [UR32], [UR30], desc[UR40] ;  /* 0x000028201e0075b4 */ /* 0x0009e20008019000 */
[----:B-1----:R-:W-:Y:S01]  /*7ff0*/  UMOV UR10, 0x40 ;  /* 0x00000040000a7882 */ /* 0x002fe20000000000 */
[----:B------:R1:W-:Y:S01]  /*8000*/  UTMALDG.4D [UR56], [UR30], desc[UR40] ;  /* 0x000028381e0075b4 */ /* 0x0003e20008019000 */
[----:B--2---:R-:W-:-:S02]  /*8010*/  R2UR UR21, R13 ;  /* 0x000000000d1572ca */ /* 0x004fc400000e0000 */
[----:B------:R-:W-:Y:S01]  /*8020*/  R2UR UR20, R14 ;  /* 0x000000000e1472ca */ /* 0x000fe200000e0000 */
[----:B------:R1:W-:Y:S01]  /*8030*/  UTMALDG.4D [UR48], [UR30], desc[UR40] ;  /* 0x000028301e0075b4 */ /* 0x0003e20008019000 */
[----:B---3--:R-:W-:Y:S01]  /*8040*/  UIADD3 UR24, UR8, 0x6000, URZ ;  /* 0x0000600008187890 */ /* 0x008fe2000fffe03f */
[----:B------:R-:W-:Y:S01]  /*8050*/  UMOV UR26, UR42 ;  /* 0x0000002a001a7c82 */ /* 0x000fe20008000000 */
[----:B----4-:R-:W-:-:S07]  /*8060*/  UIADD3 UR32, UR8, 0x8000, URZ ;  /* 0x0000800008207890 */ /* 0x010fce000fffe03f */
[----:B------:R1:W-:Y:S01]  /*8070*/  UTMALDG.4D [UR24], [UR22], desc[UR40] ;  /* 0x00002818160075b4 */ /* 0x0003e20008019000 */
[----:B------:R-:W-:Y:S01]  /*8080*/  UIADD3 UR8, UR8, 0xa000, URZ ;  /* 0x0000a00008087890 */ /* 0x000fe2000fffe03f */
[----:B------:R-:W-:Y:S02]  /*8090*/  UMOV UR34, 0x20 ;  /* 0x0000002000227882 */ /* 0x000fe40000000000 */
[----:B------:R1:W-:Y:S06]  /*80a0*/  UTMALDG.4D [UR32], [UR22], desc[UR40] ;  /* 0x00002820160075b4 */ /* 0x0003ec0008019000 */
[----:B------:R1:W-:Y:S02]  /*80b0*/  UTMALDG.4D [UR8], [UR22], desc[UR40] ;  /* 0x00002808160075b4 */ /* 0x0003e40008019000 */
[----:B-1----:R-:W-:Y:S05]  /*80c0*/  @!P1 BRA `(.L_x_553) ;  /* 0x0000001000a89947 */ /* 0x002fea0003800000 */
[----:B------:R-:W-:Y:S01]  /*80d0*/  UIADD3 UR8, UR5, 0x3f, URZ ;  /* 0x0000003f05087890 */ /* 0x000fe2000fffe03f */
[----:B------:R-:W1:Y:S01]  /*80e0*/  S2R R15, SR_TID.X ;  /* 0x00000000000f7919 */ /* 0x000e620000002100 */
[----:B------:R-:W-:Y:S02]  /*80f0*/  IMAD.MOV.U32 R9, RZ, RZ, 0x1 ;  /* 0x00000001ff097424 */ /* 0x000fe400078e00ff */
[----:B------:R-:W-:Y:S01]  /*8100*/  USHF.R.S32.HI UR9, URZ, 0x1f, UR8 ;  /* 0x0000001f3f097899 */ /* 0x000fe20008011408 */
[----:B------:R-:W-:Y:S02]  /*8110*/  IMAD.MOV.U32 R12, RZ, RZ, RZ ;  /* 0x000000ffff0c7224 */ /* 0x000fe400078e00ff */
[----:B------:R-:W-:Y:S01]  /*8120*/  IMAD.MOV.U32 R5, RZ, RZ, RZ ;  /* 0x000000ffff057224 */ /* 0x000fe200078e00ff */
[----:B------:R-:W-:Y:S01]  /*8130*/  ULEA.HI UR9, UR9, UR8, URZ, 0x6 ;  /* 0x0000000809097291 */ /* 0x000fe2000f8f303f */
[----:B------:R-:W-:-:S03]  /*8140*/  IMAD.MOV.U32 R17, RZ, RZ, RZ ;  /* 0x000000ffff117224 */ /* 0x000fc600078e00ff */
[----:B------:R-:W-:-:S04]  /*8150*/  ULEA.HI.SX32 UR9, UR9, 0xffffffff, 0x1a ;  /* 0xffffffff09097891 */ /* 0x000fc8000f8fd23f */
[----:B------:R-:W-:-:S04]  /*8160*/  UISETP.LT.AND UP0, UPT, UR9, 0x1, UPT ;  /* 0x000000010900788c */ /* 0x000fc8000bf01270 */
[----:B------:R-:W-:Y:S02]  /*8170*/  USEL UR8, UR9, 0x1, !UP0 ;  /* 0x0000000109087887 */ /* 0x000fe4000c000000 */
[----:B------:R-:W-:-:S04]  /*8180*/  UISETP.GE.AND UP0, UPT, UR5, 0x81, UPT ;  /* 0x000000810500788c */ /* 0x000fc8000bf06270 */
[----:B------:R-:W-:Y:S02]  /*8190*/  IMAD.U32 R13, RZ, RZ, UR8 ;  /* 0x00000008ff0d7e24 */ /* 0x000fe4000f8e00ff */
[----:B------:R-:W-:-:S03]  /*81a0*/  PLOP3.LUT P1, PT, PT, PT, UP0, 0x80, 0x0 ;  /* 0x000000000000781c */ /* 0x000fc60003f2f008 */
[----:B------:R-:W-:Y:S02]  /*81b0*/  LOP3.LUT R13, R13, 0x1, RZ, 0xc0, !PT ;  /* 0x000000010d0d7812 */ /* 0x000fe400078ec0ff */
[----:B-1----:R-:W-:-:S08]  /*81c0*/  LOP3.LUT R16, R15, 0x1f, RZ, 0xc0, !PT ;  /* 0x0000001f0f107812 */ /* 0x002fd000078ec0ff */
[----:B------:R-:W-:Y:S05]  /*81d0*/  @!P1 BRA `(.L_x_554) ;  /* 0x0000000800f49947 */ /* 0x000fea0003800000 */
[----:B------:R-:W-:Y:S01]  /*81e0*/  R2UR UR9, R13 ;  /* 0x000000000d0972ca */ /* 0x000fe200000e0000 */
[----:B------:R-:W-:Y:S02]  /*81f0*/  IMAD.MOV.U32 R17, RZ, RZ, RZ ;  /* 0x000000ffff117224 */ /* 0x000fe400078e00ff */
[----:B------:R-:W-:-:S10]  /*8200*/  IMAD.MOV.U32 R9, RZ, RZ, 0x1 ;  /* 0x00000001ff097424 */ /* 0x000fd400078e00ff */
[----:B------:R-:W-:-:S06]  /*8210*/  UIADD3 UR8, UR8, -UR9, URZ ;  /* 0x8000000908087290 */ /* 0x000fcc000fffe03f */
[----:B------:R-:W-:-:S07]  /*8220*/  IMAD.U32 R18, RZ, RZ, UR8 ;  /* 0x00000008ff127e24 */ /* 0x000fce000f8e00ff */
.L_x_563:
[----:B------:R-:W-:-:S04]  /*8230*/  SHF.L.U32 R21, R9, 0x1f, RZ ;  /* 0x0000001f09157819 */ /* 0x000fc800000006ff */
[----:B-1----:R-:W1:Y:S02]  /*8240*/  SYNCS.PHASECHK.TRANS64.TRYWAIT P1, [R0+URZ+0x26840], R21 ;  /* 0x02684015000075a7 */ /* 0x002e64000802017f */
[----:B-12---:R-:W-:Y:S05]  /*8250*/  @!P1 BRA `(.L_x_555) ;  /* 0x0000001800549947 */ /* 0x006fea0003800000 */
.L_x_580:
[----:B------:R-:W-:Y:S05]  /*8260*/  @P0 BRA `(.L_x_556) ;  /* 0x0000000000140947 */ /* 0x000fea0003800000 */
[----:B------:R-:W-:Y:S01]  /*8270*/  ISETP.NE.AND P1, PT, R16, RZ, PT ;  /* 0x000000ff1000720c */ /* 0x000fe20003f25270 */
[----:B------:R-:W-:-:S04]  /*8280*/  IMAD.MOV.U32 R3, RZ, RZ, 0x3100 ;  /* 0x00003100ff037424 */ /* 0x000fc800078e00ff */
[----:B------:R2:W-:Y:S08]  /*8290*/  SYNCS.ARRIVE.TRANS64 RZ, [R0+URZ+0x26830], R3 ;  /* 0x0268300300ff79a7 */ /* 0x0005f0000800003f */
[----:B------:R-:W-:Y:S05]  /*82a0*/  @!P1 BRA `(.L_x_556) ;  /* 0x0000000000049947 */ /* 0x000fea0003800000 */
[----:B------:R-:W-:Y:S01]  /*82b0*/  BPT.TRAP 0x1 ;  /* 0x000000040000795c */ /* 0x000fe20000300000 */
.L_x_556:
        /* <DEDUP_REMOVED lines=18> */
[----:B------:R-:W-:Y:S02]  /*83e0*/  UIADD3 UR19, UR19, UR43, URZ ;  /* 0x0000002b13137290 */ /* 0x000fe4000fffe03f */
[----:B------:R-:W-:Y:S01]  /*83f0*/  UIADD3 UR24, UR30, 0x1a000, URZ ;  /* 0x0001a0001e187890 */ /* 0x000fe2000fffe03f */
[----:B--2---:R-:W-:Y:S01]  /*8400*/  LEA R3, P2, R2, R14, 0x2 ;  /* 0x0000000e02037211 */ /* 0x004fe200078410ff */
[----:B------:R-:W-:Y:S01]  /*8410*/  UIADD3 UR30, UR30, 0x1e200, URZ ;  /* 0x0001e2001e1e7890 */ /* 0x000fe2000fffe03f */
[----:B------:R-:W-:Y:S02]  /*8420*/  UMOV UR33, UR17 ;  /* 0x0000001100217c82 */ /* 0x000fe40008000000 */
[----:B------:R-:W-:Y:S01]  /*8430*/  R2UR UR40, R3 ;  /* 0x00000000032872ca */ /* 0x000fe200000e0000 */
[----:B------:R-:W-:Y:S01]  /*8440*/  UMOV UR35, UR19 ;  /* 0x0000001300237c82 */ /* 0x000fe20008000000 */
[----:B------:R-:W-:Y:S01]  /*8450*/  LEA.HI.X.SX32 R3, R19, R8, 0x1, P1 ;  /* 0x0000000813037211 */ /* 0x000fe200008f0eff */
[----:B------:R-:W-:Y:S01]  /*8460*/  UMOV UR29, UR21 ;  /* 0x00000015001d7c82 */ /* 0x000fe20008000000 */
[----:B------:R-:W-:Y:S01]  /*8470*/  IADD3 R4, P1, R10, 0x1f0, RZ ;  /* 0x000001f00a047810 */ /* 0x000fe20007f3e0ff */
[----:B------:R-:W-:Y:S01]  /*8480*/  UMOV UR25, UR17 ;  /* 0x0000001100197c82 */ /* 0x000fe20008000000 */
[----:B------:R-:W-:Y:S01]  /*8490*/  LEA.HI.X R2, R2, R15, R3, 0x2, P2 ;  /* 0x0000000f02027211 */ /* 0x000fe200010f1403 */
[----:B------:R-:W-:Y:S01]  /*84a0*/  UMOV UR27, UR19 ;  /* 0x00000013001b7c82 */ /* 0x000fe20008000000 */
[----:B------:R-:W-:Y:S01]  /*84b0*/  R2UR UR8, R4 ;  /* 0x00000000040872ca */ /* 0x000fe200000e0000 */
[----:B------:R-:W-:Y:S01]  /*84c0*/  IMAD.X R5, RZ, RZ, R11, P1 ;  /* 0x000000ffff057224 */ /* 0x000fe200008e060b */
[----:B------:R-:W-:Y:S01]  /*84d0*/  R2UR UR41, R2 ;  /* 0x00000000022972ca */ /* 0x000fe200000e0000 */
[----:B------:R-:W-:Y:S01]  /*84e0*/  UMOV UR10, 0x10 ;  /* 0x00000010000a7882 */ /* 0x000fe20000000000 */
[----:B------:R-:W-:-:S02]  /*84f0*/  UMOV UR31, UR17 ;  /* 0x00000011001f7c82 */ /* 0x000fc40008000000 */
[----:B------:R-:W-:-:S13]  /*8500*/  R2UR UR9, R5 ;  /* 0x00000000050972ca */ /* 0x000fda00000e0000 */
[----:B------:R2:W-:Y:S01]  /*8510*/  UTMALDG.4D [UR16], [UR8], desc[UR22] ;  /* 0x00001610080075b4 */ /* 0x0005e20008019000 */
[----:B------:R2:W-:Y:S01]  /*8520*/  UTMALDG.4D [UR32], [UR8], desc[UR22] ;  /* 0x00001620080075b4 */ /* 0x0005e20008019000 */
[----:B------:R2:W-:Y:S01]  /*8530*/  UTMALDG.4D [UR24], [UR8], desc[UR22] ;  /* 0x00001618080075b4 */ /* 0x0005e20008019000 */
[----:B------:R2:W-:Y:S01]  /*8540*/  UBLKCP.S.G [UR30], [UR40], UR10 ;  /* 0x0000001e280073ba */ /* 0x0005e2000800020a */
[----:B------:R-:W3:Y:S02]  /*8550*/  SYNCS.PHASECHK.TRANS64.TRYWAIT P1, [R0+URZ+0x26828], R21 ;  /* 0x02682815000075a7 */ /* 0x000ee4000802017f */
[----:B--23--:R-:W-:Y:S05]  /*8560*/  @!P1 BRA `(.L_x_557) ;  /* 0x0000001400a49947 */ /* 0x00cfea0003800000 */
.L_x_581:
[----:B------:R-:W-:Y:S05]  /*8570*/  @P0 BRA `(.L_x_558) ;  /* 0x0000000000140947 */ /* 0x000fea0003800000 */
[----:B------:R-:W-:Y:S01]  /*8580*/  ISETP.NE.AND P1, PT, R16, RZ, PT ;  /* 0x000000ff1000720c */ /* 0x000fe20003f25270 */
[----:B------:R-:W-:-:S04]  /*8590*/  IMAD.MOV.U32 R3, RZ, RZ, 0x3100 ;  /* 0x00003100ff037424 */ /* 0x000fc800078e00ff */
[----:B------:R3:W-:Y:S08]  /*85a0*/  SYNCS.ARRIVE.TRANS64 RZ, [R0+URZ+0x26818], R3 ;  /* 0x0268180300ff79a7 */ /* 0x0007f0000800003f */
[----:B------:R-:W-:Y:S05]  /*85b0*/  @!P1 BRA `(.L_x_558) ;  /* 0x0000000000049947 */ /* 0x000fea0003800000 */
[----:B------:R-:W-:Y:S01]  /*85c0*/  BPT.TRAP 0x1 ;  /* 0x000000040000795c */ /* 0x000fe20000300000 */
.L_x_558:
[----:B------:R-:W-:Y:S01]  /*85d0*/  VIADD R19, R19, 0x40 ;  /* 0x0000004013137836 */ /* 0x000fe20000000000 */
[----:B------:R-:W-:Y:S01]  /*85e0*/  IADD3 R2, P1, R10, 0xf0, RZ ;  /* 0x000000f00a027810 */ /* 0x000fe20007f3e0ff */
[----:B------:R-:W-:Y:S01]  /*85f0*/  UMOV UR30, 0x0 ;  /* 0x00000000001e7882 */ /* 0x000fe20000000000 */
[----:B------:R-:W-:Y:S01]  /*8600*/  R2UR UR16, R0 ;  /* 0x00000000001072ca */ /* 0x000fe200000e0000 */
[C---:B------:R-:W-:Y:S01]  /*8610*/  VIADD R20, R19.reuse, UR43 ;  /* 0x0000002b13147c36 */ /* 0x040fe20008000000 */
[----:B------:R-:W-:Y:S01]  /*8620*/  R2UR UR8, R19 ;  /* 0x00000000130872ca */ /* 0x000fe200000e0000 */
[----:B---3--:R-:W-:Y:S01]  /*8630*/  IMAD.X R3, RZ, RZ, R11, P1 ;  /* 0x000000ffff037224 */ /* 0x008fe200008e060b */
        /* <DEDUP_REMOVED lines=13> */
[----:B------:R-:W-:Y:S02]  /*8710*/  UIADD3 UR16, UR16, 0x17000, URZ ;  /* 0x0001700010107890 */ /* 0x000fe4000fffe03f */
[----:B------:R-:W-:Y:S01]  /*8720*/  UIMAD.WIDE UR8, UR8, 0x4, UR14 ;  /* 0x00000004080878a5 */ /* 0x000fe2000f8e020e */
[----:B------:R3:W-:Y:S01]  /*8730*/  UTMALDG.4D [UR32], [UR22], desc[UR30] ;  /* 0x00001e20160075b4 */ /* 0x0007e20008019000 */
[----:B------:R-:W-:Y:S01]  /*8740*/  UMOV UR29, UR21 ;  /* 0x00000015001d7c82 */ /* 0x000fe20008000000 */
[----:B------:R-:W-:Y:S01]  /*8750*/  UMOV UR25, UR33 ;  /* 0x0000002100197c82 */ /* 0x000fe20008000000 */
[----:B------:R-:W-:Y:S01]  /*8760*/  UMOV UR27, UR35 ;  /* 0x00000023001b7c82 */ /* 0x000fe20008000000 */
[----:B------:R-:W-:Y:S01]  /*8770*/  UMOV UR18, 0x40 ;  /* 0x0000004000127882 */ /* 0x000fe20000000000 */
[----:B------:R-:W-:Y:S01]  /*8780*/  UMOV UR17, UR33 ;  /* 0x0000002100117c82 */ /* 0x000fe20008000000 */
[----:B------:R-:W-:Y:S01]  /*8790*/  UMOV UR19, UR35 ;  /* 0x0000002300137c82 */ /* 0x000fe20008000000 */
[----:B------:R-:W-:Y:S01]  /*87a0*/  UMOV UR41, UR33 ;  /* 0x0000002100297c82 */ /* 0x000fe20008000000 */
[----:B------:R3:W-:Y:S01]  /*87b0*/  UTMALDG.4D [UR24], [UR22], desc[UR30] ;  /* 0x00001e18160075b4 */ /* 0x0007e20008019000 */
[----:B------:R-:W-:Y:S01]  /*87c0*/  UMOV UR10, 0x10 ;  /* 0x00000010000a7882 */ /* 0x000fe20000000000 */
[----:B------:R3:W-:Y:S01]  /*87d0*/  UTMALDG.4D [UR16], [UR22], desc[UR30] ;  /* 0x00001e10160075b4 */ /* 0x0007e20008019000 */
[----:B------:R3:W-:Y:S01]  /*87e0*/  UBLKCP.S.G [UR40], [UR8], UR10 ;  /* 0x00000028080073ba */ /* 0x0007e2000800020a */
[----:B------:R-:W4:Y:S02]  /*87f0*/  SYNCS.PHASECHK.TRANS64.TRYWAIT P1, [R0+URZ+0x26848], R21 ;  /* 0x02684815000075a7 */ /* 0x000f24000802017f */
[----:B---34-:R-:W-:Y:S05]  /*8800*/  @!P1 BRA `(.L_x_559) ;  /* 0x0000001400109947 */ /* 0x018fea0003800000 */
.L_x_582:
[----:B-123--:R-:W-:Y:S01]  /*8810*/  SHF.R.S32.HI R21, RZ, 0x1f, R19 ;  /* 0x0000001fff157819 */ /* 0x00efe20000011413 */
[----:B------:R-:W-:Y:S06]  /*8820*/  @P0 BRA `(.L_x_560) ;  /* 0x00000000001c0947 */ /* 0x000fec0003800000 */
[----:B------:R-:W-:-:S04]  /*8830*/  IMAD.MOV.U32 R16, RZ, RZ, 0x3100 ;  /* 0x00003100ff107424 */ /* 0x000fc800078e00ff */
[----:B------:R1:W-:Y:S02]  /*8840*/  SYNCS.ARRIVE.TRANS64 RZ, [R0+URZ+0x26838], R16 ;  /* 0x0268381000ff79a7 */ /* 0x0003e4000800003f */
[----:B-1----:R-:W1:Y:S02]  /*8850*/  S2R R16, SR_TID.X ;  /* 0x0000000000107919 */ /* 0x002e640000002100 */
[----:B-1----:R-:W-:-:S04]  /*8860*/  LOP3.LUT R16, R16, 0x1f, RZ, 0xc0, !PT ;  /* 0x0000001f10107812 */ /* 0x002fc800078ec0ff */
[----:B------:R-:W-:-:S13]  /*8870*/  ISETP.NE.AND P1, PT, R16, RZ, PT ;  /* 0x000000ff1000720c */ /* 0x000fda0003f25270 */
[----:B------:R-:W-:Y:S05]  /*8880*/  @!P1 BRA `(.L_x_560) ;  /* 0x0000000000049947 */ /* 0x000fea0003800000 */
[----:B------:R-:W-:Y:S01]  /*8890*/  BPT.TRAP 0x1 ;  /* 0x000000040000795c */ /* 0x000fe20000300000 */
.L_x_560:
[----:B------:R-:W-:Y:S01]  /*88a0*/  IADD3 R19, P1, R19, UR6, RZ ;  /* 0x0000000613137c10 */ /* 0x000fe2000ff3e0ff */
[----:B------:R-:W-:Y:S01]  /*88b0*/  UMOV UR22, 0x0 ;  /* 0x0000000000167882 */ /* 0x000fe20000000000 */
[----:B------:R-:W-:Y:S01]  /*88c0*/  R2UR UR30, R0 ;  /* 0x00000000001e72ca */ /* 0x000fe200000e0000 */
[----:B------:R-:W-:Y:S01]  /*88d0*/  UMOV UR23, 0x14f00000 ;  /* 0x14f0000000177882 */ /* 0x000fe20000000000 */
[----:B------:R-:W-:Y:S01]  /*88e0*/  R2UR UR8, R4 ;  /* 0x00000000040872ca */ /* 0x000fe200000e0000 */
[----:B------:R-:W-:Y:S01]  /*88f0*/  IMAD.X R4, R21, 0x1, R8, P1 ;  /* 0x0000000115047824 */ /* 0x000fe200008e0608 */
[C---:B------:R-:W-:Y:S01]  /*8900*/  LEA R14, P1, R19.reuse, R14, 0x2 ;  /* 0x0000000e130e7211 */ /* 0x040fe200078210ff */
[----:B------:R-:W-:Y:S01]  /*8910*/  UMOV UR34, URZ ;  /* 0x0000003f00227c82 */ /* 0x000fe20008000000 */
[----:B------:R-:W-:Y:S01]  /*8920*/  R2UR UR35, R20 ;  /* 0x00000000142372ca */ /* 0x000fe200000e0000 */
[----:B------:R-:W-:Y:S01]  /*8930*/  UMOV UR36, UR20 ;  /* 0x0000001400247c82 */ /* 0x000fe20008000000 */
[----:B------:R-:W-:Y:S01]  /*8940*/  LEA.HI.X R15, R19, R15, R4, 0x2, P1 ;  /* 0x0000000f130f7211 */ /* 0x000fe200008f1404 */
[----:B------:R-:W-:Y:S01]  /*8950*/  UMOV UR37, UR21 ;  /* 0x0000001500257c82 */ /* 0x000fe20008000000 */
[----:B------:R-:W-:Y:S01]  /*8960*/  R2UR UR9, R5 ;  /* 0x00000000050972ca */ /* 0x000fe200000e0000 */
[----:B------:R-:W-:Y:S01]  /*8970*/  UMOV UR26, 0x20 ;  /* 0x00000020001a7882 */ /* 0x000fe20000000000 */
[----:B------:R-:W-:Y:S01]  /*8980*/  R2UR UR40, R14 ;  /* 0x000000000e2872ca */ /* 0x000fe200000e0000 */
[----:B------:R-:W-:Y:S01]  /*8990*/  UIADD3 UR32, UR30, 0x1b000, URZ ;  /* 0x0001b0001e207890 */ /* 0x000fe2000fffe03f */
[----:B------:R-:W-:Y:S01]  /*89a0*/  R2UR UR41, R15 ;  /* 0x000000000f2972ca */ /* 0x000fe200000e0000 */
[----:B------:R-:W-:Y:S01]  /*89b0*/  UIADD3 UR33, UR30, 0x26838, URZ ;  /* 0x000268381e217890 */ /* 0x000fe2000fffe03f */
[----:B------:R-:W-:Y:S01]  /*89c0*/  LOP3.LUT R9, R9, 0x1, RZ, 0x3c, !PT ;  /* 0x0000000109097812 */ /* 0x000fe200078e3cff */
[----:B------:R-:W-:-:S02]  /*89d0*/  UIADD3 UR24, UR30, 0x1c000, URZ ;  /* 0x0001c0001e187890 */ /* 0x000fc4000fffe03f */
[----:B------:R-:W-:Y:S01]  /*89e0*/  UIADD3 UR16, UR30, 0x1d000, URZ ;  /* 0x0001d0001e107890 */ /* 0x000fe2000fffe03f */
[----:B------:R-:W-:Y:S01]  /*89f0*/  SHF.L.U32 R5, R9, 0x1f, RZ ;  /* 0x0000001f09057819 */ /* 0x000fe200000006ff */
[----:B------:R-:W-:Y:S01]  /*8a00*/  UIADD3 UR30, UR30, 0x1e300, URZ ;  /* 0x0001e3001e1e7890 */ /* 0x000fe2000fffe03f */
[----:B------:R-:W-:Y:S01]  /*8a10*/  UMOV UR28, UR20 ;  /* 0x00000014001c7c82 */ /* 0x000fe20008000000 */
        /* <DEDUP_REMOVED lines=12> */
[----:B------:R-:W2:Y:S02]  /*8ae0*/  SYNCS.PHASECHK.TRANS64.TRYWAIT P1, [R0+URZ+0x26820], R5 ;  /* 0x02682005000075a7 */ /* 0x000ea4000802017f */
[----:B-12---:R-:W-:Y:S05]  /*8af0*/  @!P1 BRA `(.L_x_561) ;  /* 0x0000001000689947 */ /* 0x006fea0003800000 */
.L_x_584:
[----:B------:R-:W-:Y:S05]  /*8b00*/  @P0 BRA `(.L_x_562) ;  /* 0x0000000000140947 */ /* 0x000fea0003800000 */
[----:B------:R-:W-:Y:S01]  /*8b10*/  ISETP.NE.AND P1, PT, R16, RZ, PT ;  /* 0x000000ff1000720c */ /* 0x000fe20003f25270 */
[----:B-1----:R-:W-:-:S04]  /*8b20*/  IMAD.MOV.U32 R5, RZ, RZ, 0x3100 ;  /* 0x00003100ff057424 */ /* 0x002fc800078e00ff */
[----:B------:R2:W-:Y:S08]  /*8b30*/  SYNCS.ARRIVE.TRANS64 RZ, [R0+URZ+0x26810], R5 ;  /* 0x0268100500ff79a7 */ /* 0x0005f0000800003f */
[----:B------:R-:W-:Y:S05]  /*8b40*/  @!P1 BRA `(.L_x_562) ;  /* 0x0000000000049947 */ /* 0x000fea0003800000 */
[----:B------:R-:W-:Y:S01]  /*8b50*/  BPT.TRAP 0x1 ;  /* 0x000000040000795c */ /* 0x000fe20000300000 */
.L_x_562:
        /* <DEDUP_REMOVED lines=18> */
[----:B------:R-:W-:Y:S02]  /*8c80*/  UIADD3 UR35, UR40, UR43, URZ ;  /* 0x0000002b28237290 */ /* 0x000fe4000fffe03f */
[----:B------:R-:W-:Y:S02]  /*8c90*/  UIADD3 UR24, UR16, 0x13000, URZ ;  /* 0x0001300010187890 */ /* 0x000fe4000fffe03f */
[----:B------:R-:W-:-:S02]  /*8ca0*/  UIADD3 UR44, UR16, 0x1e000, URZ ;  /* 0x0001e000102c7890 */ /* 0x000fc4000fffe03f */
        /* <DEDUP_REMOVED lines=13> */
[----:B------:R3:W-:Y:S02]  /*8d80*/  UBLKCP.S.G [UR44], [UR8], UR39 ;  /* 0x0000002c080073ba */ /* 0x0007e40008000227 */
[----:B---3--:R-:W-:Y:S05]  /*8d90*/  @P1 BRA `(.L_x_563) ;  /* 0xfffffff400241947 */ /* 0x008fea000383ffff */
[----:B-12---:R-:W-:-:S07]  /*8da0*/  IMAD.U32 R5, RZ, RZ, UR40 ;  /* 0x00000028ff057e24 */ /* 0x006fce000f8e00ff */
.L_x_554:
[----:B------:R-:W-:-:S13]  /*8db0*/  ISETP.NE.AND P1, PT, R13, RZ, PT ;  /* 0x000000ff0d00720c */ /* 0x000fda0003f25270 */
[----:B------:R-:W-:Y:S05]  /*8dc0*/  @!P1 BRA `(.L_x_553) ;  /* 0x0000000400689947 */ /* 0x000fea0003800000 */
[----:B------:R-:W-:-:S04]  /*8dd0*/  SHF.L.U32 R7, R9, 0x1f, RZ ;  /* 0x0000001f09077819 */ /* 0x000fc800000006ff */
[----:B------:R-:W1:Y:S02]  /*8de0*/  SYNCS.PHASECHK.TRANS64.TRYWAIT P1, [R0+URZ+0x26840], R7 ;  /* 0x02684007000075a7 */ /* 0x000e64000802017f */
[----:B-1----:R-:W-:Y:S05]  /*8df0*/  @!P1 BRA `(.L_x_564) ;  /* 0x0000000c00c09947 */ /* 0x002fea0003800000 */
.L_x_585:
[----:B------:R-:W-:Y:S05]  /*8e00*/  @P0 BRA `(.L_x_565) ;  /* 0x0000000000140947 */ /* 0x000fea0003800000 */
[----:B------:R-:W-:Y:S01]  /*8e10*/  ISETP.NE.AND P1, PT, R16, RZ, PT ;  /* 0x000000ff1000720c */ /* 0x000fe20003f25270 */
[----:B------:R-:W-:-:S04]  /*8e20*/  IMAD.MOV.U32 R5, RZ, RZ, 0x3100 ;  /* 0x00003100ff057424 */ /* 0x000fc800078e00ff */
[----:B------:R2:W-:Y:S08]  /*8e30*/  SYNCS.ARRIVE.TRANS64 RZ, [R0+URZ+0x26830], R5 ;  /* 0x0268300500ff79a7 */ /* 0x0005f0000800003f */
[----:B------:R-:W-:Y:S05]  /*8e40*/  @!P1 BRA `(.L_x_565) ;  /* 0x0000000000049947 */ /* 0x000fea0003800000 */
[----:B------:R-:W-:Y:S01]  /*8e50*/  BPT.TRAP 0x1 ;  /* 0x000000040000795c */ /* 0x000fe20000300000 */
.L_x_565:
[----:B--2---:R-:W2:Y:S01]  /*8e60*/  LDC.64 R4, c[0x0][0x728] ;  /* 0x0001ca00ff047b82 */ /* 0x004ea20000000a00 */
        /* <DEDUP_REMOVED lines=31> */
[----:B------:R-:W-:Y:S01]  /*9060*/  UMOV UR41, UR33 ;  /* 0x0000002100297c82 */ /* 0x000fe20008000000 */
[----:B------:R-:W-:-:S02]  /*9070*/  UMOV UR10, 0x10 ;  /* 0x00000010000a7882 */ /* 0x000fc40000000000 */
[----:B------:R-:W-:-:S13]  /*9080*/  R2UR UR9, R4 ;  /* 0x00000000040972ca */ /* 0x000fda00000e0000 */
[----:B------:R2:W-:Y:S01]  /*9090*/  UTMALDG.4D [UR32], [UR8], desc[UR22] ;  /* 0x00001620080075b4 */ /* 0x0005e20008019000 */
[----:B------:R2:W-:Y:S01]  /*90a0*/  UTMALDG.4D [UR24], [UR8], desc[UR22] ;  /* 0x00001618080075b4 */ /* 0x0005e20008019000 */
[----:B------:R2:W-:Y:S01]  /*90b0*/  UTMALDG.4D [UR16], [UR8], desc[UR22] ;  /* 0x00001610080075b4 */ /* 0x0005e20008019000 */
[----:B------:R2:W-:Y:S01]  /*90c0*/  UBLKCP.S.G [UR40], [UR30], UR10 ;  /* 0x000000281e0073ba */ /* 0x0005e2000800020a */
[----:B------:R-:W3:Y:S02]  /*90d0*/  SYNCS.PHASECHK.TRANS64.TRYWAIT P1, [R0+URZ+0x26828], R7 ;  /* 0x02682807000075a7 */ /* 0x000ee4000802017f */
[----:B--23--:R-:W-:Y:S05]  /*90e0*/  @!P1 BRA `(.L_x_566) ;  /* 0x0000000c00189947 */ /* 0x00cfea0003800000 */
.L_x_586:
[----:B------:R-:W-:Y:S05]  /*90f0*/  @P0 BRA `(.L_x_567) ;  /* 0x0000000000140947 */ /* 0x000fea0003800000 */
[----:B------:R-:W-:Y:S01]  /*9100*/  ISETP.NE.AND P0, PT, R16, RZ, PT ;  /* 0x000000ff1000720c */ /* 0x000fe20003f05270 */
[----:B------:R-:W-:-:S04]  /*9110*/  IMAD.MOV.U32 R5, RZ, RZ, 0x3100 ;  /* 0x00003100ff057424 */ /* 0x000fc800078e00ff */
[----:B------:R3:W-:Y:S08]  /*9120*/  SYNCS.ARRIVE.TRANS64 RZ, [R0+URZ+0x26818], R5 ;  /* 0x0268180500ff79a7 */ /* 0x0007f0000800003f */
[----:B------:R-:W-:Y:S05]  /*9130*/  @!P0 BRA `(.L_x_567) ;  /* 0x0000000000048947 */ /* 0x000fea0003800000 */
[----:B------:R-:W-:Y:S01]  /*9140*/  BPT.TRAP 0x1 ;  /* 0x000000040000795c */ /* 0x000fe20000300000 */
.L_x_567:
        /* <DEDUP_REMOVED lines=17> */
[----:B------:R-:W-:Y:S02]  /*9260*/  UIADD3 UR35, UR10, UR43, URZ ;  /* 0x0000002b0a237290 */ /* 0x000fe4000fffe03f */
[----:B---3--:R-:W-:Y:S01]  /*9270*/  IMAD.U32 R5, RZ, RZ, UR10 ;  /* 0x0000000aff057e24 */ /* 0x008fe2000f8e00ff */
        /* <DEDUP_REMOVED lines=13> */
[----:B------:R3:W-:Y:S02]  /*9350*/  UBLKCP.S.G [UR40], [UR8], UR39 ;  /* 0x00000028080073ba */ /* 0x0007e40008000227 */
[----:B---3--:R-:W-:Y:S01]  /*9360*/  NOP ;  /* 0x0000000000007918 */ /* 0x008fe20000000000 */
.L_x_553:
[----:B------:R-:W3:Y:S01]  /*9370*/  S2R R2, SR_TID.X ;  /* 0x0000000000027919 */ /* 0x000ee20000002100 */
[----:B------:R-:W-:Y:S01]  /*9380*/  IMAD R3, R12, 0x8, R0 ;  /* 0x000000080c037824 */ /* 0x000fe200078e0200 */
[----:B---3--:R-:W-:Y:S02]  /*9390*/  LOP3.LUT R4, R2, 0x7f, RZ, 0xc0, !PT ;  /* 0x0000007f02047812 */ /* 0x008fe400078ec0ff */
[----:B------:R-:W-:Y:S02]  /*93a0*/  SHF.L.U32 R2, R9, 0x1f, RZ ;  /* 0x0000001f09027819 */ /* 0x000fe400000006ff */
[----:B------:R-:W-:Y:S02]  /*93b0*/  ISETP.NE.AND P1, PT, R4, RZ, PT ;  /* 0x000000ff0400720c */ /* 0x000fe40003f25270 */
[----:B------:R-:W3:Y:S02]  /*93c0*/  SYNCS.PHASECHK.TRANS64.TRYWAIT P0, [R3+URZ+0x26840], R2 ;  /* 0x02684002030075a7 */ /* 0x000ee4000800017f */
[----:B---3--:R-:W-:Y:S09]  /*93d0*/  @!P0 BRA `(.L_x_568) ;  /* 0x0000000800708947 */ /* 0x008ff20003800000 */
.L_x_587:
[----:B------:R-:W-:Y:S05]  /*93e0*/  @P1 BRA `(.L_x_569) ;  /* 0x0000000000181947 */ /* 0x000fea0003800000 */
[----:B------:R-:W4:Y:S01]  /*93f0*/  S2R R4, SR_TID.X ;  /* 0x0000000000047919 */ /* 0x000f220000002100 */
[----:B---3--:R-:W-:-:S04]  /*9400*/  IMAD.MOV.U32 R2, RZ, RZ, 0x3100 ;  /* 0x00003100ff027424 */ /* 0x008fc800078e00ff */
[----:B------:R3:W-:Y:S01]  /*9410*/  SYNCS.ARRIVE.TRANS64 RZ, [R3+URZ+0x26830], R2 ;  /* 0x0268300203ff79a7 */ /* 0x0007e2000800003f */
[----:B----4-:R-:W-:-:S13]  /*9420*/  LOP3.LUT P0, RZ, R4, 0x1f, RZ, 0xc0, !PT ;  /* 0x0000001f04ff7812 */ /* 0x010fda000780c0ff */
[----:B---3--:R-:W-:Y:S05]  /*9430*/  @!P0 BRA `(.L_x_569) ;  /* 0x0000000000048947 */ /* 0x008fea0003800000 */
[----:B------:R-:W-:Y:S01]  /*9440*/  BPT.TRAP 0x1 ;  /* 0x000000040000795c */ /* 0x000fe20000300000 */
.L_x_569:
[----:B------:R-:W-:Y:S01]  /*9450*/  R2UR UR35, R5 ;  /* 0x00000000052372ca */ /* 0x000fe200000e0000 */
[C-C-:B---3--:R-:W-:Y:S01]  /*9460*/  IMAD R2, R12.reuse, 0x3000, R0.reuse ;  /* 0x000030000c027824 */ /* 0x148fe200078e0200 */
[----:B------:R-:W-:Y:S01]  /*9470*/  R2UR UR33, R3 ;  /* 0x00000000032172ca */ /* 0x000fe200000e0000 */
[----:B-12---:R-:W-:Y:S01]  /*9480*/  IMAD R0, R12, 0x100, R0 ;  /* 0x000001000c007824 */ /* 0x006fe200078e0200 */
        /* <DEDUP_REMOVED lines=11> */
[----:B------:R-:W-:-:S02]  /*9540*/  UIADD3 UR35, UR35, UR43, URZ ;  /* 0x0000002b23237290 */ /* 0x000fc4000fffe03f */
[----:B------:R-:W-:Y:S02]  /*9550*/  UIADD3 UR33, UR33, 0x26830, URZ ;  /* 0x0002683021217890 */ /* 0x000fe4000fffe03f */
        /* <DEDUP_REMOVED lines=13> */
[----:B------:R-:W-:Y:S01]  /*9630*/  UMOV UR25, UR33 ;  /* 0x0000002100197c82 */ /* 0x000fe20008000000 */
[----:B------:R-:W-:Y:S01]  /*9640*/  UMOV UR27, UR35 ;  /* 0x00000023001b7c82 */ /* 0x000fe20008000000 */
[----:B------:R-:W-:Y:S01]  /*9650*/  R2UR UR23, R11 ;  /* 0x000000000b1772ca */ /* 0x000fe200000e0000 */
[----:B------:R-:W-:Y:S01]  /*9660*/  UMOV UR19, UR35 ;  /* 0x0000002300137c82 */ /* 0x000fe20008000000 */
[----:B------:R-:W-:Y:S01]  /*9670*/  UMOV UR41, UR33 ;  /* 0x0000002100297c82 */ /* 0x000fe20008000000 */
[----:B------:R-:W-:Y:S01]  /*9680*/  UMOV UR10, 0x10 ;  /* 0x00000010000a7882 */ /* 0x000fe20000000000 */
[----:B------:R-:W-:Y:S01]  /*9690*/  ISETP.NE.AND P0, PT, R0, 0x2, PT ;  /* 0x000000020000780c */ /* 0x000fe20003f05270 */
[----:B------:R-:W-:-:S03]  /*96a0*/  ULEA.HI.X UR9, UR17, UR9, UR18, 0x2, UP0 ;  /* 0x0000000911097291 */ /* 0x000fc600080f1412 */
[----:B------:R-:W-:Y:S01]  /*96b0*/  UMOV UR18, 0x40 ;  /* 0x0000004000127882 */ /* 0x000fe20000000000 */
[----:B------:R-:W-:Y:S01]  /*96c0*/  UMOV UR17, UR33 ;  /* 0x0000002100117c82 */ /* 0x000fe20008000000 */
[----:B------:R-:W-:Y:S02]  /*96d0*/  SEL R2, RZ, 0x1, P0 ;  /* 0x00000001ff027807 */ /* 0x000fe40000000000 */
[----:B------:R-:W-:Y:S01]  /*96e0*/  SEL R0, R0, RZ, P0 ;  /* 0x000000ff00007207 */ /* 0x000fe20000000000 */
[----:B------:R1:W-:Y:S01]  /*96f0*/  UTMALDG.4D [UR32], [UR22], desc[UR30] ;  /* 0x00001e20160075b4 */ /* 0x0003e20008019000 */
[----:B------:R-:W-:Y:S01]  /*9700*/  LOP3.LUT R9, R9, R2, RZ, 0x3c, !PT ;  /* 0x0000000209097212 */ /* 0x000fe200078e3cff */
[----:B------:R1:W-:Y:S01]  /*9710*/  UTMALDG.4D [UR24], [UR22], desc[UR30] ;  /* 0x00001e18160075b4 */ /* 0x0003e20008019000 */
[----:B------:R1:W-:Y:S01]  /*9720*/  UTMALDG.4D [UR16], [UR22], desc[UR30] ;  /* 0x00001e10160075b4 */ /* 0x0003e20008019000 */
[----:B------:R1:W-:Y:S02]  /*9730*/  UBLKCP.S.G [UR40], [UR8], UR10 ;  /* 0x00000028080073ba */ /* 0x0003e4000800020a */
[----:B-1----:R-:W-:-:S02]  /*9740*/  NOP ;  /* 0x0000000000007918 */ /* 0x002fc40000000000 */
.L_x_550:
[----:B------:R-:W-:Y:S05]  /*9750*/  BSYNC B0 ;  /* 0x0000000000007941 */ /* 0x000fea0003800000 */
.L_x_548:
[----:B------:R-:W-:-:S03]  /*9760*/  UMOV UR8, 0xffffffff ;  /* 0xffffffff00087882 */ /* 0x000fc60000000000 */
[----:B------:R-:W-:Y:S05]  /*9770*/  BRA.DIV UR8, `(.L_x_570) ;  /* 0x00000006089c7947 */ /* 0x000fea000b800000 */
[----:B------:R-:W-:-:S13]  /*9780*/  ELECT P0, URZ, PT ;  /* 0x00000000003f782f */ /* 0x000fda0003800000 */
.L_x_590:
[----:B------:R-:W-:Y:S05]  /*9790*/  @!P0 BRA `(.L_x_480) ;  /* 0x0000000000848947 */ /* 0x000fea0003800000 */
[----:B------:R-:W-:-:S06]  /*97a0*/  ULOP3.LUT UR8, UR38, 0x2, URZ, 0xfc, !UPT ;  /* 0x0000000226087892 */ /* 0x000fcc000f8efc3f */
[----:B------:R-:W-:-:S05]  /*97b0*/  IMAD.U32 R2, RZ, RZ, UR8 ;  /* 0x00000008ff027e24 */ /* 0x000fca000f8e00ff */
[----:B------:R-:W-:-:S13]  /*97c0*/  ISETP.NE.AND P2, PT, R2, 0x3, PT ;  /* 0x000000030200780c */ /* 0x000fda0003f45270 */
[----:B------:R-:W-:Y:S05]  /*97d0*/  @!P2 BRA `(.L_x_571) ;  /* 0x000000000004a947 */ /* 0x000fea0003800000 */
[----:B--2---:R-:W-:Y:S01]  /*97e0*/  BPT.TRAP 0x1 ;  /* 0x000000040000795c */ /* 0x004fe20000300000 */
.L_x_571:
        /* <DEDUP_REMOVED lines=15> */
.L_x_591:
[----:B------:R-:W3:Y:S02]  /*98e0*/  SYNCS.PHASECHK.TRANS64.TRYWAIT P0, [R3+URZ], R2 ;  /* 0x00000002030075a7 */ /* 0x000ee4000800017f */
[----:B---3--:R-:W-:Y:S05]  /*98f0*/  @!P0 BRA `(.L_x_573) ;  /* 0x0000000400748947 */ /* 0x008fea0003800000 */
.L_x_592:
[----:B------:R-:W-:Y:S05]  /*9900*/  @!P2 BRA `(.L_x_574) ;  /* 0x000000000004a947 */ /* 0x000fea0003800000 */
[----:B--2---:R-:W-:Y:S01]  /*9910*/  BPT.TRAP 0x1 ;  /* 0x000000040000795c */ /* 0x004fe20000300000 */
.L_x_574:
[----:B---3--:R-:W-:-:S04]  /*9920*/  VIADD R3, R7, 0x26840 ;  /* 0x0002684007037836 */ /* 0x008fc80000000000 */
[----:B------:R-:W-:-:S04]  /*9930*/  IMAD R0, R0, 0x8, R3 ;  /* 0x0000000800007824 */ /* 0x000fc800078e0203 */
[----:B------:R-:W3:Y:S02]  /*9940*/  SYNCS.PHASECHK.TRANS64.TRYWAIT P0, [R0+URZ], R5 ;  /* 0x00000005000075a7 */ /* 0x000ee4000800017f */
[----:B---3--:R-:W-:Y:S05]  /*9950*/  @!P0 BRA `(.L_x_575) ;  /* 0x0000000400708947 */ /* 0x008fea0003800000 */
.L_x_593:
[----:B------:R-:W-:-:S07]  /*9960*/  IMAD R3, R4, 0x8, R3 ;  /* 0x0000000804037824 */ /* 0x000fce00078e0203 */
.L_x_576:
[----:B----4-:R4:W1:Y:S02]  /*9970*/  SYNCS.PHASECHK.TRANS64.TRYWAIT P0, [R3+URZ], R2 ;  /* 0x00000002030075a7 */ /* 0x010864000800017f */
[----:B-1----:R-:W-:Y:S05]  /*9980*/  @!P0 NANOSLEEP.SYNCS 0x989680 ;  /* 0x009896800000895d */ /* 0x002fea0003900000 */
[----:B------:R-:W1:Y:S02]  /*9990*/  @!P0 SYNCS.PHASECHK.TRANS64 P0, [R3+URZ], R2 ;  /* 0x00000002030085a7 */ /* 0x000e64000800007f */
[----:B-1----:R-:W-:Y:S05]  /*99a0*/  @!P0 BRA `(.L_x_576) ;  /* 0xfffffffc00f08947 */ /* 0x002fea000383ffff */
.L_x_480:
[----:B--2---:R-:W-:Y:S05]  /*99b0*/  BSYNC B6 ;  /* 0x0000000000067941 */ /* 0x004fea0003800000 */
.L_x_474:
[----:B------:R-:W-:Y:S05]  /*99c0*/  EXIT ;  /* 0x000000000000794d */ /* 0x000fea0003800000 */
.L_x_490:
[----:B------:R-:W-:Y:S02]  /*99d0*/  IMAD.MOV.U32 R13, RZ, RZ, R16 ;  /* 0x000000ffff0d7224 */ /* 0x000fe400078e0010 */
[----:B------:R-:W-:Y:S02]  /*99e0*/  IMAD.MOV.U32 R12, RZ, RZ, RZ ;  /* 0x000000ffff0c7224 */ /* 0x000fe400078e00ff */
[----:B------:R-:W-:Y:S02]  /*99f0*/  IMAD.MOV.U32 R11, RZ, RZ, 0x1f ;  /* 0x0000001fff0b7424 */ /* 0x000fe400078e00ff */
[----:B------:R-:W-:-:S07]  /*9a00*/  IMAD.MOV.U32 R15, RZ, RZ, -0x1 ;  /* 0xffffffffff0f7424 */ /* 0x000fce00078e00ff */
[----:B-1---5:R-:W-:Y:S05]  /*9a10*/  WARPSYNC.COLLECTIVE R15, `(.L_x_577) ;  /* 0x000000000f087348 */ /* 0x022fea0003c00000 */
[----:B------:R2:W3:Y:S02]  /*9a20*/  SHFL.IDX P6, R14, R13, R12, R11 ;  /* 0x0000000c0d0e7389 */ /* 0x0004e400000c000b */
[----:B-123-5:R-:W-:Y:S01]  /*9a30*/  ENDCOLLECTIVE ;  /* 0x000000000000791b */ /* 0x02efe20003800000 */
.L_x_577:
[----:B------:R-:W-:Y:S05]  /*9a40*/  BRA `(.L_x_578) ;  /* 0xffffff7800487947 */ /* 0x000fea000383ffff */
.L_x_492:
[----:B-1----:R1:W3:Y:S02]  /*9a50*/  SYNCS.PHASECHK.TRANS64.TRYWAIT P0, [R18+URZ+0x26800], R5 ;  /* 0x02680005120075a7 */ /* 0x0022e4000800017f */
[----:B---3--:R-:W-:Y:S05]  /*9a60*/  @!P0 NANOSLEEP.SYNCS 0x989680 ;  /* 0x009896800000895d */ /* 0x008fea0003900000 */
[----:B------:R-:W3:Y:S02]  /*9a70*/  @!P0 SYNCS.PHASECHK.TRANS64 P0, [R18+URZ+0x26800], R5 ;  /* 0x02680005120085a7 */ /* 0x000ee4000800007f */
[----:B---3--:R-:W-:Y:S05]  /*9a80*/  @!P0 BRA `(.L_x_492) ;  /* 0xfffffffc00f08947 */ /* 0x008fea000383ffff */
[----:B------:R-:W-:Y:S05]  /*9a90*/  BRA `(.L_x_491) ;  /* 0xffffff78006c7947 */ /* 0x000fea000383ffff */
.L_x_497:
[----:B--2---:R-:W-:-:S04]  /*9aa0*/  IMAD.U32 R5, RZ, RZ, UR8 ;  /* 0x00000008ff057e24 */ /* 0x004fc8000f8e00ff */
[----:B------:R2:W3:Y:S03]  /*9ab0*/  SYNCS.PHASECHK.TRANS64.TRYWAIT P1, [R5+URZ+0x26810], R16 ;  /* 0x02681010050075a7 */ /* 0x0004e6000802017f */
[----:B---3--:R-:W-:Y:S05]  /*9ac0*/  @!P1 NANOSLEEP.SYNCS 0x989680 ;  /* 0x009896800000995d */ /* 0x008fea0003900000 */
[----:B------:R-:W3:Y:S02]  /*9ad0*/  @!P1 SYNCS.PHASECHK.TRANS64 P1, [R5+URZ+0x26810], R16 ;  /* 0x02681010050095a7 */ /* 0x000ee4000802007f */
[----:B---3--:R-:W-:Y:S05]  /*9ae0*/  @!P1 BRA `(.L_x_497) ;  /* 0xfffffffc00ec9947 */ /* 0x008fea000383ffff */
[----:B------:R-:W-:Y:S05]  /*9af0*/  BRA `(.L_x_496) ;  /* 0xffffff8000cc7947 */ /* 0x000fea000383ffff */
.L_x_501:
[----:B------:R-:W-:-:S04]  /*9b00*/  IMAD.U32 R5, RZ, RZ, UR8 ;  /* 0x00000008ff057e24 */ /* 0x000fc8000f8e00ff */
[----:B------:R1:W1:Y:S03]  /*9b10*/  SYNCS.PHASECHK.TRANS64.TRYWAIT P1, [R5+URZ+0x26830], R16 ;  /* 0x02683010050075a7 */ /* 0x000266000802017f */
[----:B-1----:R-:W-:Y:S05]  /*9b20*/  @!P1 NANOSLEEP.SYNCS 0x989680 ;  /* 0x009896800000995d */ /* 0x002fea0003900000 */
[----:B------:R-:W1:Y:S02]  /*9b30*/  @!P1 SYNCS.PHASECHK.TRANS64 P1, [R5+URZ+0x26830], R16 ;  /* 0x02683010050095a7 */ /* 0x000e64000802007f */
[----:B-1----:R-:W-:Y:S05]  /*9b40*/  @!P1 BRA `(.L_x_501) ;  /* 0xfffffffc00ec9947 */ /* 0x002fea000383ffff */
[----:B------:R-:W-:Y:S05]  /*9b50*/  BRA `(.L_x_500) ;  /* 0xffffff8400d87947 */ /* 0x000fea000383ffff */
.L_x_551:
[----:B-1----:R1:W2:Y:S02]  /*9b60*/  SYNCS.PHASECHK.TRANS64.TRYWAIT P0, [R0+URZ+0x26820], R3 ;  /* 0x02682003000075a7 */ /* 0x0022a4000800017f */
[----:B--2---:R-:W-:Y:S05]  /*9b70*/  @!P0 NANOSLEEP.SYNCS 0x989680 ;  /* 0x009896800000895d */ /* 0x004fea0003900000 */
[----:B------:R-:W2:Y:S02]  /*9b80*/  @!P0 SYNCS.PHASECHK.TRANS64 P0, [R0+URZ+0x26820], R3 ;  /* 0x02682003000085a7 */ /* 0x000ea4000800007f */
[----:B--2---:R-:W-:Y:S05]  /*9b90*/  @!P0 BRA `(.L_x_551) ;  /* 0xfffffffc00f08947 */ /* 0x004fea000383ffff */
[----:B------:R-:W-:Y:S05]  /*9ba0*/  BRA `(.L_x_579) ;  /* 0xffffffdc00787947 */ /* 0x000fea000383ffff */
.L_x_555:
[----:B-1----:R1:W2:Y:S02]  /*9bb0*/  SYNCS.PHASECHK.TRANS64.TRYWAIT P1, [R0+URZ+0x26840], R21 ;  /* 0x02684015000075a7 */ /* 0x0022a4000802017f */
[----:B--2---:R-:W-:Y:S05]  /*9bc0*/  @!P1 NANOSLEEP.SYNCS 0x989680 ;  /* 0x009896800000995d */ /* 0x004fea0003900000 */
[----:B------:R-:W2:Y:S02]  /*9bd0*/  @!P1 SYNCS.PHASECHK.TRANS64 P1, [R0+URZ+0x26840], R21 ;  /* 0x02684015000095a7 */ /* 0x000ea4000802007f */
[----:B--2---:R-:W-:Y:S05]  /*9be0*/  @!P1 BRA `(.L_x_555) ;  /* 0xfffffffc00f09947 */ /* 0x004fea000383ffff */
[----:B------:R-:W-:Y:S05]  /*9bf0*/  BRA `(.L_x_580) ;  /* 0xffffffe400987947 */ /* 0x000fea000383ffff */
.L_x_557:
[----:B--2---:R2:W3:Y:S02]  /*9c00*/  SYNCS.PHASECHK.TRANS64.TRYWAIT P1, [R0+URZ+0x26828], R21 ;  /* 0x02682815000075a7 */ /* 0x0044e4000802017f */
[----:B---3--:R-:W-:Y:S05]  /*9c10*/  @!P1 NANOSLEEP.SYNCS 0x989680 ;  /* 0x009896800000995d */ /* 0x008fea0003900000 */
[----:B------:R-:W3:Y:S02]  /*9c20*/  @!P1 SYNCS.PHASECHK.TRANS64 P1, [R0+URZ+0x26828], R21 ;  /* 0x02682815000095a7 */ /* 0x000ee4000802007f */
[----:B---3--:R-:W-:Y:S05]  /*9c30*/  @!P1 BRA `(.L_x_557) ;  /* 0xfffffffc00f09947 */ /* 0x008fea000383ffff */
[----:B------:R-:W-:Y:S05]  /*9c40*/  BRA `(.L_x_581) ;  /* 0xffffffe800487947 */ /* 0x000fea000383ffff */
.L_x_559:
[----:B---3--:R3:W4:Y:S02]  /*9c50*/  SYNCS.PHASECHK.TRANS64.TRYWAIT P1, [R0+URZ+0x26848], R21 ;  /* 0x02684815000075a7 */ /* 0x008724000802017f */
[----:B----4-:R-:W-:Y:S05]  /*9c60*/  @!P1 NANOSLEEP.SYNCS 0x989680 ;  /* 0x009896800000995d */ /* 0x010fea0003900000 */
[----:B------:R-:W4:Y:S02]  /*9c70*/  @!P1 SYNCS.PHASECHK.TRANS64 P1, [R0+URZ+0x26848], R21 ;  /* 0x02684815000095a7 */ /* 0x000f24000802007f */
[----:B----4-:R-:W-:Y:S05]  /*9c80*/  @!P1 BRA `(.L_x_559) ;  /* 0xfffffffc00f09947 */ /* 0x010fea000383ffff */
[----:B------:R-:W-:Y:S05]  /*9c90*/  BRA `(.L_x_582) ;  /* 0xffffffe800dc7947 */ /* 0x000fea000383ffff */
.L_x_561:
[----:B------:R-:W-:-:S07]  /*9ca0*/  SHF.L.U32 R5, R9, 0x1f, RZ ;  /* 0x0000001f09057819 */ /* 0x000fce00000006ff */
.L_x_583:
[----:B-1----:R1:W2:Y:S02]  /*9cb0*/  SYNCS.PHASECHK.TRANS64.TRYWAIT P1, [R0+URZ+0x26820], R5 ;  /* 0x02682005000075a7 */ /* 0x0022a4000802017f */
[----:B--2---:R-:W-:Y:S05]  /*9cc0*/  @!P1 NANOSLEEP.SYNCS 0x989680 ;  /* 0x009896800000995d */ /* 0x004fea0003900000 */
[----:B------:R-:W2:Y:S02]  /*9cd0*/  @!P1 SYNCS.PHASECHK.TRANS64 P1, [R0+URZ+0x26820], R5 ;  /* 0x02682005000095a7 */ /* 0x000ea4000802007f */
[----:B--2---:R-:W-:Y:S05]  /*9ce0*/  @!P1 BRA `(.L_x_583) ;  /* 0xfffffffc00f09947 */ /* 0x004fea000383ffff */
[----:B------:R-:W-:Y:S05]  /*9cf0*/  BRA `(.L_x_584) ;  /* 0xffffffec00807947 */ /* 0x000fea000383ffff */
.L_x_564:
[----:B-1----:R1:W2:Y:S02]  /*9d00*/  SYNCS.PHASECHK.TRANS64.TRYWAIT P1, [R0+URZ+0x26840], R7 ;  /* 0x02684007000075a7 */ /* 0x0022a4000802017f */
[----:B--2---:R-:W-:Y:S05]  /*9d10*/  @!P1 NANOSLEEP.SYNCS 0x989680 ;  /* 0x009896800000995d */ /* 0x004fea0003900000 */
[----:B------:R-:W2:Y:S02]  /*9d20*/  @!P1 SYNCS.PHASECHK.TRANS64 P1, [R0+URZ+0x26840], R7 ;  /* 0x02684007000095a7 */ /* 0x000ea4000802007f */
[----:B--2---:R-:W-:Y:S05]  /*9d30*/  @!P1 BRA `(.L_x_564) ;  /* 0xfffffffc00f09947 */ /* 0x004fea000383ffff */
[----:B------:R-:W-:Y:S05]  /*9d40*/  BRA `(.L_x_585) ;  /* 0xfffffff0002c7947 */ /* 0x000fea000383ffff */
.L_x_566:
[----:B--2---:R2:W3:Y:S02]  /*9d50*/  SYNCS.PHASECHK.TRANS64.TRYWAIT P1, [R0+URZ+0x26828], R7 ;  /* 0x02682807000075a7 */ /* 0x0044e4000802017f */
[----:B---3--:R-:W-:Y:S05]  /*9d60*/  @!P1 NANOSLEEP.SYNCS 0x989680 ;  /* 0x009896800000995d */ /* 0x008fea0003900000 */
[----:B------:R-:W3:Y:S02]  /*9d70*/  @!P1 SYNCS.PHASECHK.TRANS64 P1, [R0+URZ+0x26828], R7 ;  /* 0x02682807000095a7 */ /* 0x000ee4000802007f */
[----:B---3--:R-:W-:Y:S05]  /*9d80*/  @!P1 BRA `(.L_x_566) ;  /* 0xfffffffc00f09947 */ /* 0x008fea000383ffff */
[----:B------:R-:W-:Y:S05]  /*9d90*/  BRA `(.L_x_586) ;  /* 0xfffffff000d47947 */ /* 0x000fea000383ffff */
.L_x_568:
[----:B---3--:R3:W4:Y:S02]  /*9da0*/  SYNCS.PHASECHK.TRANS64.TRYWAIT P0, [R3+URZ+0x26840], R2 ;  /* 0x02684002030075a7 */ /* 0x008724000800017f */
[----:B----4-:R-:W-:Y:S05]  /*9db0*/  @!P0 NANOSLEEP.SYNCS 0x989680 ;  /* 0x009896800000895d */ /* 0x010fea0003900000 */
[----:B------:R-:W4:Y:S02]  /*9dc0*/  @!P0 SYNCS.PHASECHK.TRANS64 P0, [R3+URZ+0x26840], R2 ;  /* 0x02684002030085a7 */ /* 0x000f24000800007f */
[----:B----4-:R-:W-:Y:S05]  /*9dd0*/  @!P0 BRA `(.L_x_568) ;  /* 0xfffffffc00f08947 */ /* 0x010fea000383ffff */
[----:B------:R-:W-:Y:S05]  /*9de0*/  BRA `(.L_x_587) ;  /* 0xfffffff4007c7947 */ /* 0x000fea000383ffff */
.L_x_570:
[----:B------:R-:W-:Y:S01]  /*9df0*/  BSSY B0, `(.L_x_588) ;  /* 0x0000006000007945 */ /* 0x000fe20003800000 */
[----:B------:R-:W-:-:S07]  /*9e00*/  IMAD.MOV.U32 R15, RZ, RZ, -0x1 ;  /* 0xffffffffff0f7424 */ /* 0x000fce00078e00ff */
[----:B--2---:R-:W-:Y:S05]  /*9e10*/  WARPSYNC.COLLECTIVE R15, `(.L_x_589) ;  /* 0x000000000f0c7348 */ /* 0x004fea0003c00000 */
[----:B------:R-:W-:Y:S02]  /*9e20*/  ELECT P6, UR62, PT ;  /* 0x00000000003e782f */ /* 0x000fe400038c0000 */
[----:B------:R-:W-:Y:S01]  /*9e30*/  MOV R14, UR62 ;  /* 0x0000003e000e7c02 */ /* 0x000fe20008000f00 */
[----:B--2---:R-:W-:Y:S10]  /*9e40*/  ENDCOLLECTIVE ;  /* 0x000000000000791b */ /* 0x004ff40003800000 */
.L_x_589:
[----:B------:R-:W-:Y:S05]  /*9e50*/  BSYNC B0 ;  /* 0x0000000000007941 */ /* 0x000fea0003800000 */
.L_x_588:
[----:B------:R-:W-:Y:S01]  /*9e60*/  PLOP3.LUT P0, PT, P6, PT, PT, 0x80, 0x0 ;  /* 0x000000000000781c */ /* 0x000fe2000370f070 */
[----:B------:R-:W-:-:S12]  /*9e70*/  BRA `(.L_x_590) ;  /* 0xfffffff800447947 */ /* 0x000fd8000383ffff */
.L_x_572:
[----:B-1----:R1:W3:Y:S02]  /*9e80*/  SYNCS.PHASECHK.TRANS64.TRYWAIT P0, [R6+URZ], R5 ;  /* 0x00000005060075a7 */ /* 0x0022e4000800017f */
[----:B---3--:R-:W-:Y:S05]  /*9e90*/  @!P0 NANOSLEEP.SYNCS 0x989680 ;  /* 0x009896800000895d */ /* 0x008fea0003900000 */
[----:B------:R-:W3:Y:S02]  /*9ea0*/  @!P0 SYNCS.PHASECHK.TRANS64 P0, [R6+URZ], R5 ;  /* 0x00000005060085a7 */ /* 0x000ee4000800007f */
[----:B---3--:R-:W-:Y:S05]  /*9eb0*/  @!P0 BRA `(.L_x_572) ;  /* 0xfffffffc00f08947 */ /* 0x008fea000383ffff */
[----:B------:R-:W-:Y:S05]  /*9ec0*/  BRA `(.L_x_591) ;  /* 0xfffffff800847947 */ /* 0x000fea000383ffff */
.L_x_573:
[----:B---3--:R3:W4:Y:S02]  /*9ed0*/  SYNCS.PHASECHK.TRANS64.TRYWAIT P0, [R3+URZ], R2 ;  /* 0x00000002030075a7 */ /* 0x008724000800017f */
[----:B----4-:R-:W-:Y:S05]  /*9ee0*/  @!P0 NANOSLEEP.SYNCS 0x989680 ;  /* 0x009896800000895d */ /* 0x010fea0003900000 */
[----:B------:R-:W4:Y:S02]  /*9ef0*/  @!P0 SYNCS.PHASECHK.TRANS64 P0, [R3+URZ], R2 ;  /* 0x00000002030085a7 */ /* 0x000f24000800007f */
[----:B----4-:R-:W-:Y:S05]  /*9f00*/  @!P0 BRA `(.L_x_573) ;  /* 0xfffffffc00f08947 */ /* 0x010fea000383ffff */
[----:B------:R-:W-:Y:S05]  /*9f10*/  BRA `(.L_x_592) ;  /* 0xfffffff800787947 */ /* 0x000fea000383ffff */
.L_x_575:
[----:B---3--:R3:W4:Y:S02]  /*9f20*/  SYNCS.PHASECHK.TRANS64.TRYWAIT P0, [R0+URZ], R5 ;  /* 0x00000005000075a7 */ /* 0x008724000800017f */
[----:B----4-:R-:W-:Y:S05]  /*9f30*/  @!P0 NANOSLEEP.SYNCS 0x989680 ;  /* 0x009896800000895d */ /* 0x010fea0003900000 */
[----:B------:R-:W4:Y:S02]  /*9f40*/  @!P0 SYNCS.PHASECHK.TRANS64 P0, [R0+URZ], R5 ;  /* 0x00000005000085a7 */ /* 0x000f24000800007f */
[----:B----4-:R-:W-:Y:S05]  /*9f50*/  @!P0 BRA `(.L_x_575) ;  /* 0xfffffffc00f08947 */ /* 0x010fea000383ffff */
[----:B------:R-:W-:Y:S05]  /*9f60*/  BRA `(.L_x_593) ;  /* 0xfffffff8007c7947 */ /* 0x000fea000383ffff */
.L_x_594:
        /* <DEDUP_REMOVED lines=9> */
.L_x_3299:


//--------------------- .text._ZN7cutlass13device_kernelIN5flash11enable_sm90INS1_16FlashAttnBwdSm90INS1_25CollectiveMainloopBwdSm90ILi2ELi2ELi2EN4cute5tupleIJNS5_1CILi1EEES8_S8_EEENS6_IJNS7_ILi64EEENS7_ILi128EEENS7_ILi96EEEEEENS_6half_tEfNS_4arch4Sm90ELb0ELb0ELb0ELb1ELb1ELb1ELb0ELb0ELi2ELi1ELi2ELi1ELb1EEENS1_21CollectiveEpilogueBwdISD_SE_SG_Li256ELb1ELb0ELi1EEENS1_19SingleTileSchedulerILb1ELb0ELb0ELi128EEEEEEEEEvNT_6ParamsE --------------------------
	.section	.text._ZN7cutlass13device_kernelIN5flash11enable_sm90INS1_16FlashAttnBwdSm90INS1_25CollectiveMainloopBwdSm90ILi2ELi2ELi2EN4cute5tupleIJNS5_1CILi1EEES8_S8_EEENS6_IJNS7_ILi64EEENS7_ILi128EEENS7_ILi96EEEEEENS_6half_tEfNS_4arch4Sm90ELb0ELb0ELb0ELb1ELb1ELb1ELb0ELb0ELi2ELi1ELi2ELi1ELb1EEENS1_21CollectiveEpilogueBwdISD_SE_SG_Li256ELb1ELb0ELi1EEENS1_19SingleTileSchedulerILb1ELb0ELb0ELi128EEEEEEEEEvNT_6ParamsE,"ax",@progbits
	.align	128
.text._ZN7cutlass13device_kernelIN5flash11enable_sm90INS1_16FlashAttnBwdSm90INS1_25CollectiveMainloopBwdSm90ILi2ELi2ELi2EN4cute5tupleIJNS5_1CILi1EEES8_S8_EEENS6_IJNS7_ILi64EEENS7_ILi128EEENS7_ILi96EEEEEENS_6half_tEfNS_4arch4Sm90ELb0ELb0ELb0ELb1ELb1ELb1ELb0ELb0ELi2ELi1ELi2ELi1ELb1EEENS1_21CollectiveEpilogueBwdISD_SE_SG_Li256ELb1ELb0ELi1EEENS1_19SingleTileSchedulerILb1ELb0ELb0ELi128EEEEEEEEEvNT_6ParamsE:
        .type           _ZN7cutlass13device_kernelIN5flash11enable_sm90INS1_16FlashAttnBwdSm90INS1_25CollectiveMainloopBwdSm90ILi2ELi2ELi2EN4cute5tupleIJNS5_1CILi1EEES8_S8_EEENS6_IJNS7_ILi64EEENS7_ILi128EEENS7_ILi96EEEEEENS_6half_tEfNS_4arch4Sm90ELb0ELb0ELb0ELb1ELb1ELb1ELb0ELb0ELi2ELi1ELi2ELi1ELb1EEENS1_21CollectiveEpilogueBwdISD_SE_SG_Li256ELb1ELb0ELi1EEENS1_19SingleTileSchedulerILb1ELb0ELb0ELi128EEEEEEEEEvNT_6ParamsE,@function
        .size           _ZN7cutlass13device_kernelIN5flash11enable_sm90INS1_16FlashAttnBwdSm90INS1_25CollectiveMainloopBwdSm90ILi2ELi2ELi2EN4cute5tupleIJNS5_1CILi1EEES8_S8_EEENS6_IJNS7_ILi64EEENS7_ILi128EEENS7_ILi96EEEEEENS_6half_tEfNS_4arch4Sm90ELb0ELb0ELb0ELb1ELb1ELb1ELb0ELb0ELi2ELi1ELi2ELi1ELb1EEENS1_21CollectiveEpilogueBwdISD_SE_SG_Li256ELb1ELb0ELi1EEENS1_19SingleTileSchedulerILb1ELb0ELb0ELi128EEEEEEEEEvNT_6ParamsE,(.L_x_3300 - _ZN7cutlass13device_kernelIN5flash11enable_sm90INS1_16FlashAttnBwdSm90INS1_25CollectiveMainloopBwdSm90ILi2ELi2ELi2EN4cute5tupleIJNS5_1CILi1EEES8_S8_EEENS6_IJNS7_ILi64EEENS7_ILi128EEENS7_ILi96EEEEEENS_6half_tEfNS_4arch4Sm90ELb0ELb0ELb0ELb1ELb1ELb1ELb0ELb0ELi2ELi1ELi2ELi1ELb1EEENS1_21CollectiveEpilogueBwdISD_SE_SG_Li256ELb1ELb0ELi1EEENS1_19SingleTileSchedulerILb1ELb0ELb0ELi128EEEEEEEEEvNT_6ParamsE)
        .other          _ZN7cutlass13device_kernelIN5flash11enable_sm90INS1_16FlashAttnBwdSm90INS1_25CollectiveMainloopBwdSm90ILi2ELi2ELi2EN4cute5tupleIJNS5_1CILi1EEES8_S8_EEENS6_IJNS7_ILi64EEENS7_ILi128EEENS7_ILi96EEEEEENS_6half_tEfNS_4arch4Sm90ELb0ELb0ELb0ELb1ELb1ELb1ELb0ELb0ELi2ELi1ELi2ELi1ELb1EEENS1_21CollectiveEpilogueBwdISD_SE_SG_Li256ELb1ELb0ELi1EEENS1_19SingleTileSchedulerILb1ELb0ELb0ELi128EEEEEEEEEvNT_6ParamsE,@"STO_CUDA_ENTRY STV_DEFAULT"
_ZN7cutlass13device_kernelIN5flash11enable_sm90INS1_16FlashAttnBwdSm90INS1_25CollectiveMainloopBwdSm90ILi2ELi2ELi2EN4cute5tupleIJNS5_1CILi1EEES8_S8_EEENS6_IJNS7_ILi64EEENS7_ILi128EEENS7_ILi96EEEEEENS_6half_tEfNS_4arch4Sm90ELb0ELb0ELb0ELb1ELb1ELb1ELb0ELb0ELi2ELi1ELi2ELi1ELb1EEENS1_21CollectiveEpilogueBwdISD_SE_SG_Li256ELb1ELb0ELi1EEENS1_19SingleTileSchedulerILb1ELb0ELb0ELi128EEEEEEEEEvNT_6ParamsE:
        /* <DEDUP_REMOVED lines=23> */
.L_x_596:
[----:B------:R-:W-:Y:S05]  /*0170*/  BSYNC B0 ;  /* 0x0000000000007941 */ /* 0x000fea0003800000 */
.L_x_595:
        /* <DEDUP_REMOVED lines=37> */
.L_x_597:
        /* <DEDUP_REMOVED lines=22> */
.L_x_598:
[----:B------:R-:W-:Y:S01]  /*0530*/  PLOP3.LUT P0, PT, PT, PT, UP0, 0x80, 0x0 ;  /* 0x000000000000781c */ /* 0x000fe20003f0f008 */
[----:B------:R-:W-:Y:S01]  /*0540*/  NOP ;  /* 0x0000000000007918 */ /* 0x000fe20000000000 */
[----:B------:R-:W-:Y:S01]  /*0550*/  ULDC.64 UR46, c[0x0][0x208] ;  /* 0x00008200002e7ab9 */ /* 0x000fe20000000a00 */
[----:B------:R-:W-:Y:S01]  /*0560*/  BSSY B6, `(.L_x_599) ;  /* 0x00009ca000067945 */ /* 0x000fe20003800000 */
[----:B-12-4-:R-:W-:Y:S09]  /*0570*/  BAR.SYNC.DEFER_BLOCKING 0x0 ;  /* 0x0000000000007b1d */ /* 0x016ff20000010000 */
[----:B------:R-:W-:Y:S05]  /*0580*/  @!P0 BRA `(.L_x_600) ;  /* 0x0000005800c88947 */ /* 0x000fea0003800000 */
.L_x_601:
        /* <DEDUP_REMOVED lines=21> */
.L_x_602:
        /* <DEDUP_REMOVED lines=14> */
.L_x_604:
[----:B------:R-:W-:-:S05]  /*07c0*/  ULDC UR4, c[0x0][0x8bc] ;  /* 0x00022f0000047ab9 */ /* 0x000fca0000000800 */
.L_x_603:
        /* <DEDUP_REMOVED lines=21> */
.L_x_606:
        /* <DEDUP_REMOVED lines=14> */
.L_x_607:
        /* <DEDUP_REMOVED lines=10> */
.L_x_608:
        /* <DEDUP_REMOVED lines=11> */
.L_x_609:
        /* <DEDUP_REMOVED lines=72> */
.L_x_612:
        /* <DEDUP_REMOVED lines=15> */
.L_x_611:
        /* <DEDUP_REMOVED lines=22> */
.L_x_614:
        /* <DEDUP_REMOVED lines=15> */
.L_x_613:
[----:B------:R-:W-:Y:S01]  /*1310*/  SHF.R.S32.HI R25, RZ, 0x1f, R22 ;  /* 0x0000001fff197819 */ /* 0x000fe20000011416 */
[----:B------:R-:W-:-:S03]  /*1320*/  UMOV UR4, 0xffffffff ;  /* 0xffffffff00047882 */ /* 0x000fc60000000000 */
[----:B------:R-:W-:-:S04]  /*1330*/  LEA.HI R0, R25, R22, RZ, 0x7 ;  /* 0x0000001619007211 */ /* 0x000fc800078f38ff */
[----:B------:R-:W-:Y:S01]  /*1340*/  SHF.R.S32.HI R16, RZ, 0x7, R0 ;  /* 0x00000007ff107819 */ /* 0x000fe20000011400 */
[----:B------:R-:W-:Y:S06]  /*1350*/  BRA.DIV UR4, `(.L_x_615) ;  /* 0x0000008e04b07947 */ /* 0x000fec000b800000 */
[----:B------:R2:W3:Y:S02]  /*1360*/  SHFL.IDX PT, R14, R16, RZ, 0x1f ;  /* 0x00001fff100e7589 */ /* 0x0004e400000e0000 */
.L_x_719:
        /* <DEDUP_REMOVED lines=14> */
.L_x_616:
        /* <DEDUP_REMOVED lines=19> */
.L_x_618:
        /* <DEDUP_REMOVED lines=125> */
.L_x_629:
[----:B------:R-:W-:-:S06]  /*1d50*/  UISETP.NE.AND UP0, UPT, UR11, 0x3, UPT ;  /* 0x000000030b00788c */ /* 0x000fcc000bf05270 */
[----:B------:R-:W-:-:S13]  /*1d60*/  PLOP3.LUT P0, PT, PT, PT, UP0, 0x80, 0x0 ;  /* 0x000000000000781c */ /* 0x000fda0003f0f008 */
[----:B-1----:R-:W-:Y:S05]  /*1d70*/  @!P0 BRA `(.L_x_619) ;  /* 0x0000000000048947 */ /* 0x002fea0003800000 */
[----:B------:R-:W-:Y:S01]  /*1d80*/  BPT.TRAP 0x1 ;  /* 0x000000040000795c */ /* 0x000fe20000300000 */
.L_x_619:
[----:B------:R-:W-:Y:S01]  /*1d90*/  R2UR UR8, R18 ;  /* 0x00000000120872ca */ /* 0x000fe200000e0000 */
[----:B------:R-:W-:-:S05]  /*1da0*/  IMAD.U32 R16, RZ, RZ, UR5 ;  /* 0x00000005ff107e24 */ /* 0x000fca000f8e00ff */
[----:B------:R-:W-:-:S07]  /*1db0*/  SHF.L.U32 R16, R16, 0x1f, RZ ;  /* 0x0000001f10107819 */ /* 0x000fce00000006ff */
[----:B------:R-:W-:-:S09]  /*1dc0*/  ULEA UR8, UR6, UR8, 0x3 ;  /* 0x0000000806087291 */ /* 0x000fd2000f8e183f */
[----:B------:R1:W2:Y:S01]  /*1dd0*/  SYNCS.PHASECHK.TRANS64.TRYWAIT P1, [UR8+0x26810], R16 ;  /* 0x02681010ff0075a7 */ /* 0x0002a20008020148 */
[----:B------:R-:W-:Y:S05]  /*1de0*/  @!P0 BRA `(.L_x_620) ;  /* 0x0000000000048947 */ /* 0x000fea0003800000 */
[----:B------:R-:W-:Y:S01]  /*1df0*/  BPT.TRAP 0x1 ;  /* 0x000000040000795c */ /* 0x000fe20000300000 */
.L_x_620:
[----:B--2---:R-:W-:Y:S05]  /*1e00*/  @P1 BRA `(.L_x_621) ;  /* 0x0000000000081947 */ /* 0x004fea0003800000 */
[----:B------:R-:W2:Y:S02]  /*1e10*/  SYNCS.PHASECHK.TRANS64.TRYWAIT P1, [UR8+0x26810], R16 ;  /* 0x02681010ff0075a7 */ /* 0x000ea40008020148 */
[----:B--2---:R-:W-:Y:S05]  /*1e20*/  @!P1 BRA `(.L_x_622) ;  /* 0x0000008400309947 */ /* 0x004fea0003800000 */
.L_x_621:
        /* <DEDUP_REMOVED lines=67> */
.L_x_623:
[----:B------:R1:W1:Y:S01]  /*2260*/  SYNCS.PHASECHK.TRANS64.TRYWAIT P1, [UR8+0x26830], R16 ;  /* 0x02683010ff0075a7 */ /* 0x0002620008020148 */
[----:B------:R-:W-:Y:S05]  /*2270*/  @!P0 BRA `(.L_x_624) ;  /* 0x0000000000048947 */ /* 0x000fea0003800000 */
[----:B------:R-:W-:Y:S01]  /*2280*/  BPT.TRAP 0x1 ;  /* 0x000000040000795c */ /* 0x000fe20000300000 */
.L_x_624:
[----:B-1----:R-:W-:Y:S05]  /*2290*/  @P1 BRA `(.L_x_625) ;  /* 0x0000000000081947 */ /* 0x002fea0003800000 */
[----:B------:R-:W1:Y:S02]  /*22a0*/  SYNCS.PHASECHK.TRANS64.TRYWAIT P1, [UR8+0x26830], R16 ;  /* 0x02683010ff0075a7 */ /* 0x000e640008020148 */
[----:B-1----:R-:W-:Y:S05]  /*22b0*/  @!P1 BRA `(.L_x_626) ;  /* 0x0000008000249947 */ /* 0x002fea0003800000 */
.L_x_625:
        /* <DEDUP_REMOVED lines=440> */
.L_x_627:
        /* <DEDUP_REMOVED lines=46> */
.L_x_628:
        /* <DEDUP_REMOVED lines=62> */
.L_x_610:
        /* <DEDUP_REMOVED lines=150> */
.L_x_631:
        /* <DEDUP_REMOVED lines=60> */
.L_x_633:
[----:B------:R-:W-:Y:S05]  /*5220*/  BSYNC B0 ;  /* 0x0000000000007941 */ /* 0x000fea0003800000 */
.L_x_632:
        /* <DEDUP_REMOVED lines=22> */
.L_x_635:
[----:B------:R-:W-:Y:S05]  /*5390*/  BSYNC B0 ;  /* 0x0000000000007941 */ /* 0x000fea0003800000 */
.L_x_634:
        /* <DEDUP_REMOVED lines=26> */
.L_x_637:
[----:B------:R-:W-:Y:S05]  /*5540*/  BSYNC B0 ;  /* 0x0000000000007941 */ /* 0x000fea0003800000 */
.L_x_636:
        /* <DEDUP_REMOVED lines=23> */
.L_x_630:
        /* <DEDUP_REMOVED lines=41> */
.L_x_638:
        /* <DEDUP_REMOVED lines=47> */
.L_x_640:
[----:B------:R-:W-:Y:S05]  /*5c40*/  BSYNC B0 ;  /* 0x0000000000007941 */ /* 0x000fea0003800000 */
.L_x_639:
        /* <DEDUP_REMOVED lines=21> */
.L_x_642:
[----:B------:R-:W-:Y:S05]  /*5da0*/  BSYNC B0 ;  /* 0x0000000000007941 */ /* 0x000fea0003800000 */
.L_x_641:
        /* <DEDUP_REMOVED lines=25> */
.L_x_644:
[----:B------:R-:W-:Y:S05]  /*5f40*/  BSYNC B0 ;  /* 0x0000000000007941 */ /* 0x000fea0003800000 */
.L_x_643:
        /* <DEDUP_REMOVED lines=22> */
.L_x_600:
        /* <DEDUP_REMOVED lines=9> */
[----:B------:R-:W1:Y:S01]  /*6140*/  S2UR UR25, SR_CTAID.X ;  /* 0x00000000001979c3 */ /* 0x000e620000002500 */
[----:B------:R-:W-:-:S04]  /*6150*/  ISETP.NE.U32.AND P0, PT, RZ, UR4, PT ;  /* 0x00000004ff007c0c */ /* 0x000fc8000bf05070 */
[----:B------:R-:W-:-:S03]  /*6160*/  ISETP.NE.AND.EX P0, PT, RZ, UR5, PT, P0 ;  /* 0x00000005ff007c0c */ /* 0x000fc6000bf05300 */
[----:B------:R-:W2:Y:S10]  /*6170*/  S2UR UR12, SR_CTAID.Z ;  /* 0x00000000000c79c3 */ /* 0x000eb40000002700 */
[----:B------:R-:W-:Y:S05]  /*6180*/  @!P0 BRA `(.L_x_646) ;  /* 0x00000000001c8947 */ /* 0x000fea0003800000 */
[----:B------:R-:W-:Y:S02]  /*6190*/  ULDC.64 UR4, c[0x0][0x8d8] ;  /* 0x0002360000047ab9 */ /* 0x000fe40000000a00 */
[----:B--2---:R-:W-:-:S06]  /*61a0*/  UIMAD.WIDE UR4, UR12, 0x4, UR4 ;  /* 0x000000040c0478a5 */ /* 0x004fcc000f8e0204 */
[----:B------:R-:W-:Y:S02]  /*61b0*/  IMAD.U32 R2, RZ, RZ, UR4 ;  /* 0x00000004ff027e24 */ /* 0x000fe4000f8e00ff */
[----:B------:R-:W-:-:S05]  /*61c0*/  IMAD.U32 R3, RZ, RZ, UR5 ;  /* 0x00000005ff037e24 */ /* 0x000fca000f8e00ff */
[----:B------:R-:W2:Y:S02]  /*61d0*/  LDG.E R2, desc[UR46][R2.64] ;  /* 0x0000002e02027981 */ /* 0x000ea4000c1e1900 */
[----:B--2---:R-:W-:Y:S01]  /*61e0*/  R2UR UR4, R2 ;  /* 0x00000000020472ca */ /* 0x004fe200000e0000 */
[----:B------:R-:W-:-:S14]  /*61f0*/  BRA `(.L_x_647) ;  /* 0x0000000000387947 */ /* 0x000fdc0003800000 */
.L_x_646:
[----:B------:R-:W-:Y:S02]  /*6200*/  ULDC.64 UR4, c[0x0][0x8d0] ;  /* 0x0002340000047ab9 */ /* 0x000fe40000000a00 */
[----:B------:R-:W-:-:S04]  /*6210*/  ISETP.NE.U32.AND P0, PT, RZ, UR4, PT ;  /* 0x00000004ff007c0c */ /* 0x000fc8000bf05070 */
[----:B------:R-:W-:-:S13]  /*6220*/  ISETP.NE.AND.EX P0, PT, RZ, UR5, PT, P0 ;  /* 0x00000005ff007c0c */ /* 0x000fda000bf05300 */
[----:B------:R-:W-:Y:S05]  /*6230*/  @!P0 BRA `(.L_x_648) ;  /* 0x0000000000248947 */ /* 0x000fea0003800000 */
[----:B------:R-:W-:Y:S02]  /*6240*/  ULDC.64 UR4, c[0x0][0x8d0] ;  /* 0x0002340000047ab9 */ /* 0x000fe40000000a00 */
[----:B--2---:R-:W-:-:S06]  /*6250*/  UIMAD.WIDE UR4, UR12, 0x4, UR4 ;  /* 0x000000040c0478a5 */ /* 0x004fcc000f8e0204 */
[----:B------:R-:W-:Y:S02]  /*6260*/  IMAD.U32 R2, RZ, RZ, UR4 ;  /* 0x00000004ff027e24 */ /* 0x000fe4000f8e00ff */
[----:B------:R-:W-:-:S05]  /*6270*/  IMAD.U32 R3, RZ, RZ, UR5 ;  /* 0x00000005ff037e24 */ /* 0x000fca000f8e00ff */
[----:B------:R-:W2:Y:S04]  /*6280*/  LDG.E R0, desc[UR46][R2.64] ;  /* 0x0000002e02007981 */ /* 0x000ea8000c1e1900 */
[----:B------:R-:W2:Y:S02]  /*6290*/  LDG.E R5, desc[UR46][R2.64+0x4] ;  /* 0x0000042e02057981 */ /* 0x000ea4000c1e1900 */
[----:B--2---:R-:W-:-:S05]  /*62a0*/  IMAD.IADD R0, R5, 0x1, -R0 ;  /* 0x0000000105007824 */ /* 0x004fca00078e0a00 */
[----:B------:R-:W-:Y:S01]  /*62b0*/  R2UR UR4, R0 ;  /* 0x00000000000472ca */ /* 0x000fe200000e0000 */
[----:B------:R-:W-:-:S14]  /*62c0*/  BRA `(.L_x_647) ;  /* 0x0000000000047947 */ /* 0x000fdc0003800000 */
.L_x_648:
[----:B------:R-:W-:-:S05]  /*62d0*/  ULDC UR4, c[0x0][0x8bc] ;  /* 0x00022f0000047ab9 */ /* 0x000fca0000000800 */
.L_x_647:
[----:B-1----:R-:W-:-:S04]  /*62e0*/  USHF.L.U32 UR5, UR25, 0x7, URZ ;  /* 0x0000000719057899 */ /* 0x002fc8000800063f */
[----:B------:R-:W-:-:S04]  /*62f0*/  UISETP.GE.AND UP0, UPT, UR5, UR4, UPT ;  /* 0x000000040500728c */ /* 0x000fc8000bf06270 */
[----:B--2---:R-:W-:-:S06]  /*6300*/  USEL UR12, UR12, 0xffffffff, !UP0 ;  /* 0xffffffff0c0c7887 */ /* 0x004fcc000c000000 */
        /* <DEDUP_REMOVED lines=10> */
[----:B------:R-:W-:Y:S02]  /*63b0*/  ULDC.64 UR4, c[0x0][0x780] ;  /* 0x0001e00000047ab9 */ /* 0x000fe40000000a00 */
[----:B------:R-:W-:-:S03]  /*63c0*/  UISETP.NE.U32.AND UP1, UPT, UR4, URZ, UPT ;  /* 0x0000003f0400728c */ /* 0x000fc6000bf25070 */
[----:B------:R-:W2:Y:S01]  /*63d0*/  @P0 LDG.E R0, desc[UR46][R2.64] ;  /* 0x0000002e02000981 */ /* 0x000ea2000c1e1900 */
[----:B------:R-:W-:-:S06]  /*63e0*/  UISETP.NE.AND.EX UP1, UPT, UR5, URZ, UPT, UP1 ;  /* 0x0000003f0500728c */ /* 0x000fcc000bf25310 */
[----:B------:R-:W-:-:S05]  /*63f0*/  PLOP3.LUT P1, PT, PT, PT, UP1, 0x80, 0x0 ;  /* 0x000000000000781c */ /* 0x000fca0003f2f018 */
[----:B------:R-:W-:Y:S02]  /*6400*/  @UP1 ULDC.64 UR4, c[0x0][0x780] ;  /* 0x0001e00000041ab9 */ /* 0x000fe40000000a00 */
[----:B------:R-:W-:-:S06]  /*6410*/  @UP1 UIMAD.WIDE UR4, UR12, 0x4, UR4 ;  /* 0x000000040c0418a5 */ /* 0x000fcc000f8e0204 */
[----:B------:R-:W-:Y:S02]  /*6420*/  IMAD.U32 R4, RZ, RZ, UR4 ;  /* 0x00000004ff047e24 */ /* 0x000fe4000f8e00ff */
[----:B------:R-:W-:-:S05]  /*6430*/  IMAD.U32 R5, RZ, RZ, UR5 ;  /* 0x00000005ff057e24 */ /* 0x000fca000f8e00ff */
[----:B------:R-:W3:Y:S01]  /*6440*/  @P1 LDG.E R4, desc[UR46][R4.64] ;  /* 0x0000002e04041981 */ /* 0x000ee2000c1e1900 */
[----:B------:R-:W-:Y:S01]  /*6450*/  PLOP3.LUT P2, PT, PT, PT, UP0, 0x80, 0x0 ;  /* 0x000000000000781c */ /* 0x000fe20003f4f008 */
[----:B------:R-:W1:-:S12]  /*6460*/  S2UR UR19, SR_CTAID.Y ;  /* 0x00000000001379c3 */ /* 0x000e580000002600 */
[----:B--2---:R-:W-:-:S13]  /*6470*/  @P2 R2UR UR4, R0 ;  /* 0x00000000000422ca */ /* 0x004fda00000e0000 */
[----:B------:R-:W-:-:S04]  /*6480*/  @UP0 ULEA UR4, UR12, UR4, 0x6 ;  /* 0x000000040c040291 */ /* 0x000fc8000f8e303f */
[----:B------:R-:W-:-:S04]  /*6490*/  @UP0 USHF.R.S32.HI UR5, URZ, 0x1f, UR4 ;  /* 0x0000001f3f050899 */ /* 0x000fc80008011404 */
[----:B------:R-:W-:-:S03]  /*64a0*/  @UP0 ULEA.HI UR5, UR5, UR4, URZ, 0x6 ;  /* 0x0000000405050291 */ /* 0x000fc6000f8f303f */
[----:B------:R-:W-:Y:S01]  /*64b0*/  ULDC UR4, c[0x0][0x280] ;  /* 0x0000a00000047ab9 */ /* 0x000fe20000000800 */
[----:B------:R-:W-:Y:S01]  /*64c0*/  @UP0 USHF.R.S32.HI UR5, URZ, 0x6, UR5 ;  /* 0x000000063f050899 */ /* 0x000fe20008011405 */
[----:B---3--:R-:W-:Y:S01]  /*64d0*/  @P1 R2UR UR4, R4 ;  /* 0x00000000040412ca */ /* 0x008fe200000e0000 */
[----:B-1----:R-:W-:-:S14]  /*64e0*/  @P1 BRA `(.L_x_649) ;  /* 0x0000000000181947 */ /* 0x002fdc0003800000 */
[----:B------:R-:W-:Y:S05]  /*64f0*/  @!P0 BRA `(.L_x_649) ;  /* 0x0000000000148947 */ /* 0x000fea0003800000 */
[----:B------:R-:W2:Y:S04]  /*6500*/  LDG.E R4, desc[UR46][R2.64] ;  /* 0x0000002e02047981 */ /* 0x000ea8000c1e1900 */
[----:B------:R-:W3:Y:S01]  /*6510*/  LDG.E R0, desc[UR46][R2.64+0x4] ;  /* 0x0000042e02007981 */ /* 0x000ee2000c1e1900 */
[----:B--2---:R-:W-:Y:S02]  /*6520*/  R2UR UR6, R4 ;  /* 0x00000000040672ca */ /* 0x004fe400000e0000 */
[----:B---3--:R-:W-:-:S13]  /*6530*/  R2UR UR4, R0 ;  /* 0x00000000000472ca */ /* 0x008fda00000e0000 */
[----:B------:R-:W-:-:S12]  /*6540*/  UIADD3 UR4, -UR6, UR4, URZ ;  /* 0x0000000406047290 */ /* 0x000fd8000fffe13f */
.L_x_649:
[----:B------:R-:W-:Y:S02]  /*6550*/  UISETP.GE.AND UP1, UPT, UR4, 0x1, UPT ;  /* 0x000000010400788c */ /* 0x000fe4000bf26270 */
[----:B------:R-:W-:Y:S01]  /*6560*/  @UP0 UIMAD UR5, UR5, 0x1800, URZ ;  /* 0x00001800050508a4 */ /* 0x000fe2000f8e023f */
[----:B------:R-:W-:Y:S01]  /*6570*/  UMOV UR6, URZ ;  /* 0x0000003f00067c82 */ /* 0x000fe20008000000 */
[----:B------:R-:W-:Y:S02]  /*6580*/  UMOV UR7, URZ ;  /* 0x0000003f00077c82 */ /* 0x000fe40008000000 */
[----:B------:R-:W-:Y:S01]  /*6590*/  PLOP3.LUT P0, PT, PT, PT, UP1, 0x80, 0x0 ;  /* 0x000000000000781c */ /* 0x000fe20003f0f018 */
[----:B------:R-:W-:Y:S02]  /*65a0*/  @UP0 USHF.R.S32.HI UR8, URZ, 0x1f, UR5 ;  /* 0x0000001f3f080899 */ /* 0x000fe40008011405 */
[----:B------:R-:W-:Y:S01]  /*65b0*/  USHF.R.S32.HI UR20, URZ, 0x1f, UR19 ;  /* 0x0000001f3f147899 */ /* 0x000fe20008011413 */
[----:B------:R-:W-:-:S04]  /*65c0*/  @UP0 UMOV UR6, UR5 ;  /* 0x0000000500060c82 */ /* 0x000fc80008000000 */
[----:B------:R-:W-:-:S05]  /*65d0*/  @UP0 UMOV UR7, UR8 ;  /* 0x0000000800070c82 */ /* 0x000fca0008000000 */
[----:B------:R-:W-:Y:S05]  /*65e0*/  @!P0 BRA `(.L_x_605) ;  /* 0x0000003c00048947 */ /* 0x000fea0003800000 */
[----:B------:R-:W1:Y:S01]  /*65f0*/  S2R R0, SR_TID.X ;  /* 0x0000000000007919 */ /* 0x000e620000002100 */
[----:B------:R-:W-:Y:S01]  /*6600*/  ULDC.64 UR10, c[0x0][0x2d8] ;  /* 0x0000b600000a7ab9 */ /* 0x000fe20000000a00 */
[----:B------:R-:W-:Y:S02]  /*6610*/  UIADD3 UR5, UR4, 0x3f, URZ ;  /* 0x0000003f04057890 */ /* 0x000fe4000fffe03f */
[----:B------:R-:W-:Y:S02]  /*6620*/  UIMAD UR8, UR20, UR10, URZ ;  /* 0x0000000a140872a4 */ /* 0x000fe4000f8e023f */
[----:B------:R-:W-:Y:S02]  /*6630*/  UISETP.GE.AND UP1, UPT, UR4, 0x41, UPT ;  /* 0x000000410400788c */ /* 0x000fe4000bf26270 */
[----:B------:R-:W-:Y:S02]  /*6640*/  USHF.R.S32.HI UR4, URZ, 0x1f, UR5 ;  /* 0x0000001f3f047899 */ /* 0x000fe40008011405 */
[----:B------:R-:W-:-:S02]  /*6650*/  UIMAD UR9, UR19, UR11, UR8 ;  /* 0x0000000b130972a4 */ /* 0x000fc4000f8e0208 */
[----:B------:R-:W-:Y:S01]  /*6660*/  USHF.R.S32.HI UR8, URZ, 0x1f, UR12 ;  /* 0x0000001f3f087899 */ /* 0x000fe2000801140c */
[----:B------:R-:W-:Y:S01]  /*6670*/  PLOP3.LUT P1, PT, PT, PT, UP1, 0x80, 0x0 ;  /* 0x000000000000781c */ /* 0x000fe20003f2f018 */
[----:B------:R-:W-:Y:S02]  /*6680*/  UIMAD.WIDE.U32 UR14, UR19, UR10, URZ ;  /* 0x0000000a130e72a5 */ /* 0x000fe4000f8e003f */
[----:B------:R-:W-:Y:S02]  /*6690*/  ULEA.HI UR4, UR4, UR5, URZ, 0x6 ;  /* 0x0000000504047291 */ /* 0x000fe4000f8f303f */
[----:B------:R-:W-:Y:S02]  /*66a0*/  USEL UR13, UR8, URZ, !UP0 ;  /* 0x0000003f080d7287 */ /* 0x000fe4000c000000 */
[----:B------:R-:W-:Y:S02]  /*66b0*/  UIADD3 UR8, UP2, UR6, UR14, URZ ;  /* 0x0000000e06087290 */ /* 0x000fe4000ff5e03f */
[----:B------:R-:W-:-:S02]  /*66c0*/  UIADD3 UR5, UR15, UR9, URZ ;  /* 0x000000090f057290 */ /* 0x000fc4000fffe03f */
[----:B------:R-:W-:Y:S01]  /*66d0*/  USHF.R.S32.HI UR4, URZ, 0x6, UR4 ;  /* 0x000000063f047899 */ /* 0x000fe20008011404 */
[----:B------:R-:W-:Y:S01]  /*66e0*/  ULDC UR10, c[0x0][0x288] ;  /* 0x0000a200000a7ab9 */ /* 0x000fe20000000800 */
[----:B------:R-:W-:Y:S01]  /*66f0*/  USEL UR18, UR12, URZ, !UP0 ;  /* 0x0000003f0c127287 */ /* 0x000fe2000c000000 */
[----:B------:R-:W-:Y:S01]  /*6700*/  ULDC.64 UR16, c[0x0][0x2e0] ;  /* 0x0000b80000107ab9 */ /* 0x000fe20000000a00 */
[----:B------:R-:W-:Y:S02]  /*6710*/  UIMAD UR12, UR12, UR10, URZ ;  /* 0x0000000a0c0c72a4 */ /* 0x000fe4000f8e023f */
[----:B------:R-:W-:Y:S01]  /*6720*/  UIADD3.X UR9, UR7, UR5, URZ, UP2, !UPT ;  /* 0x0000000507097290 */ /* 0x000fe200097fe43f */
[----:B-1----:R-:W-:Y:S01]  /*6730*/  LOP3.LUT R0, R0, 0x1f, RZ, 0xc0, !PT ;  /* 0x0000001f00007812 */ /* 0x002fe200078ec0ff */
[----:B------:R-:W-:Y:S01]  /*6740*/  ULDC UR11, c[0x0][0x760] ;  /* 0x0001d800000b7ab9 */ /* 0x000fe20000000800 */
[----:B------:R-:W-:Y:S02]  /*6750*/  UIMAD UR13, UR13, UR16, URZ ;  /* 0x000000100d0d72a4 */ /* 0x000fe4000f8e023f */
[----:B------:R-:W-:-:S02]  /*6760*/  UISETP.LT.AND UP2, UPT, UR4, 0x1, UPT ;  /* 0x000000010400788c */ /* 0x000fc4000bf41270 */
[----:B------:R-:W-:Y:S02]  /*6770*/  UIMAD UR10, UR10, UR11, URZ ;  /* 0x0000000b0a0a72a4 */ /* 0x000fe4000f8e023f */
[----:B------:R-:W-:Y:S02]  /*6780*/  UIADD3 UR11, UP0, UR12, UR19, URZ ;  /* 0x000000130c0b7290 */ /* 0x000fe4000ff1e03f */
[----:B------:R-:W-:Y:S02]  /*6790*/  UIMAD UR13, UR18, UR17, UR13 ;  /* 0x00000011120d72a4 */ /* 0x000fe4000f8e020d */
[----:B------:R-:W-:Y:S02]  /*67a0*/  USEL UR19, UR4, 0x1, !UP2 ;  /* 0x0000000104137887 */ /* 0x000fe4000d000000 */
[----:B------:R-:W-:Y:S01]  /*67b0*/  UIMAD.WIDE.U32 UR8, UR18, UR16, UR8 ;  /* 0x00000010120872a5 */ /* 0x000fe2000f8e0008 */
[----:B------:R-:W-:Y:S01]  /*67c0*/  ELECT P0, URZ, PT ;  /* 0x00000000003f782f */ /* 0x000fe20003800000 */
[----:B------:R-:W-:-:S02]  /*67d0*/  ULEA.HI.X.SX32 UR12, UR12, UR20, 0x1, UP0 ;  /* 0x000000140c0c7291 */ /* 0x000fc400080f0e3f */
[----:B------:R-:W-:Y:S02]  /*67e0*/  ULOP3.LUT UR32, UR19, 0x1, URZ, 0xc0, !UPT ;  /* 0x0000000113207892 */ /* 0x000fe4000f8ec03f */
[----:B------:R-:W-:Y:S01]  /*67f0*/  UIADD3 UR27, UR9, UR13, URZ ;  /* 0x0000000d091b7290 */ /* 0x000fe2000fffe03f */
[----:B------:R-:W-:Y:S01]  /*6800*/  UMOV UR4, URZ ;  /* 0x0000003f00047c82 */ /* 0x000fe20008000000 */
[----:B------:R-:W-:Y:S10]  /*6810*/  @!P1 BRA `(.L_x_650) ;  /* 0x0000000800bc9947 */ /* 0x000ff40003800000 */
[----:B------:R-:W-:Y:S01]  /*6820*/  UMOV UR15, UR5 ;  /* 0x00000005000f7c82 */ /* 0x000fe20008000000 */
[----:B------:R-:W-:Y:S01]  /*6830*/  ULDC.64 UR4, c[0x0][0x2c0] ;  /* 0x0000b00000047ab9 */ /* 0x000fe20000000a00 */
[----:B------:R-:W-:-:S04]  /*6840*/  UIMAD.WIDE.U32 UR16, UR18, UR16, UR14 ;  /* 0x00000010121072a5 */ /* 0x000fc8000f8e000e */
[----:B------:R-:W-:-:S04]  /*6850*/  UIADD3 UR23, UP0, UR6, UR16, URZ ;  /* 0x0000001006177290 */ /* 0x000fc8000ff1e03f */
[----:B------:R-:W-:Y:S02]  /*6860*/  UIADD3.X UR6, UR7, UR13, UR17, UP0, !UPT ;  /* 0x0000000d07067290 */ /* 0x000fe400087fe411 */
[----:B------:R-:W-:Y:S02]  /*6870*/  ULEA UR22, UP0, UR23, UR4, 0x2 ;  /* 0x0000000417167291 */ /* 0x000fe4000f80103f */
[----:B------:R-:W-:Y:S02]  /*6880*/  UIADD3 UR13, UR19, -UR32, URZ ;  /* 0x80000020130d7290 */ /* 0x000fe4000fffe03f */
[----:B------:R-:W-:Y:S02]  /*6890*/  ULEA.HI.X UR23, UR23, UR5, UR6, 0x2, UP0 ;  /* 0x0000000517177291 */ /* 0x000fe400080f1406 */
[----:B------:R-:W-:Y:S02]  /*68a0*/  UIADD3 UR18, UP0, UR22, 0x3000, URZ ;  /* 0x0000300016127890 */ /* 0x000fe4000ff1e03f */
[----:B------:R-:W-:-:S02]  /*68b0*/  UIADD3 UR20, UP1, UR22, 0x6000, URZ ;  /* 0x0000600016147890 */ /* 0x000fc4000ff3e03f */
[----:B------:R-:W-:Y:S02]  /*68c0*/  UIADD3 UR22, UP2, UR22, 0x9000, URZ ;  /* 0x0000900016167890 */ /* 0x000fe4000ff5e03f */
[----:B------:R-:W-:Y:S02]  /*68d0*/  UIADD3.X UR19, URZ, UR23, URZ, UP0, !UPT ;  /* 0x000000173f137290 */ /* 0x000fe400087fe43f */
[----:B------:R-:W-:Y:S02]  /*68e0*/  UIADD3.X UR21, URZ, UR23, URZ, UP1, !UPT ;  /* 0x000000173f157290 */ /* 0x000fe40008ffe43f */
[----:B------:R-:W-:Y:S01]  /*68f0*/  UIADD3.X UR23, URZ, UR23, URZ, UP2, !UPT ;  /* 0x000000173f177290 */ /* 0x000fe200097fe43f */
[----:B------:R-:W-:Y:S01]  /*6900*/  UMOV UR5, URZ ;  /* 0x0000003f00057c82 */ /* 0x000fe20008000000 */
[----:B------:R-:W-:-:S10]  /*6910*/  UMOV UR4, URZ ;  /* 0x0000003f00047c82 */ /* 0x000fd40008000000 */
.L_x_675:
        /* <DEDUP_REMOVED lines=17> */
.L_x_653:
[----:B------:R-:W2:Y:S04]  /*6a30*/  LDG.E.STRONG.GPU R4, desc[UR46][R2.64] ;  /* 0x0000002e02047981 */ /* 0x000ea8000c1ef900 */
[----:B--2---:R-:W-:Y:S01]  /*6a40*/  CCTL.IVALL ;  /* 0x00000000ff00798f */ /* 0x004fe20002000000 */
[----:B------:R-:W-:Y:S05]  /*6a50*/  YIELD ;  /* 0x0000000000007946 */ /* 0x000fea0003800000 */
[----:B------:R-:W-:-:S13]  /*6a60*/  ISETP.NE.AND P2, PT, R4, UR25, PT ;  /* 0x0000001904007c0c */ /* 0x000fda000bf45270 */
[----:B------:R-:W-:Y:S05]  /*6a70*/  @P2 BRA `(.L_x_653) ;  /* 0xfffffffc00ec2947 */ /* 0x000fea000383ffff */
.L_x_652:
[----:B------:R-:W-:Y:S05]  /*6a80*/  BSYNC B0 ;  /* 0x0000000000007941 */ /* 0x000fea0003800000 */
.L_x_651:
[----:B------:R-:W-:-:S03]  /*6a90*/  UMOV UR16, 0xffffffff ;  /* 0xffffffff00107882 */ /* 0x000fc60000000000 */
[----:B------:R-:W-:Y:S05]  /*6aa0*/  BRA.DIV UR16, `(.L_x_654) ;  /* 0x0000003a10407947 */ /* 0x000fea000b800000 */
[----:B------:R-:W-:Y:S01]  /*6ab0*/  NOP ;  /* 0x0000000000007918 */ /* 0x000fe20000000000 */
.L_x_722:
        /* <DEDUP_REMOVED lines=19> */
.L_x_656:
[----:B------:R-:W-:Y:S05]  /*6bf0*/  BSYNC B0 ;  /* 0x0000000000007941 */ /* 0x000fea0003800000 */
.L_x_655:
        /* <DEDUP_REMOVED lines=13> */
.L_x_658:
[----:B------:R-:W-:Y:S05]  /*6cd0*/  BSYNC B0 ;  /* 0x0000000000007941 */ /* 0x000fea0003800000 */
.L_x_657:
[----:B------:R-:W-:Y:S06]  /*6ce0*/  BAR.ARV 0xa, 0xa0 ;  /* 0x0282800000007b1d */ /* 0x000fec0000002000 */
[----:B------:R-:W-:Y:S04]  /*6cf0*/  BSSY B0, `(.L_x_659) ;  /* 0x0000003000007945 */ /* 0x000fe80003800000 */
[----:B------:R-:W-:Y:S05]  /*6d00*/  @!P0 BRA `(.L_x_660) ;  /* 0x0000000000048947 */ /* 0x000fea0003800000 */
[----:B------:R-:W-:-:S04]  /*6d10*/  DEPBAR.LE SB0, 0x0 ;  /* 0x000080000000791a */ /* 0x000fc80000000000 */
.L_x_660:
[----:B------:R-:W-:Y:S05]  /*6d20*/  BSYNC B0 ;  /* 0x0000000000007941 */ /* 0x000fea0003800000 */
.L_x_659:
        /* <DEDUP_REMOVED lines=19> */
.L_x_662:
[----:B------:R-:W-:Y:S05]  /*6e60*/  BSYNC B0 ;  /* 0x0000000000007941 */ /* 0x000fea0003800000 */
.L_x_661:
        /* <DEDUP_REMOVED lines=9> */
.L_x_665:
[----:B------:R-:W2:Y:S04]  /*6f00*/  LDG.E.STRONG.GPU R4, desc[UR46][R2.64] ;  /* 0x0000002e02047981 */ /* 0x000ea8000c1ef900 */
[----:B--2---:R-:W-:Y:S01]  /*6f10*/  CCTL.IVALL ;  /* 0x00000000ff00798f */ /* 0x004fe20002000000 */
[----:B------:R-:W-:Y:S05]  /*6f20*/  YIELD ;  /* 0x0000000000007946 */ /* 0x000fea0003800000 */
[----:B------:R-:W-:-:S13]  /*6f30*/  ISETP.NE.AND P2, PT, R4, UR25, PT ;  /* 0x0000001904007c0c */ /* 0x000fda000bf45270 */
[----:B------:R-:W-:Y:S05]  /*6f40*/  @P2 BRA `(.L_x_665) ;  /* 0xfffffffc00ec2947 */ /* 0x000fea000383ffff */
.L_x_664:
[----:B------:R-:W-:Y:S05]  /*6f50*/  BSYNC B0 ;  /* 0x0000000000007941 */ /* 0x000fea0003800000 */
.L_x_663:
[----:B------:R-:W-:-:S03]  /*6f60*/  UMOV UR6, 0xffffffff ;  /* 0xffffffff00067882 */ /* 0x000fc60000000000 */
[----:B------:R-:W-:Y:S05]  /*6f70*/  BRA.DIV UR6, `(.L_x_666) ;  /* 0x0000003606287947 */ /* 0x000fea000b800000 */
[----:B------:R-:W-:Y:S01]  /*6f80*/  NOP ;  /* 0x0000000000007918 */ /* 0x000fe20000000000 */
.L_x_725:
        /* <DEDUP_REMOVED lines=13> */
.L_x_668:
[----:B------:R-:W-:Y:S05]  /*7060*/  BSYNC B0 ;  /* 0x0000000000007941 */ /* 0x000fea0003800000 */
.L_x_667:
        /* <DEDUP_REMOVED lines=13> */
.L_x_670:
[----:B------:R-:W-:Y:S05]  /*7140*/  BSYNC B0 ;  /* 0x0000000000007941 */ /* 0x000fea0003800000 */
.L_x_669:
[----:B------:R-:W-:Y:S06]  /*7150*/  BAR.ARV 0xa, 0xa0 ;  /* 0x0282800000007b1d */ /* 0x000fec0000002000 */
[----:B------:R-:W-:Y:S04]  /*7160*/  BSSY B0, `(.L_x_671) ;  /* 0x0000003000007945 */ /* 0x000fe80003800000 */
[----:B------:R-:W-:Y:S05]  /*7170*/  @!P0 BRA `(.L_x_672) ;  /* 0x0000000000048947 */ /* 0x000fea0003800000 */
[----:B------:R-:W-:-:S04]  /*7180*/  DEPBAR.LE SB0, 0x0 ;  /* 0x000080000000791a */ /* 0x000fc80000000000 */
.L_x_672:
[----:B------:R-:W-:Y:S05]  /*7190*/  BSYNC B0 ;  /* 0x0000000000007941 */ /* 0x000fea0003800000 */
.L_x_671:
        /* <DEDUP_REMOVED lines=19> */
.L_x_674:
[----:B------:R-:W-:Y:S05]  /*72d0*/  BSYNC B0 ;  /* 0x0000000000007941 */ /* 0x000fea0003800000 */
.L_x_673:
[----:B------:R-:W-:Y:S02]  /*72e0*/  UIADD3 UR4, UR4, 0x2, URZ ;  /* 0x0000000204047890 */ /* 0x000fe4000fffe03f */
[----:B------:R-:W-:Y:S01]  /*72f0*/  UIADD3 UR5, UR5, 0x1, URZ ;  /* 0x0000000105057890 */ /* 0x000fe2000fffe03f */
[----:B------:R-:W-:Y:S11]  /*7300*/  @P1 BRA `(.L_x_675) ;  /* 0xfffffff400841947 */ /* 0x000ff6000383ffff */
.L_x_650:
        /* <DEDUP_REMOVED lines=13> */
.L_x_678:
[----:B------:R-:W2:Y:S04]  /*73e0*/  LDG.E.STRONG.GPU R0, desc[UR46][R2.64] ;  /* 0x0000002e02007981 */ /* 0x000ea8000c1ef900 */
[----:B--2---:R-:W-:Y:S01]  /*73f0*/  CCTL.IVALL ;  /* 0x00000000ff00798f */ /* 0x004fe20002000000 */
[----:B------:R-:W-:Y:S05]  /*7400*/  YIELD ;  /* 0x0000000000007946 */ /* 0x000fea0003800000 */
[----:B------:R-:W-:-:S13]  /*7410*/  ISETP.NE.AND P1, PT, R0, UR25, PT ;  /* 0x0000001900007c0c */ /* 0x000fda000bf25270 */
[----:B------:R-:W-:Y:S05]  /*7420*/  @P1 BRA `(.L_x_678) ;  /* 0xfffffffc00ec1947 */ /* 0x000fea000383ffff */
.L_x_677:
[----:B------:R-:W-:Y:S05]  /*7430*/  BSYNC B0 ;  /* 0x0000000000007941 */ /* 0x000fea0003800000 */
.L_x_676:
[----:B------:R-:W-:-:S03]  /*7440*/  UMOV UR5, 0xffffffff ;  /* 0xffffffff00057882 */ /* 0x000fc60000000000 */
[----:B------:R-:W-:Y:S05]  /*7450*/  BRA.DIV UR5, `(.L_x_679) ;  /* 0x00000032050c7947 */ /* 0x000fea000b800000 */
[----:B------:R-:W-:Y:S01]  /*7460*/  NOP ;  /* 0x0000000000007918 */ /* 0x000fe20000000000 */
.L_x_728:
        /* <DEDUP_REMOVED lines=22> */
.L_x_681:
[----:B------:R-:W-:Y:S05]  /*75d0*/  BSYNC B0 ;  /* 0x0000000000007941 */ /* 0x000fea0003800000 */
.L_x_680:
[----:B------:R-:W-:Y:S06]  /*75e0*/  BAR.SYNC.DEFER_BLOCKING 0xe, 0xa0 ;  /* 0x0382800000007b1d */ /* 0x000fec0000010000 */
[----:B------:R-:W-:Y:S04]  /*75f0*/  BSSY B0, `(.L_x_682) ;  /* 0x0000013000007945 */ /* 0x000fe80003800000 */
[----:B------:R-:W-:Y:S05]  /*7600*/  @!P0 BRA `(.L_x_683) ;  /* 0x0000000000448947 */ /* 0x000fea0003800000 */
[----:B------:R-:W1:Y:S01]  /*7610*/  S2UR UR14, SR_CgaCtaId ;  /* 0x00000000000e79c3 */ /* 0x000e620000008800 */
[----:B------:R-:W-:Y:S01]  /*7620*/  R2UR UR5, R6 ;  /* 0x00000000060572ca */ /* 0x000fe200000e0000 */
[----:B------:R-:W-:Y:S01]  /*7630*/  UMOV UR13, 0x400 ;  /* 0x00000400000d7882 */ /* 0x000fe20000000000 */
[----:B------:R-:W-:-:S11]  /*7640*/  ULDC.64 UR6, c[0x0][0x2c0] ;  /* 0x0000b00000067ab9 */ /* 0x000fd60000000a00 */
[----:B------:R-:W-:-:S04]  /*7650*/  UIADD3 UR5, UR5, 0xc00, URZ ;  /* 0x00000c0005057890 */ /* 0x000fc8000fffe03f */
[----:B------:R-:W-:-:S04]  /*7660*/  UIADD3 UR15, UP0, UR5, UR8, URZ ;  /* 0x00000008050f7290 */ /* 0x000fc8000ff1e03f */
[----:B------:R-:W-:Y:S02]  /*7670*/  ULEA.HI.X.SX32 UR5, UR5, UR27, 0x1, UP0 ;  /* 0x0000001b05057291 */ /* 0x000fe400080f0e3f */
[----:B-1----:R-:W-:Y:S02]  /*7680*/  ULEA UR13, UR14, UR13, 0x18 ;  /* 0x0000000d0e0d7291 */ /* 0x002fe4000f8ec03f */
[----:B------:R-:W-:Y:S02]  /*7690*/  ULEA UR6, UP0, UR15, UR6, 0x2 ;  /* 0x000000060f067291 */ /* 0x000fe4000f80103f */
[----:B------:R-:W-:Y:S02]  /*76a0*/  UIADD3 UR13, UR13, 0xf000, URZ ;  /* 0x0000f0000d0d7890 */ /* 0x000fe4000fffe03f */
[----:B------:R-:W-:Y:S01]  /*76b0*/  ULEA.HI.X UR7, UR15, UR7, UR5, 0x2, UP0 ;  /* 0x000000070f077291 */ /* 0x000fe200080f1405 */
[----:B------:R-:W-:Y:S02]  /*76c0*/  UMOV UR14, 0x0 ;  /* 0x00000000000e7882 */ /* 0x000fe40000000000 */
[----:B------:R-:W-:Y:S01]  /*76d0*/  UMOV UR5, 0x300 ;  /* 0x0000030000057882 */ /* 0x000fe20000000000 */
[----:B------:R-:W-:-:S05]  /*76e0*/  UMOV UR15, 0x14f00000 ;  /* 0x14f00000000f7882 */ /* 0x000fca0000000000 */
[----:B------:R1:W-:Y:S01]  /*76f0*/  UBLKRED.G.S.ADD.F32.RN [UR6], [UR13], UR5, desc[UR14] ;  /* 0x00000e060d0073bb */ /* 0x0003e200080a1405 */
[----:B------:R0:W-:Y:S01]  /*7700*/  UTMACMDFLUSH ;  /* 0x00000000000079b7 */ /* 0x0001e20000000000 */
[----:B-1----:R-:W-:-:S04]  /*7710*/  DEPBAR.LE SB0, 0x1 ;  /* 0x000080400000791a */ /* 0x002fc80000000000 */
.L_x_683:
[----:B------:R-:W-:Y:S05]  /*7720*/  BSYNC B0 ;  /* 0x0000000000007941 */ /* 0x000fea0003800000 */
.L_x_682:
[----:B------:R-:W-:Y:S06]  /*7730*/  BAR.ARV 0xa, 0xa0 ;  /* 0x0282800000007b1d */ /* 0x000fec0000002000 */
[----:B------:R-:W-:Y:S04]  /*7740*/  BSSY B0, `(.L_x_684) ;  /* 0x0000003000007945 */ /* 0x000fe80003800000 */
[----:B------:R-:W-:Y:S05]  /*7750*/  @!P0 BRA `(.L_x_685) ;  /* 0x0000000000048947 */ /* 0x000fea0003800000 */
[----:B------:R-:W-:-:S04]  /*7760*/  DEPBAR.LE SB0, 0x0 ;  /* 0x000080000000791a */ /* 0x000fc80000000000 */
.L_x_685:
[----:B------:R-:W-:Y:S05]  /*7770*/  BSYNC B0 ;  /* 0x0000000000007941 */ /* 0x000fea0003800000 */
.L_x_684:
        /* <DEDUP_REMOVED lines=19> */
.L_x_645:
        /* <DEDUP_REMOVED lines=13> */
.L_x_686:
        /* <DEDUP_REMOVED lines=14> */
.L_x_688:
[----:B------:R-:W-:-:S05]  /*7a60*/  ULDC UR4, c[0x0][0x8bc] ;  /* 0x00022f0000047ab9 */ /* 0x000fca0000000800 */
.L_x_687:
        /* <DEDUP_REMOVED lines=56> */
.L_x_690:
        /* <DEDUP_REMOVED lines=63> */
.L_x_729:
        /* <DEDUP_REMOVED lines=13> */
.L_x_693:
        /* <DEDUP_REMOVED lines=125> */
.L_x_704:
[----:B------:R-:W-:-:S04]  /*8a80*/  SHF.L.U32 R21, R9, 0x1f, RZ ;  /* 0x0000001f09157819 */ /* 0x000fc800000006ff */
[----:B-1----:R-:W1:Y:S02]  /*8a90*/  SYNCS.PHASECHK.TRANS64.TRYWAIT P1, [R0+URZ+0x26840], R21 ;  /* 0x02684015000075a7 */ /* 0x002e64000802017f */
[----:B-12---:R-:W-:Y:S05]  /*8aa0*/  @!P1 BRA `(.L_x_696) ;  /* 0x0000001800a89947 */ /* 0x006fea0003800000 */
.L_x_730:
[----:B------:R-:W-:Y:S05]  /*8ab0*/  @P0 BRA `(.L_x_697) ;  /* 0x0000000000140947 */ /* 0x000fea0003800000 */
[----:B------:R-:W-:Y:S01]  /*8ac0*/  ISETP.NE.AND P1, PT, R16, RZ, PT ;  /* 0x000000ff1000720c */ /* 0x000fe20003f25270 */
[----:B------:R-:W-:-:S04]  /*8ad0*/  IMAD.MOV.U32 R3, RZ, RZ, 0x3100 ;  /* 0x00003100ff037424 */ /* 0x000fc800078e00ff */
[----:B------:R2:W-:Y:S08]  /*8ae0*/  SYNCS.ARRIVE.TRANS64 RZ, [R0+URZ+0x26830], R3 ;  /* 0x0268300300ff79a7 */ /* 0x0005f0000800003f */
[----:B------:R-:W-:Y:S05]  /*8af0*/  @!P1 BRA `(.L_x_697) ;  /* 0x0000000000049947 */ /* 0x000fea0003800000 */
[----:B------:R-:W-:Y:S01]  /*8b00*/  BPT.TRAP 0x1 ;  /* 0x000000040000795c */ /* 0x000fe20000300000 */
.L_x_697:
        /* <DEDUP_REMOVED lines=43> */
.L_x_731:
[----:B------:R-:W-:Y:S05]  /*8dc0*/  @P0 BRA `(.L_x_699) ;  /* 0x0000000000140947 */ /* 0x000fea0003800000 */
[----:B------:R-:W-:Y:S01]  /*8dd0*/  ISETP.NE.AND P1, PT, R16, RZ, PT ;  /* 0x000000ff1000720c */ /* 0x000fe20003f25270 */
[----:B------:R-:W-:-:S04]  /*8de0*/  IMAD.MOV.U32 R3, RZ, RZ, 0x3100 ;  /* 0x00003100ff037424 */ /* 0x000fc800078e00ff */
[----:B------:R3:W-:Y:S08]  /*8df0*/  SYNCS.ARRIVE.TRANS64 RZ, [R0+URZ+0x26818], R3 ;  /* 0x0268180300ff79a7 */ /* 0x0007f0000800003f */
[----:B------:R-:W-:Y:S05]  /*8e00*/  @!P1 BRA `(.L_x_699) ;  /* 0x0000000000049947 */ /* 0x000fea0003800000 */
[----:B------:R-:W-:Y:S01]  /*8e10*/  BPT.TRAP 0x1 ;  /* 0x000000040000795c */ /* 0x000fe20000300000 */
.L_x_699:
        /* <DEDUP_REMOVED lines=36> */
.L_x_732:
        /* <DEDUP_REMOVED lines=9> */
.L_x_701:
        /* <DEDUP_REMOVED lines=38> */
.L_x_734:
[----:B------:R-:W-:Y:S05]  /*9350*/  @P0 BRA `(.L_x_703) ;  /* 0x0000000000140947 */ /* 0x000fea0003800000 */
[----:B------:R-:W-:Y:S01]  /*9360*/  ISETP.NE.AND P1, PT, R16, RZ, PT ;  /* 0x000000ff1000720c */ /* 0x000fe20003f25270 */
[----:B-1----:R-:W-:-:S04]  /*9370*/  IMAD.MOV.U32 R5, RZ, RZ, 0x3100 ;  /* 0x00003100ff057424 */ /* 0x002fc800078e00ff */
[----:B------:R2:W-:Y:S08]  /*9380*/  SYNCS.ARRIVE.TRANS64 RZ, [R0+URZ+0x26810], R5 ;  /* 0x0268100500ff79a7 */ /* 0x0005f0000800003f */
[----:B------:R-:W-:Y:S05]  /*9390*/  @!P1 BRA `(.L_x_703) ;  /* 0x0000000000049947 */ /* 0x000fea0003800000 */
[----:B------:R-:W-:Y:S01]  /*93a0*/  BPT.TRAP 0x1 ;  /* 0x000000040000795c */ /* 0x000fe20000300000 */
.L_x_703:
        /* <DEDUP_REMOVED lines=37> */
.L_x_695:
[----:B------:R-:W-:-:S13]  /*9600*/  ISETP.NE.AND P1, PT, R13, RZ, PT ;  /* 0x000000ff0d00720c */ /* 0x000fda0003f25270 */
[----:B------:R-:W-:Y:S05]  /*9610*/  @!P1 BRA `(.L_x_694) ;  /* 0x0000000400689947 */ /* 0x000fea0003800000 */
[----:B------:R-:W-:-:S04]  /*9620*/  SHF.L.U32 R7, R9, 0x1f, RZ ;  /* 0x0000001f09077819 */ /* 0x000fc800000006ff */
[----:B------:R-:W1:Y:S02]  /*9630*/  SYNCS.PHASECHK.TRANS64.TRYWAIT P1, [R0+URZ+0x26840], R7 ;  /* 0x02684007000075a7 */ /* 0x000e64000802017f */
[----:B-1----:R-:W-:Y:S05]  /*9640*/  @!P1 BRA `(.L_x_705) ;  /* 0x0000001000149947 */ /* 0x002fea0003800000 */
.L_x_735:
[----:B------:R-:W-:Y:S05]  /*9650*/  @P0 BRA `(.L_x_706) ;  /* 0x0000000000140947 */ /* 0x000fea0003800000 */
[----:B------:R-:W-:Y:S01]  /*9660*/  ISETP.NE.AND P1, PT, R16, RZ, PT ;  /* 0x000000ff1000720c */ /* 0x000fe20003f25270 */
[----:B------:R-:W-:-:S04]  /*9670*/  IMAD.MOV.U32 R5, RZ, RZ, 0x3100 ;  /* 0x00003100ff057424 */ /* 0x000fc800078e00ff */
[----:B------:R2:W-:Y:S08]  /*9680*/  SYNCS.ARRIVE.TRANS64 RZ, [R0+URZ+0x26830], R5 ;  /* 0x0268300500ff79a7 */ /* 0x0005f0000800003f */
[----:B------:R-:W-:Y:S05]  /*9690*/  @!P1 BRA `(.L_x_706) ;  /* 0x0000000000049947 */ /* 0x000fea0003800000 */
[----:B------:R-:W-:Y:S01]  /*96a0*/  BPT.TRAP 0x1 ;  /* 0x000000040000795c */ /* 0x000fe20000300000 */
.L_x_706:
        /* <DEDUP_REMOVED lines=41> */
.L_x_736:
[----:B------:R-:W-:Y:S05]  /*9940*/  @P0 BRA `(.L_x_708) ;  /* 0x0000000000140947 */ /* 0x000fea0003800000 */
[----:B------:R-:W-:Y:S01]  /*9950*/  ISETP.NE.AND P0, PT, R16, RZ, PT ;  /* 0x000000ff1000720c */ /* 0x000fe20003f05270 */
[----:B------:R-:W-:-:S04]  /*9960*/  IMAD.MOV.U32 R5, RZ, RZ, 0x3100 ;  /* 0x00003100ff057424 */ /* 0x000fc800078e00ff */
[----:B------:R3:W-:Y:S08]  /*9970*/  SYNCS.ARRIVE.TRANS64 RZ, [R0+URZ+0x26818], R5 ;  /* 0x0268180500ff79a7 */ /* 0x0007f0000800003f */
[----:B------:R-:W-:Y:S05]  /*9980*/  @!P0 BRA `(.L_x_708) ;  /* 0x0000000000048947 */ /* 0x000fea0003800000 */
[----:B------:R-:W-:Y:S01]  /*9990*/  BPT.TRAP 0x1 ;  /* 0x000000040000795c */ /* 0x000fe20000300000 */
.L_x_708:
        /* <DEDUP_REMOVED lines=34> */
.L_x_694:
[----:B------:R-:W3:Y:S01]  /*9bc0*/  S2R R2, SR_TID.X ;  /* 0x0000000000027919 */ /* 0x000ee20000002100 */
[----:B------:R-:W-:Y:S01]  /*9bd0*/  IMAD R3, R12, 0x8, R0 ;  /* 0x000000080c037824 */ /* 0x000fe200078e0200 */
[----:B---3--:R-:W-:Y:S02]  /*9be0*/  LOP3.LUT R4, R2, 0x7f, RZ, 0xc0, !PT ;  /* 0x0000007f02047812 */ /* 0x008fe400078ec0ff */
[----:B------:R-:W-:Y:S02]  /*9bf0*/  SHF.L.U32 R2, R9, 0x1f, RZ ;  /* 0x0000001f09027819 */ /* 0x000fe400000006ff */
[----:B------:R-:W-:Y:S02]  /*9c00*/  ISETP.NE.AND P1, PT, R4, RZ, PT ;  /* 0x000000ff0400720c */ /* 0x000fe40003f25270 */
[----:B------:R-:W3:Y:S02]  /*9c10*/  SYNCS.PHASECHK.TRANS64.TRYWAIT P0, [R3+URZ+0x26840], R2 ;  /* 0x02684002030075a7 */ /* 0x000ee4000800017f */
[----:B---3--:R-:W-:Y:S09]  /*9c20*/  @!P0 BRA `(.L_x_709) ;  /* 0x0000000800c48947 */ /* 0x008ff20003800000 */
.L_x_737:
[----:B------:R-:W-:Y:S05]  /*9c30*/  @P1 BRA `(.L_x_710) ;  /* 0x0000000000181947 */ /* 0x000fea0003800000 */
[----:B------:R-:W4:Y:S01]  /*9c40*/  S2R R4, SR_TID.X ;  /* 0x0000000000047919 */ /* 0x000f220000002100 */
[----:B---3--:R-:W-:-:S04]  /*9c50*/  IMAD.MOV.U32 R2, RZ, RZ, 0x3100 ;  /* 0x00003100ff027424 */ /* 0x008fc800078e00ff */
[----:B------:R3:W-:Y:S01]  /*9c60*/  SYNCS.ARRIVE.TRANS64 RZ, [R3+URZ+0x26830], R2 ;  /* 0x0268300203ff79a7 */ /* 0x0007e2000800003f */
[----:B----4-:R-:W-:-:S13]  /*9c70*/  LOP3.LUT P0, RZ, R4, 0x1f, RZ, 0xc0, !PT ;  /* 0x0000001f04ff7812 */ /* 0x010fda000780c0ff */
[----:B---3--:R-:W-:Y:S05]  /*9c80*/  @!P0 BRA `(.L_x_710) ;  /* 0x0000000000048947 */ /* 0x008fea0003800000 */
[----:B------:R-:W-:Y:S01]  /*9c90*/  BPT.TRAP 0x1 ;  /* 0x000000040000795c */ /* 0x000fe20000300000 */
.L_x_710:
        /* <DEDUP_REMOVED lines=48> */
.L_x_691:
[----:B------:R-:W-:Y:S05]  /*9fa0*/  BSYNC B0 ;  /* 0x0000000000007941 */ /* 0x000fea0003800000 */
.L_x_689:
[----:B------:R-:W-:-:S03]  /*9fb0*/  UMOV UR8, 0xffffffff ;  /* 0xffffffff00087882 */ /* 0x000fc60000000000 */
[----:B------:R-:W-:Y:S05]  /*9fc0*/  BRA.DIV UR8, `(.L_x_711) ;  /* 0x0000000608f07947 */ /* 0x000fea000b800000 */
[----:B------:R-:W-:-:S13]  /*9fd0*/  ELECT P0, URZ, PT ;  /* 0x00000000003f782f */ /* 0x000fda0003800000 */
.L_x_740:
[----:B------:R-:W-:Y:S05]  /*9fe0*/  @!P0 BRA `(.L_x_605) ;  /* 0x0000000000848947 */ /* 0x000fea0003800000 */
[----:B------:R-:W-:-:S06]  /*9ff0*/  ULOP3.LUT UR8, UR38, 0x2, URZ, 0xfc, !UPT ;  /* 0x0000000226087892 */ /* 0x000fcc000f8efc3f */
[----:B------:R-:W-:-:S05]  /*a000*/  IMAD.U32 R2, RZ, RZ, UR8 ;  /* 0x00000008ff027e24 */ /* 0x000fca000f8e00ff */
[----:B------:R-:W-:-:S13]  /*a010*/  ISETP.NE.AND P2, PT, R2, 0x3, PT ;  /* 0x000000030200780c */ /* 0x000fda0003f45270 */
[----:B------:R-:W-:Y:S05]  /*a020*/  @!P2 BRA `(.L_x_712) ;  /* 0x000000000004a947 */ /* 0x000fea0003800000 */
[----:B--2---:R-:W-:Y:S01]  /*a030*/  BPT.TRAP 0x1 ;  /* 0x000000040000795c */ /* 0x004fe20000300000 */
.L_x_712:
        /* <DEDUP_REMOVED lines=15> */
.L_x_741:
[----:B------:R-:W3:Y:S02]  /*a130*/  SYNCS.PHASECHK.TRANS64.TRYWAIT P0, [R3+URZ], R2 ;  /* 0x00000002030075a7 */ /* 0x000ee4000800017f */
[----:B---3--:R-:W-:Y:S05]  /*a140*/  @!P0 BRA `(.L_x_714) ;  /* 0x0000000400c88947 */ /* 0x008fea0003800000 */
.L_x_742:
[----:B------:R-:W-:Y:S05]  /*a150*/  @!P2 BRA `(.L_x_715) ;  /* 0x000000000004a947 */ /* 0x000fea0003800000 */
[----:B--2---:R-:W-:Y:S01]  /*a160*/  BPT.TRAP 0x1 ;  /* 0x000000040000795c */ /* 0x004fe20000300000 */
.L_x_715:
[----:B---3--:R-:W-:-:S04]  /*a170*/  VIADD R3, R7, 0x26840 ;  /* 0x0002684007037836 */ /* 0x008fc80000000000 */
[----:B------:R-:W-:-:S04]  /*a180*/  IMAD R0, R0, 0x8, R3 ;  /* 0x0000000800007824 */ /* 0x000fc800078e0203 */
[----:B------:R-:W3:Y:S02]  /*a190*/  SYNCS.PHASECHK.TRANS64.TRYWAIT P0, [R0+URZ], R5 ;  /* 0x00000005000075a7 */ /* 0x000ee4000800017f */
[----:B---3--:R-:W-:Y:S05]  /*a1a0*/  @!P0 BRA `(.L_x_716) ;  /* 0x0000000400c48947 */ /* 0x008fea0003800000 */
.L_x_743:
[----:B------:R-:W-:-:S07]  /*a1b0*/  IMAD R3, R4, 0x8, R3 ;  /* 0x0000000804037824 */ /* 0x000fce00078e0203 */
.L_x_717:
[----:B----4-:R4:W1:Y:S02]  /*a1c0*/  SYNCS.PHASECHK.TRANS64.TRYWAIT P0, [R3+URZ], R2 ;  /* 0x00000002030075a7 */ /* 0x010864000800017f */
[----:B-1----:R-:W-:Y:S05]  /*a1d0*/  @!P0 NANOSLEEP.SYNCS 0x989680 ;  /* 0x009896800000895d */ /* 0x002fea0003900000 */
[----:B------:R-:W1:Y:S02]  /*a1e0*/  @!P0 SYNCS.PHASECHK.TRANS64 P0, [R3+URZ], R2 ;  /* 0x00000002030085a7 */ /* 0x000e64000800007f */
[----:B-1----:R-:W-:Y:S05]  /*a1f0*/  @!P0 BRA `(.L_x_717) ;  /* 0xfffffffc00f08947 */ /* 0x002fea000383ffff */
.L_x_605:
[----:B--2---:R-:W-:Y:S05]  /*a200*/  BSYNC B6 ;  /* 0x0000000000067941 */ /* 0x004fea0003800000 */
.L_x_599:
[----:B------:R-:W-:Y:S05]  /*a210*/  EXIT ;  /* 0x000000000000794d */ /* 0x000fea0003800000 */
.L_x_615:
[----:B------:R-:W-:Y:S02]  /*a220*/  IMAD.MOV.U32 R13, RZ, RZ, R16 ;  /* 0x000000ffff0d7224 */ /* 0x000fe400078e0010 */
[----:B------:R-:W-:Y:S02]  /*a230*/  IMAD.MOV.U32 R12, RZ, RZ, RZ ;  /* 0x000000ffff0c7224 */ /* 0x000fe400078e00ff */
[----:B------:R-:W-:Y:S02]  /*a240*/  IMAD.MOV.U32 R11, RZ, RZ, 0x1f ;  /* 0x0000001fff0b7424 */ /* 0x000fe400078e00ff */
[----:B------:R-:W-:-:S07]  /*a250*/  IMAD.MOV.U32 R15, RZ, RZ, -0x1 ;  /* 0xffffffffff0f7424 */ /* 0x000fce00078e00ff */
[----:B-1---5:R-:W-:Y:S05]  /*a260*/  WARPSYNC.COLLECTIVE R15, `(.L_x_718) ;  /* 0x000000000f087348 */ /* 0x022fea0003c00000 */
[----:B------:R2:W3:Y:S02]  /*a270*/  SHFL.IDX P6, R14, R13, R12, R11 ;  /* 0x0000000c0d0e7389 */ /* 0x0004e400000c000b */
[----:B-123-5:R-:W-:Y:S01]  /*a280*/  ENDCOLLECTIVE ;  /* 0x000000000000791b */ /* 0x02efe20003800000 */
.L_x_718:
[----:B------:R-:W-:Y:S05]  /*a290*/  BRA `(.L_x_719) ;  /* 0xffffff7000347947 */ /* 0x000fea000383ffff */
.L_x_617:
[----:B-1----:R1:W3:Y:S02]  /*a2a0*/  SYNCS.PHASECHK.TRANS64.TRYWAIT P0, [R18+URZ+0x26800], R5 ;  /* 0x02680005120075a7 */ /* 0x0022e4000800017f */
[----:B---3--:R-:W-:Y:S05]  /*a2b0*/  @!P0 NANOSLEEP.SYNCS 0x989680 ;  /* 0x009896800000895d */ /* 0x008fea0003900000 */
[----:B------:R-:W3:Y:S02]  /*a2c0*/  @!P0 SYNCS.PHASECHK.TRANS64 P0, [R18+URZ+0x26800], R5 ;  /* 0x02680005120085a7 */ /* 0x000ee4000800007f */
[----:B---3--:R-:W-:Y:S05]  /*a2d0*/  @!P0 BRA `(.L_x_617) ;  /* 0xfffffffc00f08947 */ /* 0x008fea000383ffff */
[----:B------:R-:W-:Y:S05]  /*a2e0*/  BRA `(.L_x_616) ;  /* 0xffffff7000587947 */ /* 0x000fea000383ffff */
.L_x_622:
[----:B--2---:R-:W-:-:S04]  /*a2f0*/  IMAD.U32 R5, RZ, RZ, UR8 ;  /* 0x00000008ff057e24 */ /* 0x004fc8000f8e00ff */
[----:B------:R2:W3:Y:S03]  /*a300*/  SYNCS.PHASECHK.TRANS64.TRYWAIT P1, [R5+URZ+0x26810], R16 ;  /* 0x02681010050075a7 */ /* 0x0004e6000802017f */
[----:B---3--:R-:W-:Y:S05]  /*a310*/  @!P1 NANOSLEEP.SYNCS 0x989680 ;  /* 0x009896800000995d */ /* 0x008fea0003900000 */
[----:B------:R-:W3:Y:S02]  /*a320*/  @!P1 SYNCS.PHASECHK.TRANS64 P1, [R5+URZ+0x26810], R16 ;  /* 0x02681010050095a7 */ /* 0x000ee4000802007f */
[----:B---3--:R-:W-:Y:S05]  /*a330*/  @!P1 BRA `(.L_x_622) ;  /* 0xfffffffc00ec9947 */ /* 0x008fea000383ffff */
[----:B------:R-:W-:Y:S05]  /*a340*/  BRA `(.L_x_621) ;  /* 0xffffff7800b87947 */ /* 0x000fea000383ffff */
.L_x_626:
[----:B------:R-:W-:-:S04]  /*a350*/  IMAD.U32 R5, RZ, RZ, UR8 ;  /* 0x00000008ff057e24 */ /* 0x000fc8000f8e00ff */
[----:B------:R1:W1:Y:S03]  /*a360*/  SYNCS.PHASECHK.TRANS64.TRYWAIT P1, [R5+URZ+0x26830], R16 ;  /* 0x02683010050075a7 */ /* 0x000266000802017f */
[----:B-1----:R-:W-:Y:S05]  /*a370*/  @!P1 NANOSLEEP.SYNCS 0x989680 ;  /* 0x009896800000995d */ /* 0x002fea0003900000 */
[----:B------:R-:W1:Y:S02]  /*a380*/  @!P1 SYNCS.PHASECHK.TRANS64 P1, [R5+URZ+0x26830], R16 ;  /* 0x02683010050095a7 */ /* 0x000e64000802007f */
[----:B-1----:R-:W-:Y:S05]  /*a390*/  @!P1 BRA `(.L_x_626) ;  /* 0xfffffffc00ec9947 */ /* 0x002fea000383ffff */
[----:B------:R-:W-:Y:S05]  /*a3a0*/  BRA `(.L_x_625) ;  /* 0xffffff7c00c47947 */ /* 0x000fea000383ffff */
.L_x_654:
[----:B------:R-:W-:Y:S01]  /*a3b0*/  BSSY B0, `(.L_x_720) ;  /* 0x0000005000007945 */ /* 0x000fe20003800000 */
[----:B------:R-:W-:-:S07]  /*a3c0*/  IMAD.MOV.U32 R15, RZ, RZ, -0x1 ;  /* 0xffffffffff0f7424 */ /* 0x000fce00078e00ff */
[----:B------:R-:W-:Y:S05]  /*a3d0*/  WARPSYNC.COLLECTIVE R15, `(.L_x_721) ;  /* 0x000000000f087348 */ /* 0x000fea0003c00000 */
[----:B------:R-:W-:Y:S01]  /*a3e0*/  NOP ;  /* 0x0000000000007918 */ /* 0x000fe20000000000 */
[----:B------:R-:W-:Y:S01]  /*a3f0*/  ENDCOLLECTIVE ;  /* 0x000000000000791b */ /* 0x000fe20003800000 */
.L_x_721:
[----:B------:R-:W-:Y:S05]  /*a400*/  BSYNC B0 ;  /* 0x0000000000007941 */ /* 0x000fea0003800000 */
.L_x_720:
[----:B------:R-:W-:Y:S05]  /*a410*/  BRA `(.L_x_722) ;  /* 0xffffffc400a87947 */ /* 0x000fea000383ffff */
.L_x_666:
[----:B------:R-:W-:Y:S01]  /*a420*/  BSSY B0, `(.L_x_723) ;  /* 0x0000005000007945 */ /* 0x000fe20003800000 */
[----:B------:R-:W-:-:S07]  /*a430*/  IMAD.MOV.U32 R15, RZ, RZ, -0x1 ;  /* 0xffffffffff0f7424 */ /* 0x000fce00078e00ff */
[----:B------:R-:W-:Y:S05]  /*a440*/  WARPSYNC.COLLECTIVE R15, `(.L_x_724) ;  /* 0x000000000f087348 */ /* 0x000fea0003c00000 */
[----:B------:R-:W-:Y:S01]  /*a450*/  NOP ;  /* 0x0000000000007918 */ /* 0x000fe20000000000 */
[----:B------:R-:W-:Y:S01]  /*a460*/  ENDCOLLECTIVE ;  /* 0x000000000000791b */ /* 0x000fe20003800000 */
.L_x_724:
[----:B------:R-:W-:Y:S05]  /*a470*/  BSYNC B0 ;  /* 0x0000000000007941 */ /* 0x000fea0003800000 */
.L_x_723:
[----:B------:R-:W-:Y:S05]  /*a480*/  BRA `(.L_x_725) ;  /* 0xffffffc800c07947 */ /* 0x000fea000383ffff */
.L_x_679:
[----:B------:R-:W-:Y:S01]  /*a490*/  BSSY B0, `(.L_x_726) ;  /* 0x0000005000007945 */ /* 0x000fe20003800000 */
[----:B------:R-:W-:-:S07]  /*a4a0*/  IMAD.MOV.U32 R15, RZ, RZ, -0x1 ;  /* 0xffffffffff0f7424 */ /* 0x000fce00078e00ff */
[----:B------:R-:W-:Y:S05]  /*a4b0*/  WARPSYNC.COLLECTIVE R15, `(.L_x_727) ;  /* 0x000000000f087348 */ /* 0x000fea0003c00000 */
[----:B------:R-:W-:Y:S01]  /*a4c0*/  NOP ;  /* 0x0000000000007918 */ /* 0x000fe20000000000 */
[----:B------:R-:W-:Y:S01]  /*a4d0*/  ENDCOLLECTIVE ;  /* 0x000000000000791b */ /* 0x000fe20003800000 */
.L_x_727:
[----:B------:R-:W-:Y:S05]  /*a4e0*/  BSYNC B0 ;  /* 0x0000000000007941 */ /* 0x000fea0003800000 */
.L_x_726:
[----:B------:R-:W-:Y:S05]  /*a4f0*/  BRA `(.L_x_728) ;  /* 0xffffffcc00dc7947 */ /* 0x000fea000383ffff */
.L_x_692:
[----:B-1----:R1:W2:Y:S02]  /*a500*/  SYNCS.PHASECHK.TRANS64.TRYWAIT P0, [R0+URZ+0x26820], R3 ;  /* 0x02682003000075a7 */ /* 0x0022a4000800017f */
[----:B--2---:R-:W-:Y:S05]  /*a510*/  @!P0 NANOSLEEP.SYNCS 0x989680 ;  /* 0x009896800000895d */ /* 0x004fea0003900000 */
[----:B------:R-:W2:Y:S02]  /*a520*/  @!P0 SYNCS.PHASECHK.TRANS64 P0, [R0+URZ+0x26820], R3 ;  /* 0x02682003000085a7 */ /* 0x000ea4000800007f */
[----:B--2---:R-:W-:Y:S05]  /*a530*/  @!P0 BRA `(.L_x_692) ;  /* 0xfffffffc00f08947 */ /* 0x004fea000383ffff */
[----:B------:R-:W-:Y:S05]  /*a540*/  BRA `(.L_x_729) ;  /* 0xffffffdc00247947 */ /* 0x000fea000383ffff */
.L_x_696:
[----:B-1----:R1:W2:Y:S02]  /*a550*/  SYNCS.PHASECHK.TRANS64.TRYWAIT P1, [R0+URZ+0x26840], R21 ;  /* 0x02684015000075a7 */ /* 0x0022a4000802017f */
[----:B--2---:R-:W-:Y:S05]  /*a560*/  @!P1 NANOSLEEP.SYNCS 0x989680 ;  /* 0x009896800000995d */ /* 0x004fea0003900000 */
[----:B------:R-:W2:Y:S02]  /*a570*/  @!P1 SYNCS.PHASECHK.TRANS64 P1, [R0+URZ+0x26840], R21 ;  /* 0x02684015000095a7 */ /* 0x000ea4000802007f */
[----:B--2---:R-:W-:Y:S05]  /*a580*/  @!P1 BRA `(.L_x_696) ;  /* 0xfffffffc00f09947 */ /* 0x004fea000383ffff */
[----:B------:R-:W-:Y:S05]  /*a590*/  BRA `(.L_x_730) ;  /* 0xffffffe400447947 */ /* 0x000fea000383ffff */
.L_x_698:
[----:B--2---:R2:W3:Y:S02]  /*a5a0*/  SYNCS.PHASECHK.TRANS64.TRYWAIT P1, [R0+URZ+0x26828], R21 ;  /* 0x02682815000075a7 */ /* 0x0044e4000802017f */
[----:B---3--:R-:W-:Y:S05]  /*a5b0*/  @!P1 NANOSLEEP.SYNCS 0x989680 ;  /* 0x009896800000995d */ /* 0x008fea0003900000 */
[----:B------:R-:W3:Y:S02]  /*a5c0*/  @!P1 SYNCS.PHASECHK.TRANS64 P1, [R0+URZ+0x26828], R21 ;  /* 0x02682815000095a7 */ /* 0x000ee4000802007f */
[----:B---3--:R-:W-:Y:S05]  /*a5d0*/  @!P1 BRA `(.L_x_698) ;  /* 0xfffffffc00f09947 */ /* 0x008fea000383ffff */
[----:B------:R-:W-:Y:S05]  /*a5e0*/  BRA `(.L_x_731) ;  /* 0xffffffe400f47947 */ /* 0x000fea000383ffff */
.L_x_700:
[----:B---3--:R3:W4:Y:S02]  /*a5f0*/  SYNCS.PHASECHK.TRANS64.TRYWAIT P1, [R0+URZ+0x26848], R21 ;  /* 0x02684815000075a7 */ /* 0x008724000802017f */
[----:B----4-:R-:W-:Y:S05]  /*a600*/  @!P1 NANOSLEEP.SYNCS 0x989680 ;  /* 0x009896800000995d */ /* 0x010fea0003900000 */
[----:B------:R-:W4:Y:S02]  /*a610*/  @!P1 SYNCS.PHASECHK.TRANS64 P1, [R0+URZ+0x26848], R21 ;  /* 0x02684815000095a7 */ /* 0x000f24000802007f */
[----:B----4-:R-:W-:Y:S05]  /*a620*/  @!P1 BRA `(.L_x_700) ;  /* 0xfffffffc00f09947 */ /* 0x010fea000383ffff */
[----:B------:R-:W-:Y:S05]  /*a630*/  BRA `(.L_x_732) ;  /* 0xffffffe800887947 */ /* 0x000fea000383ffff */
.L_x_702:
[----:B------:R-:W-:-:S07]  /*a640*/  SHF.L.U32 R5, R9, 0x1f, RZ ;  /* 0x0000001f09057819 */ /* 0x000fce00000006ff */
.L_x_733:
[----:B-1----:R1:W2:Y:S02]  /*a650*/  SYNCS.PHASECHK.TRANS64.TRYWAIT P1, [R0+URZ+0x26820], R5 ;  /* 0x02682005000075a7 */ /* 0x0022a4000802017f */
[----:B--2---:R-:W-:Y:S05]  /*a660*/  @!P1 NANOSLEEP.SYNCS 0x989680 ;  /* 0x009896800000995d */ /* 0x004fea0003900000 */
[----:B------:R-:W2:Y:S02]  /*a670*/  @!P1 SYNCS.PHASECHK.TRANS64 P1, [R0+URZ+0x26820], R5 ;  /* 0x02682005000095a7 */ /* 0x000ea4000802007f */
[----:B--2---:R-:W-:Y:S05]  /*a680*/  @!P1 BRA `(.L_x_733) ;  /* 0xfffffffc00f09947 */ /* 0x004fea000383ffff */
[----:B------:R-:W-:Y:S05]  /*a690*/  BRA `(.L_x_734) ;  /* 0xffffffec002c7947 */ /* 0x000fea000383ffff */
.L_x_705:
[----:B-1----:R1:W2:Y:S02]  /*a6a0*/  SYNCS.PHASECHK.TRANS64.TRYWAIT P1, [R0+URZ+0x26840], R7 ;  /* 0x02684007000075a7 */ /* 0x0022a4000802017f */
[----:B--2---:R-:W-:Y:S05]  /*a6b0*/  @!P1 NANOSLEEP.SYNCS 0x989680 ;  /* 0x009896800000995d */ /* 0x004fea0003900000 */
[----:B------:R-:W2:Y:S02]  /*a6c0*/  @!P1 SYNCS.PHASECHK.TRANS64 P1, [R0+URZ+0x26840], R7 ;  /* 0x02684007000095a7 */ /* 0x000ea4000802007f */
[----:B--2---:R-:W-:Y:S05]  /*a6d0*/  @!P1 BRA `(.L_x_705) ;  /* 0xfffffffc00f09947 */ /* 0x004fea000383ffff */
[----:B------:R-:W-:Y:S05]  /*a6e0*/  BRA `(.L_x_735) ;  /* 0xffffffec00d87947 */ /* 0x000fea000383ffff */
.L_x_707:
[----:B--2---:R2:W3:Y:S02]  /*a6f0*/  SYNCS.PHASECHK.TRANS64.TRYWAIT P1, [R0+URZ+0x26828], R7 ;  /* 0x02682807000075a7 */ /* 0x0044e4000802017f */
[----:B---3--:R-:W-:Y:S05]  /*a700*/  @!P1 NANOSLEEP.SYNCS 0x989680 ;  /* 0x009896800000995d */ /* 0x008fea0003900000 */
[----:B------:R-:W3:Y:S02]  /*a710*/  @!P1 SYNCS.PHASECHK.TRANS64 P1, [R0+URZ+0x26828], R7 ;  /* 0x02682807000095a7 */ /* 0x000ee4000802007f */
[----:B---3--:R-:W-:Y:S05]  /*a720*/  @!P1 BRA `(.L_x_707) ;  /* 0xfffffffc00f09947 */ /* 0x008fea000383ffff */
[----:B------:R-:W-:Y:S05]  /*a730*/  BRA `(.L_x_736) ;  /* 0xfffffff000807947 */ /* 0x000fea000383ffff */
.L_x_709:
[----:B---3--:R3:W4:Y:S02]  /*a740*/  SYNCS.PHASECHK.TRANS64.TRYWAIT P0, [R3+URZ+0x26840], R2 ;  /* 0x02684002030075a7 */ /* 0x008724000800017f */
[----:B----4-:R-:W-:Y:S05]  /*a750*/  @!P0 NANOSLEEP.SYNCS 0x989680 ;  /* 0x009896800000895d */ /* 0x010fea0003900000 */
[----:B------:R-:W4:Y:S02]  /*a760*/  @!P0 SYNCS.PHASECHK.TRANS64 P0, [R3+URZ+0x26840], R2 ;  /* 0x02684002030085a7 */ /* 0x000f24000800007f */
[----:B----4-:R-:W-:Y:S05]  /*a770*/  @!P0 BRA `(.L_x_709) ;  /* 0xfffffffc00f08947 */ /* 0x010fea000383ffff */
[----:B------:R-:W-:Y:S05]  /*a780*/  BRA `(.L_x_737) ;  /* 0xfffffff400287947 */ /* 0x000fea000383ffff */
.L_x_711:
[----:B------:R-:W-:Y:S01]  /*a790*/  BSSY B0, `(.L_x_738) ;  /* 0x0000006000007945 */ /* 0x000fe20003800000 */
[----:B------:R-:W-:-:S07]  /*a7a0*/  IMAD.MOV.U32 R15, RZ, RZ, -0x1 ;  /* 0xffffffffff0f7424 */ /* 0x000fce00078e00ff */
[----:B--2---:R-:W-:Y:S05]  /*a7b0*/  WARPSYNC.COLLECTIVE R15, `(.L_x_739) ;  /* 0x000000000f0c7348 */ /* 0x004fea0003c00000 */
[----:B------:R-:W-:Y:S02]  /*a7c0*/  ELECT P6, UR62, PT ;  /* 0x00000000003e782f */ /* 0x000fe400038c0000 */
[----:B------:R-:W-:Y:S01]  /*a7d0*/  MOV R14, UR62 ;  /* 0x0000003e000e7c02 */ /* 0x000fe20008000f00 */
[----:B--2---:R-:W-:Y:S10]  /*a7e0*/  ENDCOLLECTIVE ;  /* 0x000000000000791b */ /* 0x004ff40003800000 */
.L_x_739:
[----:B------:R-:W-:Y:S05]  /*a7f0*/  BSYNC B0 ;  /* 0x0000000000007941 */ /* 0x000fea0003800000 */
.L_x_738:
[----:B------:R-:W-:Y:S01]  /*a800*/  PLOP3.LUT P0, PT, P6, PT, PT, 0x80, 0x0 ;  /* 0x000000000000781c */ /* 0x000fe2000370f070 */
[----:B------:R-:W-:-:S12]  /*a810*/  BRA `(.L_x_740) ;  /* 0xfffffff400f07947 */ /* 0x000fd8000383ffff */
.L_x_713:
[----:B-1----:R1:W3:Y:S02]  /*a820*/  SYNCS.PHASECHK.TRANS64.TRYWAIT P0, [R6+URZ], R5 ;  /* 0x00000005060075a7 */ /* 0x0022e4000800017f */
[----:B---3--:R-:W-:Y:S05]  /*a830*/  @!P0 NANOSLEEP.SYNCS 0x989680 ;  /* 0x009896800000895d */ /* 0x008fea0003900000 */
[----:B------:R-:W3:Y:S02]  /*a840*/  @!P0 SYNCS.PHASECHK.TRANS64 P0, [R6+URZ], R5 ;  /* 0x00000005060085a7 */ /* 0x000ee4000800007f */
[----:B---3--:R-:W-:Y:S05]  /*a850*/  @!P0 BRA `(.L_x_713) ;  /* 0xfffffffc00f08947 */ /* 0x008fea000383ffff */
[----:B------:R-:W-:Y:S05]  /*a860*/  BRA `(.L_x_741) ;  /* 0xfffffff800307947 */ /* 0x000fea000383ffff */
.L_x_714:
[----:B---3--:R3:W4:Y:S02]  /*a870*/  SYNCS.PHASECHK.TRANS64.TRYWAIT P0, [R3+URZ], R2 ;  /* 0x00000002030075a7 */ /* 0x008724000800017f */
[----:B----4-:R-:W-:Y:S05]  /*a880*/  @!P0 NANOSLEEP.SYNCS 0x989680 ;  /* 0x009896800000895d */ /* 0x010fea0003900000 */
[----:B------:R-:W4:Y:S02]  /*a890*/  @!P0 SYNCS.PHASECHK.TRANS64 P0, [R3+URZ], R2 ;  /* 0x00000002030085a7 */ /* 0x000f24000800007f */
[----:B----4-:R-:W-:Y:S05]  /*a8a0*/  @!P0 BRA `(.L_x_714) ;  /* 0xfffffffc00f08947 */ /* 0x010fea000383ffff */
[----:B------:R-:W-:Y:S05]  /*a8b0*/  BRA `(.L_x_742) ;  /* 0xfffffff800247947 */ /* 0x000fea000383ffff */
.L_x_716:
[----:B---3--:R3:W4:Y:S02]  /*a8c0*/  SYNCS.PHASECHK.TRANS64.TRYWAIT P0, [R0+URZ], R5 ;  /* 0x00000005000075a7 */ /* 0x008724000800017f */
[----:B----4-:R-:W-:Y:S05]  /*a8d0*/  @!P0 NANOSLEEP.SYNCS 0x989680 ;  /* 0x009896800000895d */ /* 0x010fea0003900000 */
[----:B------:R-:W4:Y:S02]  /*a8e0*/  @!P0 SYNCS.PHASECHK.TRANS64 P0, [R0+URZ], R5 ;  /* 0x00000005000085a7 */ /* 0x000f24000800007f */
[----:B----4-:R-:W-:Y:S05]  /*a8f0*/  @!P0 BRA `(.L_x_716) ;  /* 0xfffffffc00f08947 */ /* 0x010fea000383ffff */
[----:B------:R-:W-:Y:S05]  /*a900*/  BRA `(.L_x_743) ;  /* 0xfffffff800287947 */ /* 0x000fea000383ffff */
.L_x_744:
        /* <DEDUP_REMOVED lines=15> */
.L_x_3300:


//--------------------- .text._ZN7cutlass13device_kernelIN5flash11enable_sm90INS1_16FlashAttnBwdSm90INS1_25CollectiveMainloopBwdSm90ILi2ELi2ELi2EN4cute5tupleIJNS5_1CILi1EEES8_S8_EEENS6_IJNS7_ILi64EEENS7_ILi128EEENS7_ILi96EEEEEENS_6half_tEfNS_4arch4Sm90ELb0ELb0ELb0ELb1ELb0ELb1ELb0ELb0ELi2ELi1ELi2ELi1ELb1EEENS1_24CollectiveEpilogueBwdGQAISD_fSG_Li256ELb1ELb0EEENS1_19SingleTileSchedulerILb1ELb0ELb0ELi128EEEEEEEEEvNT_6ParamsE --------------------------
	.section	.text._ZN7cutlass13device_kernelIN5flash11enable_sm90INS1_16FlashAttnBwdSm90INS1_25CollectiveMainloopBwdSm90ILi2ELi2ELi2EN4cute5tupleIJNS5_1CILi1EEES8_S8_EEENS6_IJNS7_ILi64EEENS7_ILi128EEENS7_ILi96EEEEEENS_6half_tEfNS_4arch4Sm90ELb0ELb0ELb0ELb1ELb0ELb1ELb0ELb0ELi2ELi1ELi2ELi1ELb1EEENS1_24CollectiveEpilogueBwdGQAISD_fSG_Li256ELb1ELb0EEENS1_19SingleTileSchedulerILb1ELb0ELb0ELi128EEEEEEEEEvNT_6ParamsE,"ax",@progbits
	.align	128
.text._ZN7cutlass13device_kernelIN5flash11enable_sm90INS1_16FlashAttnBwdSm90INS1_25CollectiveMainloopBwdSm90ILi2ELi2ELi2EN4cute5tupleIJNS5_1CILi1EEES8_S8_EEENS6_IJNS7_ILi64EEENS7_ILi128EEENS7_ILi96EEEEEENS_6half_tEfNS_4arch4Sm90ELb0ELb0ELb0ELb1ELb0ELb1ELb0ELb0ELi2ELi1ELi2ELi1ELb1EEENS1_24CollectiveEpilogueBwdGQAISD_fSG_Li256ELb1ELb0EEENS1_19SingleTileSchedulerILb1ELb0ELb0ELi128EEEEEEEEEvNT_6ParamsE:
        .type           _ZN7cutlass13device_kernelIN5flash11enable_sm90INS1_16FlashAttnBwdSm90INS1_25CollectiveMainloopBwdSm90ILi2ELi2ELi2EN4cute5tupleIJNS5_1CILi1EEES8_S8_EEENS6_IJNS7_ILi64EEENS7_ILi128EEENS7_ILi96EEEEEENS_6half_tEfNS_4arch4Sm90ELb0ELb0ELb0ELb1ELb0ELb1ELb0ELb0ELi2ELi1ELi2ELi1ELb1EEENS1_24CollectiveEpilogueBwdGQAISD_fSG_Li256ELb1ELb0EEENS1_19SingleTileSchedulerILb1ELb0ELb0ELi128EEEEEEEEEvNT_6ParamsE,@function
        .size           _ZN7cutlass13device_kernelIN5flash11enable_sm90INS1_16FlashAttnBwdSm90INS1_25CollectiveMainloopBwdSm90ILi2ELi2ELi2EN4cute5tupleIJNS5_1CILi1EEES8_S8_EEENS6_IJNS7_ILi64EEENS7_ILi128EEENS7_ILi96EEEEEENS_6half_tEfNS_4arch4Sm90ELb0ELb0ELb0ELb1ELb0ELb1ELb0ELb0ELi2ELi1ELi2ELi1ELb1EEENS1_24CollectiveEpilogueBwdGQAISD_fSG_Li256ELb1ELb0EEENS1_19SingleTileSchedulerILb1ELb0ELb0ELi128EEEEEEEEEvNT_6ParamsE,(.L_x_3301 - _ZN7cutlass13device_kernelIN5flash11enable_sm90INS1_16FlashAttnBwdSm90INS1_25CollectiveMainloopBwdSm90ILi2ELi2ELi2EN4cute5tupleIJNS5_1CILi1EEES8_S8_EEENS6_IJNS7_ILi64EEENS7_ILi128EEENS7_ILi96EEEEEENS_6half_tEfNS_4arch4Sm90ELb0ELb0ELb0ELb1ELb0ELb1ELb0ELb0ELi2ELi1ELi2ELi1ELb1EEENS1_24CollectiveEpilogueBwdGQAISD_fSG_Li256ELb1ELb0EEENS1_19SingleTileSchedulerILb1ELb0ELb0ELi128EEEEEEEEEvNT_6ParamsE)
        .other          _ZN7cutlass13device_kernelIN5flash11enable_sm90INS1_16FlashAttnBwdSm90INS1_25CollectiveMainloopBwdSm90ILi2ELi2ELi2EN4cute5tupleIJNS5_1CILi1EEES8_S8_EEENS6_IJNS7_ILi64EEENS7_ILi128EEENS7_ILi96EEEEEENS_6half_tEfNS_4arch4Sm90ELb0ELb0ELb0ELb1ELb0ELb1ELb0ELb0ELi2ELi1ELi2ELi1ELb1EEENS1_24CollectiveEpilogueBwdGQAISD_fSG_Li256ELb1ELb0EEENS1_19SingleTileSchedulerILb1ELb0ELb0ELi128EEEEEEEEEvNT_6ParamsE,@"STO_CUDA_ENTRY STV_DEFAULT"
_ZN7cutlass13device_kernelIN5flash11enable_sm90INS1_16FlashAttnBwdSm90INS1_25CollectiveMainloopBwdSm90ILi2ELi2ELi2EN4cute5tupleIJNS5_1CILi1EEES8_S8_EEENS6_IJNS7_ILi64EEENS7_ILi128EEENS7_ILi96EEEEEENS_6half_tEfNS_4arch4Sm90ELb0ELb0ELb0ELb1ELb0ELb1ELb0ELb0ELi2ELi1ELi2ELi1ELb1EEENS1_24CollectiveEpilogueBwdGQAISD_fSG_Li256ELb1ELb0EEENS1_19SingleTileSchedulerILb1ELb0ELb0ELi128EEEEEEEEEvNT_6ParamsE:
        /* <DEDUP_REMOVED lines=23> */
.L_x_746:
[----:B------:R-:W-:Y:S05]  /*0170*/  BSYNC B0 ;  /* 0x0000000000007941 */ /* 0x000fea0003800000 */
.L_x_745:
        /* <DEDUP_REMOVED lines=37> */
.L_x_747:
        /* <DEDUP_REMOVED lines=22> */
.L_x_748:
[----:B------:R-:W-:Y:S01]  /*0530*/  PLOP3.LUT P0, PT, PT, PT, UP0, 0x80, 0x0 ;  /* 0x000000000000781c */ /* 0x000fe20003f0f008 */
[----:B------:R-:W-:Y:S01]  /*0540*/  NOP ;  /* 0x0000000000007918 */ /* 0x000fe20000000000 */
[----:B------:R-:W-:Y:S01]  /*0550*/  ULDC.64 UR46, c[0x0][0x208] ;  /* 0x00008200002e7ab9 */ /* 0x000fe20000000a00 */
[----:B------:R-:W-:Y:S01]  /*0560*/  BSSY B6, `(.L_x_749) ;  /* 0x000081e000067945 */ /* 0x000fe20003800000 */
[----:B-12-4-:R-:W-:Y:S09]  /*0570*/  BAR.SYNC.DEFER_BLOCKING 0x0 ;  /* 0x0000000000007b1d */ /* 0x016ff20000010000 */
[----:B------:R-:W-:Y:S05]  /*0580*/  @!P0 BRA `(.L_x_750) ;  /* 0x00000048002c8947 */ /* 0x000fea0003800000 */
.L_x_751:
        /* <DEDUP_REMOVED lines=21> */
.L_x_752:
        /* <DEDUP_REMOVED lines=14> */
.L_x_754:
[----:B------:R-:W-:-:S05]  /*07c0*/  ULDC UR4, c[0x0][0x8c4] ;  /* 0x0002310000047ab9 */ /* 0x000fca0000000800 */
.L_x_753:
        /* <DEDUP_REMOVED lines=21> */
.L_x_756:
        /* <DEDUP_REMOVED lines=14> */
.L_x_757:
        /* <DEDUP_REMOVED lines=10> */
.L_x_758:
        /* <DEDUP_REMOVED lines=11> */
.L_x_759:
        /* <DEDUP_REMOVED lines=35> */
[----:B-1----:R-:W-:Y:S02]  /*0d80*/  CS2R R4, SRZ ;  /* 0x0000000000047805 */ /* 0x002fe4000001ff00 */
        /* <DEDUP_REMOVED lines=35> */
.L_x_762:
        /* <DEDUP_REMOVED lines=15> */
.L_x_761:
        /* <DEDUP_REMOVED lines=22> */
.L_x_764:
        /* <DEDUP_REMOVED lines=15> */
.L_x_763:
[----:B------:R-:W-:Y:S01]  /*1300*/  SHF.R.S32.HI R25, RZ, 0x1f, R22 ;  /* 0x0000001fff197819 */ /* 0x000fe20000011416 */
[----:B------:R-:W-:-:S03]  /*1310*/  UMOV UR4, 0xffffffff ;  /* 0xffffffff00047882 */ /* 0x000fc60000000000 */
[----:B------:R-:W-:-:S04]  /*1320*/  LEA.HI R0, R25, R22, RZ, 0x7 ;  /* 0x0000001619007211 */ /* 0x000fc800078f38ff */
[----:B------:R-:W-:Y:S01]  /*1330*/  SHF.R.S32.HI R16, RZ, 0x7, R0 ;  /* 0x00000007ff107819 */ /* 0x000fe20000011400 */
[----:B------:R-:W-:Y:S06]  /*1340*/  BRA.DIV UR4, `(.L_x_765) ;  /* 0x0000007604047947 */ /* 0x000fec000b800000 */
[----:B------:R1:W2:Y:S02]  /*1350*/  SHFL.IDX PT, R14, R16, RZ, 0x1f ;  /* 0x00001fff100e7589 */ /* 0x0002a400000e0000 */
.L_x_842:
[----:B------:R-:W-:Y:S02]  /*1360*/  SHF.L.U32 R5, RZ, 0x1f, RZ ;  /* 0x0000001fff057819 */ /* 0x000fe400000006ff */
[----:B------:R-:W-:Y:S01]  /*1370*/  LOP3.LUT R3, R0, 0xffffff80, RZ, 0xc0, !PT ;  /* 0xffffff8000037812 */ /* 0x000fe200078ec0ff */
[----:B------:R-:W-:Y:S01]  /*1380*/  VIADD R0, R18, 0x6000 ;  /* 0x0000600012007836 */ /* 0x000fe20000000000 */
[----:B------:R-:W3:Y:S03]  /*1390*/  SYNCS.PHASECHK.TRANS64.TRYWAIT P1, [R18+URZ+0x26800], R5 ;  /* 0x02680005120075a7 */ /* 0x000ee6000802017f */
[----:B------:R-:W-:Y:S01]  /*13a0*/  IMAD.IADD R27, R22, 0x1, -R3 ;  /* 0x00000001161b7824 */ /* 0x000fe200078e0a03 */
[----:B------:R-:W-:Y:S02]  /*13b0*/  LOP3.LUT P0, RZ, R0, 0x1bf, RZ, 0xc0, !PT ;  /* 0x000001bf00ff7812 */ /* 0x000fe4000780c0ff */
[----:B--2---:R-:W-:-:S02]  /*13c0*/  LEA.HI R0, R14, R14, RZ, 0x1 ;  /* 0x0000000e0e007211 */ /* 0x004fc400078f08ff */
[----:B------:R-:W-:Y:S02]  /*13d0*/  SHF.R.S32.HI R24, RZ, 0x1f, R27 ;  /* 0x0000001fff187819 */ /* 0x000fe4000001141b */
[----:B------:R-:W-:Y:S02]  /*13e0*/  LOP3.LUT R23, R0, 0xfffffffe, RZ, 0xc0, !PT ;  /* 0xfffffffe00177812 */ /* 0x000fe400078ec0ff */
[----:B------:R-:W-:-:S04]  /*13f0*/  LEA.HI R26, R24, R27, RZ, 0x2 ;  /* 0x0000001b181a7211 */ /* 0x000fc800078f10ff */
[----:B------:R-:W-:Y:S01]  /*1400*/  LOP3.LUT R0, R26, 0x7ffffffc, RZ, 0xc0, !PT ;  /* 0x7ffffffc1a007812 */ /* 0x000fe200078ec0ff */
[----:B---3--:R-:W-:Y:S06]  /*1410*/  @P1 BRA `(.L_x_766) ;  /* 0x0000000000081947 */ /* 0x008fec0003800000 */
[----:B------:R-:W2:Y:S02]  /*1420*/  SYNCS.PHASECHK.TRANS64.TRYWAIT P1, [R18+URZ+0x26800], R5 ;  /* 0x02680005120075a7 */ /* 0x000ea4000802017f */
[----:B--2---:R-:W-:Y:S05]  /*1430*/  @!P1 BRA `(.L_x_767) ;  /* 0x0000007000e89947 */ /* 0x004fea0003800000 */
.L_x_766:
        /* <DEDUP_REMOVED lines=18> */
[----:B-1--45:R-:W-:Y:S05]  /*1560*/  CALL.ABS.NOINC R14 ;  /* 0x000000000e007343 */ /* 0x032fea0003c00000 */
.L_x_768:
[----:B------:R-:W-:Y:S01]  /*1570*/  LEA.HI R0, R25, R22, RZ, 0x4 ;  /* 0x0000001619007211 */ /* 0x000fe200078f20ff */
[----:B------:R-:W-:Y:S05]  /*1580*/  WARPSYNC.ALL ;  /* 0x0000000000007948 */ /* 0x000fea0003800000 */
[----:B------:R-:W-:-:S05]  /*1590*/  LOP3.LUT R3, R0, 0xfffffff0, RZ, 0xc0, !PT ;  /* 0xfffffff000037812 */ /* 0x000fca00078ec0ff */
[----:B--2---:R-:W-:Y:S01]  /*15a0*/  IMAD.IADD R5, R22, 0x1, -R3 ;  /* 0x0000000116057824 */ /* 0x004fe200078e0a03 */
        /* <DEDUP_REMOVED lines=33> */
[----:B------:R-:W2:Y:S01]  /*17c0*/  LDSM.16.M88.4 R184, [R7+0x6000] ;  /* 0x0060000007b8783b */ /* 0x000ea20000000200 */
        /* <DEDUP_REMOVED lines=27> */
[----:B-1----:R-:W-:Y:S01]  /*1980*/  IMAD R16, R16, 0x300, R27 ;  /* 0x0000030010107824 */ /* 0x002fe200078e021b */
        /* <DEDUP_REMOVED lines=18> */
[----:B------:R-:W1:Y:S01]  /*1ab0*/  LDSM.16.M88.4 R196, [R0+0x6000] ;  /* 0x0060000000c4783b */ /* 0x000e620000000200 */
        /* <DEDUP_REMOVED lines=33> */
[----:B--2---:R-:W-:Y:S01]  /*1cd0*/  IMAD R0, R5, 0x4, R18 ;  /* 0x0000000405007824 */ /* 0x004fe200078e0212 */
[----:B------:R-:W-:Y:S02]  /*1ce0*/  USHF.R.S32.HI UR7, URZ, 0x6, UR6 ;  /* 0x000000063f077899 */ /* 0x000fe40008011406 */
[----:B------:R-:W-:Y:S01]  /*1cf0*/  ULOP3.LUT UR11, UR38, 0x1, URZ, 0xfc, !UPT ;  /* 0x00000001260b7892 */ /* 0x000fe2000f8efc3f */
[----:B------:R-:W-:Y:S01]  /*1d00*/  UMOV UR4, URZ ;  /* 0x0000003f00047c82 */ /* 0x000fe20008000000 */
[----:B------:R-:W-:Y:S01]  /*1d10*/  UMOV UR5, URZ ;  /* 0x0000003f00057c82 */ /* 0x000fe20008000000 */
[----:B------:R-:W-:Y:S01]  /*1d20*/  UMOV UR6, URZ ;  /* 0x0000003f00067c82 */ /* 0x000fe20008000000 */
[----:B-1-34-:R-:W-:-:S08]  /*1d30*/  ULDC UR13, c[0x0][0x744] ;  /* 0x0001d100000d7ab9 */ /* 0x01afd00000000800 */
.L_x_779:
[----:B------:R-:W-:-:S06]  /*1d40*/  UISETP.NE.AND UP0, UPT, UR11, 0x3, UPT ;  /* 0x000000030b00788c */ /* 0x000fcc000bf05270 */
[----:B------:R-:W-:-:S13]  /*1d50*/  PLOP3.LUT P0, PT, PT, PT, UP0, 0x80, 0x0 ;  /* 0x000000000000781c */ /* 0x000fda0003f0f008 */
[----:B-1----:R-:W-:Y:S05]  /*1d60*/  @!P0 BRA `(.L_x_769) ;  /* 0x0000000000048947 */ /* 0x002fea0003800000 */
[----:B------:R-:W-:Y:S01]  /*1d70*/  BPT.TRAP 0x1 ;  /* 0x000000040000795c */ /* 0x000fe20000300000 */
.L_x_769:
[----:B------:R-:W-:Y:S01]  /*1d80*/  R2UR UR8, R18 ;  /* 0x00000000120872ca */ /* 0x000fe200000e0000 */
[----:B------:R-:W-:-:S05]  /*1d90*/  IMAD.U32 R16, RZ, RZ, UR5 ;  /* 0x00000005ff107e24 */ /* 0x000fca000f8e00ff */
[----:B------:R-:W-:-:S07]  /*1da0*/  SHF.L.U32 R16, R16, 0x1f, RZ ;  /* 0x0000001f10107819 */ /* 0x000fce00000006ff */
[----:B------:R-:W-:-:S09]  /*1db0*/  ULEA UR8, UR6, UR8, 0x3 ;  /* 0x0000000806087291 */ /* 0x000fd2000f8e183f */
[----:B------:R1:W2:Y:S01]  /*1dc0*/  SYNCS.PHASECHK.TRANS64.TRYWAIT P1, [UR8+0x26810], R16 ;  /* 0x02681010ff0075a7 */ /* 0x0002a20008020148 */
[----:B------:R-:W-:Y:S05]  /*1dd0*/  @!P0 BRA `(.L_x_770) ;  /* 0x0000000000048947 */ /* 0x000fea0003800000 */
[----:B------:R-:W-:Y:S01]  /*1de0*/  BPT.TRAP 0x1 ;  /* 0x000000040000795c */ /* 0x000fe20000300000 */
.L_x_770:
[----:B--2---:R-:W-:Y:S05]  /*1df0*/  @P1 BRA `(.L_x_771) ;  /* 0x0000000000081947 */ /* 0x004fea0003800000 */
[----:B------:R-:W2:Y:S02]  /*1e00*/  SYNCS.PHASECHK.TRANS64.TRYWAIT P1, [UR8+0x26810], R16 ;  /* 0x02681010ff0075a7 */ /* 0x000ea40008020148 */
[----:B--2---:R-:W-:Y:S05]  /*1e10*/  @!P1 BRA `(.L_x_772) ;  /* 0x0000006800849947 */ /* 0x004fea0003800000 */
.L_x_771:
        /* <DEDUP_REMOVED lines=67> */
.L_x_773:
[----:B------:R1:W1:Y:S01]  /*2250*/  SYNCS.PHASECHK.TRANS64.TRYWAIT P1, [UR8+0x26830], R16 ;  /* 0x02683010ff0075a7 */ /* 0x0002620008020148 */
[----:B------:R-:W-:Y:S05]  /*2260*/  @!P0 BRA `(.L_x_774) ;  /* 0x0000000000048947 */ /* 0x000fea0003800000 */
[----:B------:R-:W-:Y:S01]  /*2270*/  BPT.TRAP 0x1 ;  /* 0x000000040000795c */ /* 0x000fe20000300000 */
.L_x_774:
[----:B-1----:R-:W-:Y:S05]  /*2280*/  @P1 BRA `(.L_x_775) ;  /* 0x0000000000081947 */ /* 0x002fea0003800000 */
[----:B------:R-:W1:Y:S02]  /*2290*/  SYNCS.PHASECHK.TRANS64.TRYWAIT P1, [UR8+0x26830], R16 ;  /* 0x02683010ff0075a7 */ /* 0x000e640008020148 */
[----:B-1----:R-:W-:Y:S05]  /*22a0*/  @!P1 BRA `(.L_x_776) ;  /* 0x0000006400789947 */ /* 0x002fea0003800000 */
.L_x_775:
        /* <DEDUP_REMOVED lines=440> */
.L_x_777:
        /* <DEDUP_REMOVED lines=46> */
.L_x_778:
        /* <DEDUP_REMOVED lines=13> */
[----:B------:R-:W-:Y:S01]  /*41e0*/  IMAD.MOV.U32 R4, RZ, RZ, R40 ;  /* 0x000000ffff047224 */ /* 0x000fe200078e0028 */
[----:B------:R-:W-:Y:S01]  /*41f0*/  PLOP3.LUT P0, PT, PT, PT, PT, 0x8, 0x0 ;  /* 0x000000000000781c */ /* 0x000fe20003f0e170 */
[----:B-1----:R-:W-:Y:S02]  /*4200*/  IMAD.MOV.U32 R5, RZ, RZ, R41 ;  /* 0x000000ffff057224 */ /* 0x002fe400078e0029 */
[----:B------:R-:W-:Y:S01]  /*4210*/  FMUL.FTZ R72, R72, UR4 ;  /* 0x0000000448487c20 */ /* 0x000fe20008410000 */
[----:B------:R-:W-:Y:S02]  /*4220*/  IMAD.MOV.U32 R6, RZ, RZ, R42 ;  /* 0x000000ffff067224 */ /* 0x000fe400078e002a */
[----:B------:R-:W-:Y:S01]  /*4230*/  FMUL.FTZ R73, R73, UR4 ;  /* 0x0000000449497c20 */ /* 0x000fe20008410000 */
[----:B------:R-:W-:Y:S02]  /*4240*/  IMAD.MOV.U32 R7, RZ, RZ, R43 ;  /* 0x000000ffff077224 */ /* 0x000fe400078e002b */
        /* <DEDUP_REMOVED lines=46> */
.L_x_760:
[----:B------:R-:W-:Y:S05]  /*4530*/  @P0 BRA `(.L_x_755) ;  /* 0x0000004000800947 */ /* 0x000fea0003800000 */
[----:B------:R-:W-:Y:S01]  /*4540*/  ULDC.64 UR4, c[0x0][0x878] ;  /* 0x00021e0000047ab9 */ /* 0x000fe20000000a00 */
[----:B------:R-:W1:Y:S01]  /*4550*/  S2R R8, SR_TID.X ;  /* 0x0000000000087919 */ /* 0x000e620000002100 */
[----:B------:R-:W-:Y:S01]  /*4560*/  UISETP.NE.U32.AND UP0, UPT, UR4, URZ, UPT ;  /* 0x0000003f0400728c */ /* 0x000fe2000bf05070 */
[----:B------:R-:W2:Y:S08]  /*4570*/  S2UR UR10, SR_CTAID.Y ;  /* 0x00000000000a79c3 */ /* 0x000eb00000002600 */
[----:B------:R-:W-:Y:S01]  /*4580*/  S2UR UR8, SR_CTAID.X ;  /* 0x00000000000879c3 */ /* 0x000fe20000002500 */
[----:B------:R-:W-:Y:S01]  /*4590*/  UISETP.NE.AND.EX UP0, UPT, UR5, URZ, UPT, UP0 ;  /* 0x0000003f0500728c */ /* 0x000fe2000bf05300 */
[----:B------:R-:W-:Y:S01]  /*45a0*/  UMOV UR9, 0x400 ;  /* 0x0000040000097882 */ /* 0x000fe20000000000 */
[----:B------:R-:W-:Y:S01]  /*45b0*/  ULDC.64 UR12, c[0x0][0x818] ;  /* 0x00020600000c7ab9 */ /* 0x000fe20000000a00 */
[----:B------:R-:W-:-:S03]  /*45c0*/  ULDC.64 UR14, c[0x0][0x840] ;  /* 0x00021000000e7ab9 */ /* 0x000fc60000000a00 */
[----:B------:R-:W-:-:S05]  /*45d0*/  PLOP3.LUT P0, PT, PT, PT, UP0, 0x80, 0x0 ;  /* 0x000000000000781c */ /* 0x000fca0003f0f008 */
[----:B------:R-:W-:Y:S02]  /*45e0*/  @UP0 ULDC.64 UR4, c[0x0][0x878] ;  /* 0x00021e0000040ab9 */ /* 0x000fe40000000a00 */
[----:B------:R-:W-:-:S06]  /*45f0*/  @UP0 UIMAD.WIDE UR4, UR36, 0x4, UR4 ;  /* 0x00000004240408a5 */ /* 0x000fcc000f8e0204 */
[----:B------:R-:W-:Y:S02]  /*4600*/  IMAD.U32 R2, RZ, RZ, UR4 ;  /* 0x00000004ff027e24 */ /* 0x000fe4000f8e00ff */
[----:B------:R-:W-:Y:S01]  /*4610*/  IMAD.U32 R3, RZ, RZ, UR5 ;  /* 0x00000005ff037e24 */ /* 0x000fe2000f8e00ff */
[----:B------:R-:W3:Y:S01]  /*4620*/  S2UR UR11, SR_CgaCtaId ;  /* 0x00000000000b79c3 */ /* 0x000ee20000008800 */
[----:B------:R-:W-:-:S03]  /*4630*/  ULDC UR5, c[0x0][0x850] ;  /* 0x0002140000057ab9 */ /* 0x000fc60000000800 */
[----:B------:R1:W4:Y:S01]  /*4640*/  @P0 LDG.E R2, desc[UR46][R2.64] ;  /* 0x0000002e02020981 */ /* 0x000322000c1e1900 */
[----:B------:R-:W-:Y:S01]  /*4650*/  UISETP.NE.AND UP1, UPT, UR5, 0x1, UPT ;  /* 0x000000010500788c */ /* 0x000fe2000bf25270 */
[----:B------:R-:W-:Y:S01]  /*4660*/  BSSY B0, `(.L_x_780) ;  /* 0x0000059000007945 */ /* 0x000fe20003800000 */
[----:B-1----:R-:W-:-:S09]  /*4670*/  VIADD R3, R8, 0xffffff80 ;  /* 0xffffff8008037836 */ /* 0x002fd20000000000 */
[----:B------:R-:W-:Y:S01]  /*4680*/  @UP1 ULDC UR16, c[0x0][0x858] ;  /* 0x0002160000101ab9 */ /* 0x000fe20000000800 */
[----:B------:R-:W-:Y:S01]  /*4690*/  SHF.R.S32.HI R0, RZ, 0x1f, R3 ;  /* 0x0000001fff007819 */ /* 0x000fe20000011403 */
[----:B------:R-:W-:Y:S01]  /*46a0*/  BAR.SYNC.DEFER_BLOCKING 0x1, 0x100 ;  /* 0x0044000000007b1d */ /* 0x000fe20000010000 */
[----:B----4-:R-:W-:Y:S02]  /*46b0*/  @P0 R2UR UR4, R2 ;  /* 0x00000000020402ca */ /* 0x010fe400000e0000 */
[----:B------:R-:W-:Y:S02]  /*46c0*/  LEA.HI R2, R0, R3, RZ, 0x7 ;  /* 0x0000000300027211 */ /* 0x000fe400078f38ff */
[----:B------:R-:W-:Y:S02]  /*46d0*/  ISETP.NE.AND P0, PT, R3, RZ, PT ;  /* 0x000000ff0300720c */ /* 0x000fe40003f05270 */
[----:B------:R-:W-:Y:S02]  /*46e0*/  LOP3.LUT R0, R2, 0x3fffff80, RZ, 0xc0, !PT ;  /* 0x3fffff8002007812 */ /* 0x000fe400078ec0ff */
[----:B------:R-:W-:-:S03]  /*46f0*/  SHF.R.S32.HI R9, RZ, 0x7, R2 ;  /* 0x00000007ff097819 */ /* 0x000fc60000011402 */
[----:B------:R-:W-:Y:S02]  /*4700*/  IMAD.IADD R0, R3, 0x1, -R0 ;  /* 0x0000000103007824 */ /* 0x000fe400078e0a00 */
[----:B------:R-:W-:Y:S02]  /*4710*/  @UP0 ULEA UR6, UR36, UR4, 0x7 ;  /* 0x0000000424060291 */ /* 0x000fe4000f8e383f */
[----:B------:R-:W-:Y:S01]  /*4720*/  IMAD R0, R9, 0x600, R0 ;  /* 0x0000060009007824 */ /* 0x000fe200078e0200 */
[----:B------:R-:W-:Y:S01]  /*4730*/  @UP1 ULDC UR4, c[0x0][0x854] ;  /* 0x0002150000041ab9 */ /* 0x000fe20000000800 */
[----:B------:R-:W-:Y:S02]  /*4740*/  @UP0 USHF.R.S32.HI UR7, URZ, 0x1f, UR6 ;  /* 0x0000001f3f070899 */ /* 0x000fe40008011406 */
[----:B--2---:R-:W-:Y:S01]  /*4750*/  UIMAD.WIDE.U32 UR4, UR10, UR4, URZ ;  /* 0x000000040a0472a5 */ /* 0x004fe2000f8e003f */
[----:B------:R-:W-:Y:S01]  /*4760*/  IMAD.SHL.U32 R0, R0, 0x4, RZ ;  /* 0x0000000400007824 */ /* 0x000fe200078e00ff */
[----:B------:R-:W-:-:S02]  /*4770*/  @UP0 ULEA.HI UR7, UR7, UR6, URZ, 0x7 ;  /* 0x0000000607070291 */ /* 0x000fc4000f8f383f */
[----:B------:R-:W-:Y:S02]  /*4780*/  @UP1 USHF.R.U32.HI UR10, URZ, UR16, UR5 ;  /* 0x000000103f0a1299 */ /* 0x000fe40008011605 */
[----:B------:R-:W-:Y:S02]  /*4790*/  @UP0 USHF.R.S32.HI UR7, URZ, 0x7, UR7 ;  /* 0x000000073f070899 */ /* 0x000fe40008011407 */
[----:B---3--:R-:W-:Y:S02]  /*47a0*/  ULEA UR4, UR11, UR9, 0x18 ;  /* 0x000000090b047291 */ /* 0x008fe4000f8ec03f */
[----:B------:R-:W-:Y:S02]  /*47b0*/  @UP0 UIMAD UR6, UR7, 0x3000, URZ ;  /* 0x00003000070608a4 */ /* 0x000fe4000f8e023f */
[----:B------:R-:W-:Y:S02]  /*47c0*/  UIMAD UR5, UR8, 0x3000, URZ ;  /* 0x00003000080578a4 */ /* 0x000fe4000f8e023f */
[----:B------:R-:W-:Y:S01]  /*47d0*/  @UP0 USHF.R.S32.HI UR7, URZ, 0x1f, UR6 ;  /* 0x0000001f3f070899 */ /* 0x000fe20008011406 */
[----:B------:R-:W-:Y:S01]  /*47e0*/  LEA R0, R0, UR4, 0x2 ;  /* 0x0000000400007c11 */ /* 0x000fe2000f8e10ff */
[----:B------:R-:W-:Y:S01]  /*47f0*/  USHF.R.S32.HI UR11, URZ, 0x1f, UR10 ;  /* 0x0000001f3f0b7899 */ /* 0x000fe2000801140a */
[----:B------:R-:W-:Y:S01]  /*4800*/  @!UP0 UMOV UR6, URZ ;  /* 0x0000003f00068c82 */ /* 0x000fe20008000000 */
[----:B------:R-:W-:Y:S01]  /*4810*/  ULDC.64 UR16, c[0x0][0x848] ;  /* 0x0002120000107ab9 */ /* 0x000fe20000000a00 */
[----:B------:R-:W-:Y:S01]  /*4820*/  UIADD3 UR8, UP1, UR5, UR6, URZ ;  /* 0x0000000605087290 */ /* 0x000fe2000ff3e03f */
[----:B------:R1:W-:Y:S01]  /*4830*/  STS.128 [R0], R24 ;  /* 0x0000001800007388 */ /* 0x0003e20000000c00 */
[----:B------:R-:W-:Y:S01]  /*4840*/  @!UP0 UMOV UR7, URZ ;  /* 0x0000003f00078c82 */ /* 0x000fe20008000000 */
[----:B------:R-:W-:-:S02]  /*4850*/  UIMAD UR6, UR11, UR12, URZ ;  /* 0x0000000c0b0672a4 */ /* 0x000fc4000f8e023f */
[----:B------:R-:W-:Y:S01]  /*4860*/  ULEA.HI.X.SX32 UR9, UR5, UR7, 0x1, UP1 ;  /* 0x0000000705097291 */ /* 0x000fe200088f0e3f */
[----:B------:R1:W-:Y:S01]  /*4870*/  STS.128 [R0+0x800], R28 ;  /* 0x0008001c00007388 */ /* 0x0003e20000000c00 */
[----:B------:R-:W-:Y:S02]  /*4880*/  UIMAD UR5, UR11, UR14, URZ ;  /* 0x0000000e0b0572a4 */ /* 0x000fe4000f8e023f */
[----:B------:R-:W-:Y:S01]  /*4890*/  UIMAD UR11, UR10, UR13, UR6 ;  /* 0x0000000d0a0b72a4 */ /* 0x000fe2000f8e0206 */
[----:B------:R1:W-:Y:S01]  /*48a0*/  STS.128 [R0+0x1000], R32 ;  /* 0x0010002000007388 */ /* 0x0003e20000000c00 */
[----:B------:R-:W-:Y:S02]  /*48b0*/  UIMAD.WIDE.U32 UR6, UR10, UR12, UR8 ;  /* 0x0000000c0a0672a5 */ /* 0x000fe4000f8e0008 */
[----:B------:R-:W-:Y:S01]  /*48c0*/  UIMAD UR12, UR10, UR15, UR5 ;  /* 0x0000000f0a0c72a4 */ /* 0x000fe2000f8e0205 */
[----:B------:R1:W-:Y:S01]  /*48d0*/  STS.128 [R0+0x1800], R36 ;  /* 0x0018002400007388 */ /* 0x0003e20000000c00 */
[----:B------:R-:W-:-:S02]  /*48e0*/  USHF.R.S32.HI UR5, URZ, 0x1f, UR36 ;  /* 0x0000001f3f057899 */ /* 0x000fc40008011424 */
[----:B------:R-:W-:Y:S01]  /*48f0*/  UIMAD.WIDE.U32 UR8, UR10, UR14, UR8 ;  /* 0x0000000e0a0872a5 */ /* 0x000fe2000f8e0008 */
[----:B------:R1:W-:Y:S01]  /*4900*/  STS.128 [R0+0x2000], R4 ;  /* 0x0020000400007388 */ /* 0x0003e20000000c00 */
[----:B------:R-:W-:Y:S01]  /*4910*/  USEL UR5, UR5, URZ, !UP0 ;  /* 0x0000003f05057287 */ /* 0x000fe2000c000000 */
[----:B------:R-:W-:Y:S02]  /*4920*/  ULDC.64 UR14, c[0x0][0x820] ;  /* 0x00020800000e7ab9 */ /* 0x000fe40000000a00 */
[----:B------:R1:W-:Y:S01]  /*4930*/  STS.128 [R0+0x2800], R44 ;  /* 0x0028002c00007388 */ /* 0x0003e20000000c00 */
[----:B------:R-:W-:Y:S02]  /*4940*/  USEL UR36, UR36, URZ, !UP0 ;  /* 0x0000003f24247287 */ /* 0x000fe4000c000000 */
[----:B------:R-:W-:Y:S01]  /*4950*/  UIMAD UR10, UR5, UR14, URZ ;  /* 0x0000000e050a72a4 */ /* 0x000fe2000f8e023f */
[----:B------:R1:W-:Y:S01]  /*4960*/  STS.128 [R0+0x3000], R48 ;  /* 0x0030003000007388 */ /* 0x0003e20000000c00 */
[----:B------:R-:W-:-:S02]  /*4970*/  UIADD3 UR7, UR7, UR11, URZ ;  /* 0x0000000b07077290 */ /* 0x000fc4000fffe03f */
[----:B------:R-:W-:Y:S01]  /*4980*/  UIMAD UR5, UR5, UR16, URZ ;  /* 0x00000010050572a4 */ /* 0x000fe2000f8e023f */
[----:B------:R1:W-:Y:S01]  /*4990*/  STS.128 [R0+0x3800], R52 ;  /* 0x0038003400007388 */ /* 0x0003e20000000c00 */
[----:B------:R-:W-:Y:S02]  /*49a0*/  UIADD3 UR9, UR9, UR12, URZ ;  /* 0x0000000c09097290 */ /* 0x000fe4000fffe03f */
[----:B------:R-:W-:Y:S01]  /*49b0*/  UIMAD UR10, UR36, UR15, UR10 ;  /* 0x0000000f240a72a4 */ /* 0x000fe2000f8e020a */
[----:B------:R1:W-:Y:S01]  /*49c0*/  STS.128 [R0+0x4000], R56 ;  /* 0x0040003800007388 */ /* 0x0003e20000000c00 */
[----:B------:R-:W-:Y:S02]  /*49d0*/  UIMAD.WIDE.U32 UR6, UR36, UR14, UR6 ;  /* 0x0000000e240672a5 */ /* 0x000fe4000f8e0006 */
[----:B------:R-:W-:Y:S01]  /*49e0*/  UIMAD UR5, UR36, UR17, UR5 ;  /* 0x00000011240572a4 */ /* 0x000fe2000f8e0205 */
[----:B------:R1:W-:Y:S01]  /*49f0*/  STS.128 [R0+0x4800], R60 ;  /* 0x0048003c00007388 */ /* 0x0003e20000000c00 */
[----:B------:R-:W-:Y:S01]  /*4a00*/  UIMAD.WIDE.U32 UR8, UR36, UR16, UR8 ;  /* 0x00000010240872a5 */ /* 0x000fe2000f8e0008 */
[----:B------:R-:W-:-:S02]  /*4a10*/  ULDC.64 UR12, c[0x0][0x800] ;  /* 0x00020000000c7ab9 */ /* 0x000fc40000000a00 */
[----:B------:R1:W-:Y:S01]  /*4a20*/  STS.128 [R0+0x5000], R64 ;  /* 0x0050004000007388 */ /* 0x0003e20000000c00 */
[----:B------:R-:W-:Y:S01]  /*4a30*/  ULDC.64 UR14, c[0x0][0x828] ;  /* 0x00020a00000e7ab9 */ /* 0x000fe20000000a00 */
[----:B------:R-:W-:Y:S02]  /*4a40*/  UIADD3 UR7, UR7, UR10, URZ ;  /* 0x0000000a07077290 */ /* 0x000fe4000fffe03f */
[----:B------:R1:W-:Y:S01]  /*4a50*/  STS.128 [R0+0x5800], R68 ;  /* 0x0058004400007388 */ /* 0x0003e20000000c00 */
[----:B------:R-:W-:Y:S02]  /*4a60*/  ULEA UR12, UP0, UR6, UR12, 0x2 ;  /* 0x0000000c060c7291 */ /* 0x000fe4000f80103f */
[----:B------:R-:W-:Y:S01]  /*4a70*/  UIADD3 UR5, UR9, UR5, URZ ;  /* 0x0000000509057290 */ /* 0x000fe2000fffe03f */
[----:B------:R-:W-:Y:S01]  /*4a80*/  @!PT LDS RZ, [RZ] ;  /* 0x00000000fffff984 */ /* 0x000fe20000000800 */
[----:B------:R-:W-:Y:S01]  /*4a90*/  @!PT LDS RZ, [RZ] ;  /* 0x00000000fffff984 */ /* 0x000fe20000000800 */
[----:B------:R-:W-:Y:S01]  /*4aa0*/  @!PT LDS RZ, [RZ] ;  /* 0x00000000fffff984 */ /* 0x000fe20000000800 */
[----:B------:R-:W-:Y:S01]  /*4ab0*/  @!PT LDS RZ, [RZ] ;  /* 0x00000000fffff984 */ /* 0x000fe20000000800 */
[----:B------:R2:W-:Y:S06]  /*4ac0*/  MEMBAR.ALL.CTA ;  /* 0x0000000000007992 */ /* 0x0005ec0000008000 */
[----:B--2---:R-:W2:Y:S01]  /*4ad0*/  FENCE.VIEW.ASYNC.S ;  /* 0x00000000000073c6 */ /* 0x004ea20000000000 */
[----:B------:R-:W-:-:S02]  /*4ae0*/  ULEA UR14, UP1, UR8, UR14, 0x2 ;  /* 0x0000000e080e7291 */ /* 0x000fc4000f82103f */
[----:B------:R-:W-:Y:S02]  /*4af0*/  ULEA.HI.X UR13, UR6, UR13, UR7, 0x2, UP0 ;  /* 0x0000000d060d7291 */ /* 0x000fe400080f1407 */
[----:B------:R-:W-:Y:S01]  /*4b00*/  ULEA.HI.X UR7, UR8, UR15, UR5, 0x2, UP1 ;  /* 0x0000000f08077291 */ /* 0x000fe200088f1405 */
[----:B--2---:R-:W-:Y:S06]  /*4b10*/  BAR.SYNC.DEFER_BLOCKING 0x1, 0x100 ;  /* 0x0044000000007b1d */ /* 0x004fec0000010000 */
[----:B------:R-:W-:Y:S05]  /*4b20*/  @P0 BRA `(.L_x_781) ;  /* 0x0000000000300947 */ /* 0x000fea0003800000 */
[----:B------:R-:W-:Y:S01]  /*4b30*/  PLOP3.LUT P0, PT, PT, PT, PT, 0x80, 0x0 ;  /* 0x000000000000781c */ /* 0x000fe20003f0f070 */
[----:B------:R-:W-:Y:S01]  /*4b40*/  UMOV UR5, 0xc00 ;  /* 0x00000c0000057882 */ /* 0x000fe20000000000 */
[----:B------:R-:W-:Y:S01]  /*4b50*/  UMOV UR8, 0x0 ;  /* 0x0000000000087882 */ /* 0x000fe20000000000 */
[----:B------:R-:W-:Y:S01]  /*4b60*/  UMOV UR9, 0x14f00000 ;  /* 0x14f0000000097882 */ /* 0x000fe20000000000 */
[----:B------:R-:W-:-:S09]  /*4b70*/  UMOV UR6, UR14 ;  /* 0x0000000e00067c82 */ /* 0x000fd20008000000 */
.L_x_782:
[----:B------:R-:W-:Y:S01]  /*4b80*/  @P0 ELECT P1, URZ, PT ;  /* 0x00000000003f082f */ /* 0x000fe20003820000 */
[----:B------:R2:W-:-:S12]  /*4b90*/  UBLKRED.G.S.ADD.F32.RN [UR6], [UR4], UR5, desc[UR8] ;  /* 0x00000806040073bb */ /* 0x0005d800080a1405 */
[----:B------:R-:W-:Y:S02]  /*4ba0*/  @P1 PLOP3.LUT P0, PT, P1, PT, PT, 0x8, 0x0 ;  /* 0x000000000000181c */ /* 0x000fe40000f0e170 */
[----:B------:R-:W-:-:S11]  /*4bb0*/  PLOP3.LUT P1, PT, PT, PT, PT, 0x8, 0x0 ;  /* 0x000000000000781c */ /* 0x000fd60003f2e170 */
[----:B--2---:R-:W-:Y:S05]  /*4bc0*/  @P0 BRA.U.ANY `(.L_x_782) ;  /* 0xfffffffd00ec0947 */ /* 0x004fea000393ffff */
[----:B------:R0:W-:Y:S01]  /*4bd0*/  UTMACMDFLUSH ;  /* 0x00000000000079b7 */ /* 0x0001e20000000000 */
[----:B------:R-:W-:-:S04]  /*4be0*/  DEPBAR.LE SB0, 0x0 ;  /* 0x000080000000791a */ /* 0x000fc80000000000 */
.L_x_781:
[----:B------:R-:W-:Y:S05]  /*4bf0*/  BSYNC B0 ;  /* 0x0000000000007941 */ /* 0x000fea0003800000 */
.L_x_780:
[----:B------:R-:W-:Y:S01]  /*4c00*/  BAR.SYNC.DEFER_BLOCKING 0x1, 0x100 ;  /* 0x0044000000007b1d */ /* 0x000fe20000010000 */
[----:B------:R-:W-:-:S05]  /*4c10*/  ISETP.NE.AND P0, PT, R8, 0x80, PT ;  /* 0x000000800800780c */ /* 0x000fca0003f05270 */
        /* <DEDUP_REMOVED lines=20> */
[----:B------:R-:W-:Y:S01]  /*4d60*/  PLOP3.LUT P0, PT, PT, PT, PT, 0x80, 0x0 ;  /* 0x000000000000781c */ /* 0x000fe20003f0f070 */
[----:B------:R-:W-:Y:S01]  /*4d70*/  UMOV UR5, 0xc00 ;  /* 0x00000c0000057882 */ /* 0x000fe20000000000 */
[----:B------:R-:W-:Y:S01]  /*4d80*/  UMOV UR8, 0x0 ;  /* 0x0000000000087882 */ /* 0x000fe20000000000 */
[----:B------:R-:W-:Y:S01]  /*4d90*/  UMOV UR9, 0x14f00000 ;  /* 0x14f0000000097882 */ /* 0x000fe20000000000 */
[----:B------:R-:W-:Y:S01]  /*4da0*/  UMOV UR6, UR12 ;  /* 0x0000000c00067c82 */ /* 0x000fe20008000000 */
[----:B------:R-:W-:-:S08]  /*4db0*/  UMOV UR7, UR13 ;  /* 0x0000000d00077c82 */ /* 0x000fd00008000000 */
.L_x_783:
        /* <DEDUP_REMOVED lines=8> */
.L_x_750:
        /* <DEDUP_REMOVED lines=20> */
.L_x_785:
        /* <DEDUP_REMOVED lines=13> */
.L_x_787:
[----:B------:R-:W-:-:S05]  /*5050*/  ULDC UR5, c[0x0][0x8c4] ;  /* 0x0002310000057ab9 */ /* 0x000fca0000000800 */
.L_x_786:
        /* <DEDUP_REMOVED lines=40> */
.L_x_788:
        /* <DEDUP_REMOVED lines=49> */
.L_x_802:
        /* <DEDUP_REMOVED lines=21> */
.L_x_791:
[----:B------:R-:W-:Y:S05]  /*5740*/  BSYNC B0 ;  /* 0x0000000000007941 */ /* 0x000fea0003800000 */
.L_x_790:
        /* <DEDUP_REMOVED lines=13> */
.L_x_793:
[----:B------:R-:W-:Y:S05]  /*5820*/  BSYNC B0 ;  /* 0x0000000000007941 */ /* 0x000fea0003800000 */
.L_x_792:
[----:B------:R-:W-:Y:S06]  /*5830*/  BAR.ARV 0xa, 0xa0 ;  /* 0x0282800000007b1d */ /* 0x000fec0000002000 */
[----:B------:R-:W-:Y:S04]  /*5840*/  BSSY B0, `(.L_x_794) ;  /* 0x0000003000007945 */ /* 0x000fe80003800000 */
[----:B------:R-:W-:Y:S05]  /*5850*/  @!P0 BRA `(.L_x_795) ;  /* 0x0000000000048947 */ /* 0x000fea0003800000 */
[----:B------:R-:W-:-:S04]  /*5860*/  DEPBAR.LE SB0, 0x0 ;  /* 0x000080000000791a */ /* 0x000fc80000000000 */
.L_x_795:
[----:B------:R-:W-:Y:S05]  /*5870*/  BSYNC B0 ;  /* 0x0000000000007941 */ /* 0x000fea0003800000 */
.L_x_794:
        /* <DEDUP_REMOVED lines=13> */
.L_x_797:
[----:B------:R-:W-:Y:S05]  /*5950*/  BSYNC B0 ;  /* 0x0000000000007941 */ /* 0x000fea0003800000 */
.L_x_796:
        /* <DEDUP_REMOVED lines=13> */
.L_x_799:
[----:B------:R-:W-:Y:S05]  /*5a30*/  BSYNC B0 ;  /* 0x0000000000007941 */ /* 0x000fea0003800000 */
.L_x_798:
[----:B------:R-:W-:Y:S01]  /*5a40*/  VIADD R0, R0, 0xfffffffe ;  /* 0xfffffffe00007836 */ /* 0x000fe20000000000 */
[----:B------:R-:W-:Y:S06]  /*5a50*/  BAR.ARV 0xa, 0xa0 ;  /* 0x0282800000007b1d */ /* 0x000fec0000002000 */
[----:B------:R-:W-:Y:S01]  /*5a60*/  BSSY B0, `(.L_x_800) ;  /* 0x0000004000007945 */ /* 0x000fe20003800000 */
[----:B------:R-:W-:-:S03]  /*5a70*/  ISETP.NE.AND P1, PT, R0, RZ, PT ;  /* 0x000000ff0000720c */ /* 0x000fc60003f25270 */
[----:B------:R-:W-:Y:S10]  /*5a80*/  @!P0 BRA `(.L_x_801) ;  /* 0x0000000000048947 */ /* 0x000ff40003800000 */
[----:B------:R-:W-:-:S04]  /*5a90*/  DEPBAR.LE SB0, 0x0 ;  /* 0x000080000000791a */ /* 0x000fc80000000000 */
.L_x_801:
[----:B------:R-:W-:Y:S05]  /*5aa0*/  BSYNC B0 ;  /* 0x0000000000007941 */ /* 0x000fea0003800000 */
.L_x_800:
[----:B------:R-:W-:Y:S06]  /*5ab0*/  BAR.ARV 0xb, 0xa0 ;  /* 0x02c2800000007b1d */ /* 0x000fec0000002000 */
[----:B------:R-:W-:Y:S02]  /*5ac0*/  UIADD3 UR5, UR5, 0x2, URZ ;  /* 0x0000000205057890 */ /* 0x000fe4000fffe03f */
[----:B------:R-:W-:Y:S01]  /*5ad0*/  UIADD3 UR4, UR4, 0x1, URZ ;  /* 0x0000000104047890 */ /* 0x000fe2000fffe03f */
[----:B------:R-:W-:Y:S11]  /*5ae0*/  @P1 BRA `(.L_x_802) ;  /* 0xfffffff800c01947 */ /* 0x000ff6000383ffff */
[----:B------:R-:W-:-:S12]  /*5af0*/  UIADD3 UR6, UR16, 0x3000, URZ ;  /* 0x0000300010067890 */ /* 0x000fd8000fffe03f */
.L_x_789:
        /* <DEDUP_REMOVED lines=19> */
.L_x_804:
[----:B------:R-:W-:Y:S05]  /*5c30*/  BSYNC B0 ;  /* 0x0000000000007941 */ /* 0x000fea0003800000 */
.L_x_803:
        /* <DEDUP_REMOVED lines=19> */
.L_x_806:
[----:B------:R-:W-:Y:S05]  /*5d70*/  BSYNC B0 ;  /* 0x0000000000007941 */ /* 0x000fea0003800000 */
.L_x_805:
[----:B------:R-:W-:Y:S06]  /*5d80*/  BAR.ARV 0xa, 0xa0 ;  /* 0x0282800000007b1d */ /* 0x000fec0000002000 */
[----:B------:R-:W-:Y:S04]  /*5d90*/  BSSY B0, `(.L_x_807) ;  /* 0x0000003000007945 */ /* 0x000fe80003800000 */
[----:B------:R-:W-:Y:S05]  /*5da0*/  @!P0 BRA `(.L_x_808) ;  /* 0x0000000000048947 */ /* 0x000fea0003800000 */
[----:B------:R-:W-:-:S04]  /*5db0*/  DEPBAR.LE SB0, 0x0 ;  /* 0x000080000000791a */ /* 0x000fc80000000000 */
.L_x_808:
[----:B------:R-:W-:Y:S05]  /*5dc0*/  BSYNC B0 ;  /* 0x0000000000007941 */ /* 0x000fea0003800000 */
.L_x_807:
[----:B------:R-:W-:Y:S06]  /*5dd0*/  BAR.ARV 0xb, 0xa0 ;  /* 0x02c2800000007b1d */ /* 0x000fec0000002000 */
[----:B------:R-:W-:Y:S05]  /*5de0*/  BRA `(.L_x_755) ;  /* 0x0000002800547947 */ /* 0x000fea0003800000 */
.L_x_784:
        /* <DEDUP_REMOVED lines=13> */
.L_x_809:
        /* <DEDUP_REMOVED lines=14> */
.L_x_811:
[----:B------:R-:W-:-:S05]  /*5fa0*/  ULDC UR4, c[0x0][0x8c4] ;  /* 0x0002310000047ab9 */ /* 0x000fca0000000800 */
.L_x_810:
        /* <DEDUP_REMOVED lines=56> */
.L_x_813:
        /* <DEDUP_REMOVED lines=63> */
.L_x_843:
        /* <DEDUP_REMOVED lines=13> */
.L_x_816:
        /* <DEDUP_REMOVED lines=125> */
.L_x_827:
[----:B------:R-:W-:-:S04]  /*6fc0*/  SHF.L.U32 R21, R9, 0x1f, RZ ;  /* 0x0000001f09157819 */ /* 0x000fc800000006ff */
[----:B-1----:R-:W1:Y:S02]  /*6fd0*/  SYNCS.PHASECHK.TRANS64.TRYWAIT P1, [R0+URZ+0x26840], R21 ;  /* 0x02684015000075a7 */ /* 0x002e64000802017f */
[----:B-12---:R-:W-:Y:S05]  /*6fe0*/  @!P1 BRA `(.L_x_819) ;  /* 0x0000001800549947 */ /* 0x006fea0003800000 */
.L_x_844:
[----:B------:R-:W-:Y:S05]  /*6ff0*/  @P0 BRA `(.L_x_820) ;  /* 0x0000000000140947 */ /* 0x000fea0003800000 */
[----:B------:R-:W-:Y:S01]  /*7000*/  ISETP.NE.AND P1, PT, R16, RZ, PT ;  /* 0x000000ff1000720c */ /* 0x000fe20003f25270 */
[----:B------:R-:W-:-:S04]  /*7010*/  IMAD.MOV.U32 R3, RZ, RZ, 0x3100 ;  /* 0x00003100ff037424 */ /* 0x000fc800078e00ff */
[----:B------:R2:W-:Y:S08]  /*7020*/  SYNCS.ARRIVE.TRANS64 RZ, [R0+URZ+0x26830], R3 ;  /* 0x0268300300ff79a7 */ /* 0x0005f0000800003f */
[----:B------:R-:W-:Y:S05]  /*7030*/  @!P1 BRA `(.L_x_820) ;  /* 0x0000000000049947 */ /* 0x000fea0003800000 */
[----:B------:R-:W-:Y:S01]  /*7040*/  BPT.TRAP 0x1 ;  /* 0x000000040000795c */ /* 0x000fe20000300000 */
.L_x_820:
        /* <DEDUP_REMOVED lines=43> */
.L_x_845:
[----:B------:R-:W-:Y:S05]  /*7300*/  @P0 BRA `(.L_x_822) ;  /* 0x0000000000140947 */ /* 0x000fea0003800000 */
[----:B------:R-:W-:Y:S01]  /*7310*/  ISETP.NE.AND P1, PT, R16, RZ, PT ;  /* 0x000000ff1000720c */ /* 0x000fe20003f25270 */
[----:B------:R-:W-:-:S04]  /*7320*/  IMAD.MOV.U32 R3, RZ, RZ, 0x3100 ;  /* 0x00003100ff037424 */ /* 0x000fc800078e00ff */
[----:B------:R3:W-:Y:S08]  /*7330*/  SYNCS.ARRIVE.TRANS64 RZ, [R0+URZ+0x26818], R3 ;  /* 0x0268180300ff79a7 */ /* 0x0007f0000800003f */
[----:B------:R-:W-:Y:S05]  /*7340*/  @!P1 BRA `(.L_x_822) ;  /* 0x0000000000049947 */ /* 0x000fea0003800000 */
[----:B------:R-:W-:Y:S01]  /*7350*/  BPT.TRAP 0x1 ;  /* 0x000000040000795c */ /* 0x000fe20000300000 */
.L_x_822:
        /* <DEDUP_REMOVED lines=36> */
.L_x_846:
        /* <DEDUP_REMOVED lines=9> */
.L_x_824:
        /* <DEDUP_REMOVED lines=38> */
.L_x_848:
[----:B------:R-:W-:Y:S05]  /*7890*/  @P0 BRA `(.L_x_826) ;  /* 0x0000000000140947 */ /* 0x000fea0003800000 */
[----:B------:R-:W-:Y:S01]  /*78a0*/  ISETP.NE.AND P1, PT, R16, RZ, PT ;  /* 0x000000ff1000720c */ /* 0x000fe20003f25270 */
[----:B-1----:R-:W-:-:S04]  /*78b0*/  IMAD.MOV.U32 R5, RZ, RZ, 0x3100 ;  /* 0x00003100ff057424 */ /* 0x002fc800078e00ff */
[----:B------:R2:W-:Y:S08]  /*78c0*/  SYNCS.ARRIVE.TRANS64 RZ, [R0+URZ+0x26810], R5 ;  /* 0x0268100500ff79a7 */ /* 0x0005f0000800003f */
[----:B------:R-:W-:Y:S05]  /*78d0*/  @!P1 BRA `(.L_x_826) ;  /* 0x0000000000049947 */ /* 0x000fea0003800000 */
[----:B------:R-:W-:Y:S01]  /*78e0*/  BPT.TRAP 0x1 ;  /* 0x000000040000795c */ /* 0x000fe20000300000 */
.L_x_826:
        /* <DEDUP_REMOVED lines=37> */
.L_x_818:
[----:B------:R-:W-:-:S13]  /*7b40*/  ISETP.NE.AND P1, PT, R13, RZ, PT ;  /* 0x000000ff0d00720c */ /* 0x000fda0003f25270 */
[----:B------:R-:W-:Y:S05]  /*7b50*/  @!P1 BRA `(.L_x_817) ;  /* 0x0000000400689947 */ /* 0x000fea0003800000 */
[----:B------:R-:W-:-:S04]  /*7b60*/  SHF.L.U32 R7, R9, 0x1f, RZ ;  /* 0x0000001f09077819 */ /* 0x000fc800000006ff */
[----:B------:R-:W1:Y:S02]  /*7b70*/  SYNCS.PHASECHK.TRANS64.TRYWAIT P1, [R0+URZ+0x26840], R7 ;  /* 0x02684007000075a7 */ /* 0x000e64000802017f */
[----:B-1----:R-:W-:Y:S05]  /*7b80*/  @!P1 BRA `(.L_x_828) ;  /* 0x0000000c00c09947 */ /* 0x002fea0003800000 */
.L_x_849:
[----:B------:R-:W-:Y:S05]  /*7b90*/  @P0 BRA `(.L_x_829) ;  /* 0x0000000000140947 */ /* 0x000fea0003800000 */
[----:B------:R-:W-:Y:S01]  /*7ba0*/  ISETP.NE.AND P1, PT, R16, RZ, PT ;  /* 0x000000ff1000720c */ /* 0x000fe20003f25270 */
[----:B------:R-:W-:-:S04]  /*7bb0*/  IMAD.MOV.U32 R5, RZ, RZ, 0x3100 ;  /* 0x00003100ff057424 */ /* 0x000fc800078e00ff */
[----:B------:R2:W-:Y:S08]  /*7bc0*/  SYNCS.ARRIVE.TRANS64 RZ, [R0+URZ+0x26830], R5 ;  /* 0x0268300500ff79a7 */ /* 0x0005f0000800003f */
[----:B------:R-:W-:Y:S05]  /*7bd0*/  @!P1 BRA `(.L_x_829) ;  /* 0x0000000000049947 */ /* 0x000fea0003800000 */
[----:B------:R-:W-:Y:S01]  /*7be0*/  BPT.TRAP 0x1 ;  /* 0x000000040000795c */ /* 0x000fe20000300000 */
.L_x_829:
        /* <DEDUP_REMOVED lines=41> */
.L_x_850:
[----:B------:R-:W-:Y:S05]  /*7e80*/  @P0 BRA `(.L_x_831) ;  /* 0x0000000000140947 */ /* 0x000fea0003800000 */
[----:B------:R-:W-:Y:S01]  /*7e90*/  ISETP.NE.AND P0, PT, R16, RZ, PT ;  /* 0x000000ff1000720c */ /* 0x000fe20003f05270 */
[----:B------:R-:W-:-:S04]  /*7ea0*/  IMAD.MOV.U32 R5, RZ, RZ, 0x3100 ;  /* 0x00003100ff057424 */ /* 0x000fc800078e00ff */
[----:B------:R3:W-:Y:S08]  /*7eb0*/  SYNCS.ARRIVE.TRANS64 RZ, [R0+URZ+0x26818], R5 ;  /* 0x0268180500ff79a7 */ /* 0x0007f0000800003f */
[----:B------:R-:W-:Y:S05]  /*7ec0*/  @!P0 BRA `(.L_x_831) ;  /* 0x0000000000048947 */ /* 0x000fea0003800000 */
[----:B------:R-:W-:Y:S01]  /*7ed0*/  BPT.TRAP 0x1 ;  /* 0x000000040000795c */ /* 0x000fe20000300000 */
.L_x_831:
        /* <DEDUP_REMOVED lines=34> */
.L_x_817:
[----:B------:R-:W3:Y:S01]  /*8100*/  S2R R2, SR_TID.X ;  /* 0x0000000000027919 */ /* 0x000ee20000002100 */
[----:B------:R-:W-:Y:S01]  /*8110*/  IMAD R3, R12, 0x8, R0 ;  /* 0x000000080c037824 */ /* 0x000fe200078e0200 */
[----:B---3--:R-:W-:Y:S02]  /*8120*/  LOP3.LUT R4, R2, 0x7f, RZ, 0xc0, !PT ;  /* 0x0000007f02047812 */ /* 0x008fe400078ec0ff */
[----:B------:R-:W-:Y:S02]  /*8130*/  SHF.L.U32 R2, R9, 0x1f, RZ ;  /* 0x0000001f09027819 */ /* 0x000fe400000006ff */
[----:B------:R-:W-:Y:S02]  /*8140*/  ISETP.NE.AND P1, PT, R4, RZ, PT ;  /* 0x000000ff0400720c */ /* 0x000fe40003f25270 */
[----:B------:R-:W3:Y:S02]  /*8150*/  SYNCS.PHASECHK.TRANS64.TRYWAIT P0, [R3+URZ+0x26840], R2 ;  /* 0x02684002030075a7 */ /* 0x000ee4000800017f */
[----:B---3--:R-:W-:Y:S09]  /*8160*/  @!P0 BRA `(.L_x_832) ;  /* 0x0000000800708947 */ /* 0x008ff20003800000 */
.L_x_851:
[----:B------:R-:W-:Y:S05]  /*8170*/  @P1 BRA `(.L_x_833) ;  /* 0x0000000000181947 */ /* 0x000fea0003800000 */
[----:B------:R-:W4:Y:S01]  /*8180*/  S2R R4, SR_TID.X ;  /* 0x0000000000047919 */ /* 0x000f220000002100 */
[----:B---3--:R-:W-:-:S04]  /*8190*/  IMAD.MOV.U32 R2, RZ, RZ, 0x3100 ;  /* 0x00003100ff027424 */ /* 0x008fc800078e00ff */
[----:B------:R3:W-:Y:S01]  /*81a0*/  SYNCS.ARRIVE.TRANS64 RZ, [R3+URZ+0x26830], R2 ;  /* 0x0268300203ff79a7 */ /* 0x0007e2000800003f */
[----:B----4-:R-:W-:-:S13]  /*81b0*/  LOP3.LUT P0, RZ, R4, 0x1f, RZ, 0xc0, !PT ;  /* 0x0000001f04ff7812 */ /* 0x010fda000780c0ff */
[----:B---3--:R-:W-:Y:S05]  /*81c0*/  @!P0 BRA `(.L_x_833) ;  /* 0x0000000000048947 */ /* 0x008fea0003800000 */
[----:B------:R-:W-:Y:S01]  /*81d0*/  BPT.TRAP 0x1 ;  /* 0x000000040000795c */ /* 0x000fe20000300000 */
.L_x_833:
        /* <DEDUP_REMOVED lines=48> */
.L_x_814:
[----:B------:R-:W-:Y:S05]  /*84e0*/  BSYNC B0 ;  /* 0x0000000000007941 */ /* 0x000fea0003800000 */
.L_x_812:
[----:B------:R-:W-:-:S03]  /*84f0*/  UMOV UR8, 0xffffffff ;  /* 0xffffffff00087882 */ /* 0x000fc60000000000 */
[----:B------:R-:W-:Y:S05]  /*8500*/  BRA.DIV UR8, `(.L_x_834) ;  /* 0x00000006089c7947 */ /* 0x000fea000b800000 */
[----:B------:R-:W-:-:S13]  /*8510*/  ELECT P0, URZ, PT ;  /* 0x00000000003f782f */ /* 0x000fda0003800000 */
.L_x_854:
[----:B------:R-:W-:Y:S05]  /*8520*/  @!P0 BRA `(.L_x_755) ;  /* 0x0000000000848947 */ /* 0x000fea0003800000 */
[----:B------:R-:W-:-:S06]  /*8530*/  ULOP3.LUT UR8, UR38, 0x2, URZ, 0xfc, !UPT ;  /* 0x0000000226087892 */ /* 0x000fcc000f8efc3f */
[----:B------:R-:W-:-:S05]  /*8540*/  IMAD.U32 R2, RZ, RZ, UR8 ;  /* 0x00000008ff027e24 */ /* 0x000fca000f8e00ff */
[----:B------:R-:W-:-:S13]  /*8550*/  ISETP.NE.AND P0, PT, R2, 0x3, PT ;  /* 0x000000030200780c */ /* 0x000fda0003f05270 */
[----:B------:R-:W-:Y:S05]  /*8560*/  @!P0 BRA `(.L_x_835) ;  /* 0x0000000000048947 */ /* 0x000fea0003800000 */
[----:B--2---:R-:W-:Y:S01]  /*8570*/  BPT.TRAP 0x1 ;  /* 0x000000040000795c */ /* 0x004fe20000300000 */
.L_x_835:
        /* <DEDUP_REMOVED lines=15> */
.L_x_855:
[----:B------:R-:W3:Y:S02]  /*8670*/  SYNCS.PHASECHK.TRANS64.TRYWAIT P1, [R3+URZ], R2 ;  /* 0x00000002030075a7 */ /* 0x000ee4000802017f */
[----:B---3--:R-:W-:Y:S05]  /*8680*/  @!P1 BRA `(.L_x_837) ;  /* 0x0000000400749947 */ /* 0x008fea0003800000 */
.L_x_856:
[----:B------:R-:W-:Y:S05]  /*8690*/  @!P0 BRA `(.L_x_838) ;  /* 0x0000000000048947 */ /* 0x000fea0003800000 */
[----:B--2---:R-:W-:Y:S01]  /*86a0*/  BPT.TRAP 0x1 ;  /* 0x000000040000795c */ /* 0x004fe20000300000 */
.L_x_838:
[----:B---3--:R-:W-:-:S04]  /*86b0*/  VIADD R3, R7, 0x26840 ;  /* 0x0002684007037836 */ /* 0x008fc80000000000 */
[----:B------:R-:W-:-:S04]  /*86c0*/  IMAD R0, R0, 0x8, R3 ;  /* 0x0000000800007824 */ /* 0x000fc800078e0203 */
[----:B------:R-:W3:Y:S02]  /*86d0*/  SYNCS.PHASECHK.TRANS64.TRYWAIT P0, [R0+URZ], R5 ;  /* 0x00000005000075a7 */ /* 0x000ee4000800017f */
[----:B---3--:R-:W-:Y:S05]  /*86e0*/  @!P0 BRA `(.L_x_839) ;  /* 0x0000000400708947 */ /* 0x008fea0003800000 */
.L_x_857:
[----:B------:R-:W-:-:S07]  /*86f0*/  IMAD R3, R4, 0x8, R3 ;  /* 0x0000000804037824 */ /* 0x000fce00078e0203 */
.L_x_840:
[----:B----4-:R4:W1:Y:S02]  /*8700*/  SYNCS.PHASECHK.TRANS64.TRYWAIT P0, [R3+URZ], R2 ;  /* 0x00000002030075a7 */ /* 0x010864000800017f */
[----:B-1----:R-:W-:Y:S05]  /*8710*/  @!P0 NANOSLEEP.SYNCS 0x989680 ;  /* 0x009896800000895d */ /* 0x002fea0003900000 */
[----:B------:R-:W1:Y:S02]  /*8720*/  @!P0 SYNCS.PHASECHK.TRANS64 P0, [R3+URZ], R2 ;  /* 0x00000002030085a7 */ /* 0x000e64000800007f */
[----:B-1----:R-:W-:Y:S05]  /*8730*/  @!P0 BRA `(.L_x_840) ;  /* 0xfffffffc00f08947 */ /* 0x002fea000383ffff */
.L_x_755:
[----:B--2---:R-:W-:Y:S05]  /*8740*/  BSYNC B6 ;  /* 0x0000000000067941 */ /* 0x004fea0003800000 */
.L_x_749:
[----:B------:R-:W-:Y:S05]  /*8750*/  EXIT ;  /* 0x000000000000794d */ /* 0x000fea0003800000 */
.L_x_765:
[----:B------:R-:W-:Y:S02]  /*8760*/  IMAD.MOV.U32 R13, RZ, RZ, R16 ;  /* 0x000000ffff0d7224 */ /* 0x000fe400078e0010 */
[----:B------:R-:W-:Y:S02]  /*8770*/  IMAD.MOV.U32 R12, RZ, RZ, RZ ;  /* 0x000000ffff0c7224 */ /* 0x000fe400078e00ff */
[----:B------:R-:W-:Y:S02]  /*8780*/  IMAD.MOV.U32 R11, RZ, RZ, 0x1f ;  /* 0x0000001fff0b7424 */ /* 0x000fe400078e00ff */
[----:B------:R-:W-:-:S07]  /*8790*/  IMAD.MOV.U32 R15, RZ, RZ, -0x1 ;  /* 0xffffffffff0f7424 */ /* 0x000fce00078e00ff */
[----:B-----5:R-:W-:Y:S05]  /*87a0*/  WARPSYNC.COLLECTIVE R15, `(.L_x_841) ;  /* 0x000000000f087348 */ /* 0x020fea0003c00000 */
[----:B------:R1:W2:Y:S02]  /*87b0*/  SHFL.IDX P6, R14, R13, R12, R11 ;  /* 0x0000000c0d0e7389 */ /* 0x0002a400000c000b */
[----:B-12--5:R-:W-:Y:S01]  /*87c0*/  ENDCOLLECTIVE ;  /* 0x000000000000791b */ /* 0x026fe20003800000 */
.L_x_841:
[----:B------:R-:W-:Y:S05]  /*87d0*/  BRA `(.L_x_842) ;  /* 0xffffff8800e07947 */ /* 0x000fea000383ffff */
.L_x_767:
[----:B--2---:R2:W3:Y:S02]  /*87e0*/  SYNCS.PHASECHK.TRANS64.TRYWAIT P1, [R18+URZ+0x26800], R5 ;  /* 0x02680005120075a7 */ /* 0x0044e4000802017f */
[----:B---3--:R-:W-:Y:S05]  /*87f0*/  @!P1 NANOSLEEP.SYNCS 0x989680 ;  /* 0x009896800000995d */ /* 0x008fea0003900000 */
[----:B------:R-:W3:Y:S02]  /*8800*/  @!P1 SYNCS.PHASECHK.TRANS64 P1, [R18+URZ+0x26800], R5 ;  /* 0x02680005120095a7 */ /* 0x000ee4000802007f */
[----:B---3--:R-:W-:Y:S05]  /*8810*/  @!P1 BRA `(.L_x_767) ;  /* 0xfffffffc00f09947 */ /* 0x008fea000383ffff */
[----:B------:R-:W-:Y:S05]  /*8820*/  BRA `(.L_x_766) ;  /* 0xffffff8c00047947 */ /* 0x000fea000383ffff */
.L_x_772:
[----:B--2---:R-:W-:-:S04]  /*8830*/  IMAD.U32 R5, RZ, RZ, UR8 ;  /* 0x00000008ff057e24 */ /* 0x004fc8000f8e00ff */
[----:B------:R2:W3:Y:S03]  /*8840*/  SYNCS.PHASECHK.TRANS64.TRYWAIT P1, [R5+URZ+0x26810], R16 ;  /* 0x02681010050075a7 */ /* 0x0004e6000802017f */
[----:B---3--:R-:W-:Y:S05]  /*8850*/  @!P1 NANOSLEEP.SYNCS 0x989680 ;  /* 0x009896800000995d */ /* 0x008fea0003900000 */
[----:B------:R-:W3:Y:S02]  /*8860*/  @!P1 SYNCS.PHASECHK.TRANS64 P1, [R5+URZ+0x26810], R16 ;  /* 0x02681010050095a7 */ /* 0x000ee4000802007f */
[----:B---3--:R-:W-:Y:S05]  /*8870*/  @!P1 BRA `(.L_x_772) ;  /* 0xfffffffc00ec9947 */ /* 0x008fea000383ffff */
[----:B------:R-:W-:Y:S05]  /*8880*/  BRA `(.L_x_771) ;  /* 0xffffff9400647947 */ /* 0x000fea000383ffff */
.L_x_776:
[----:B------:R-:W-:-:S04]  /*8890*/  IMAD.U32 R5, RZ, RZ, UR8 ;  /* 0x00000008ff057e24 */ /* 0x000fc8000f8e00ff */
[----:B------:R1:W1:Y:S03]  /*88a0*/  SYNCS.PHASECHK.TRANS64.TRYWAIT P1, [R5+URZ+0x26830], R16 ;  /* 0x02683010050075a7 */ /* 0x000266000802017f */
[----:B-1----:R-:W-:Y:S05]  /*88b0*/  @!P1 NANOSLEEP.SYNCS 0x989680 ;  /* 0x009896800000995d */ /* 0x002fea0003900000 */
[----:B------:R-:W1:Y:S02]  /*88c0*/  @!P1 SYNCS.PHASECHK.TRANS64 P1, [R5+URZ+0x26830], R16 ;  /* 0x02683010050095a7 */ /* 0x000e64000802007f */
[----:B-1----:R-:W-:Y:S05]  /*88d0*/  @!P1 BRA `(.L_x_776) ;  /* 0xfffffffc00ec9947 */ /* 0x002fea000383ffff */
[----:B------:R-:W-:Y:S05]  /*88e0*/  BRA `(.L_x_775) ;  /* 0xffffff9800707947 */ /* 0x000fea000383ffff */
.L_x_815:
[----:B-1----:R1:W2:Y:S02]  /*88f0*/  SYNCS.PHASECHK.TRANS64.TRYWAIT P0, [R0+URZ+0x26820], R3 ;  /* 0x02682003000075a7 */ /* 0x0022a4000800017f */
[----:B--2---:R-:W-:Y:S05]  /*8900*/  @!P0 NANOSLEEP.SYNCS 0x989680 ;  /* 0x009896800000895d */ /* 0x004fea0003900000 */
[----:B------:R-:W2:Y:S02]  /*8910*/  @!P0 SYNCS.PHASECHK.TRANS64 P0, [R0+URZ+0x26820], R3 ;  /* 0x02682003000085a7 */ /* 0x000ea4000800007f */
[----:B--2---:R-:W-:Y:S05]  /*8920*/  @!P0 BRA `(.L_x_815) ;  /* 0xfffffffc00f08947 */ /* 0x004fea000383ffff */
[----:B------:R-:W-:Y:S05]  /*8930*/  BRA `(.L_x_843) ;  /* 0xffffffdc00787947 */ /* 0x000fea000383ffff */
.L_x_819:
[----:B-1----:R1:W2:Y:S02]  /*8940*/  SYNCS.PHASECHK.TRANS64.TRYWAIT P1, [R0+URZ+0x26840], R21 ;  /* 0x02684015000075a7 */ /* 0x0022a4000802017f */
[----:B--2---:R-:W-:Y:S05]  /*8950*/  @!P1 NANOSLEEP.SYNCS 0x989680 ;  /* 0x009896800000995d */ /* 0x004fea0003900000 */
[----:B------:R-:W2:Y:S02]  /*8960*/  @!P1 SYNCS.PHASECHK.TRANS64 P1, [R0+URZ+0x26840], R21 ;  /* 0x02684015000095a7 */ /* 0x000ea4000802007f */
[----:B--2---:R-:W-:Y:S05]  /*8970*/  @!P1 BRA `(.L_x_819) ;  /* 0xfffffffc00f09947 */ /* 0x004fea000383ffff */
[----:B------:R-:W-:Y:S05]  /*8980*/  BRA `(.L_x_844) ;  /* 0xffffffe400987947 */ /* 0x000fea000383ffff */
.L_x_821:
[----:B--2---:R2:W3:Y:S02]  /*8990*/  SYNCS.PHASECHK.TRANS64.TRYWAIT P1, [R0+URZ+0x26828], R21 ;  /* 0x02682815000075a7 */ /* 0x0044e4000802017f */
[----:B---3--:R-:W-:Y:S05]  /*89a0*/  @!P1 NANOSLEEP.SYNCS 0x989680 ;  /* 0x009896800000995d */ /* 0x008fea0003900000 */
[----:B------:R-:W3:Y:S02]  /*89b0*/  @!P1 SYNCS.PHASECHK.TRANS64 P1, [R0+URZ+0x26828], R21 ;  /* 0x02682815000095a7 */ /* 0x000ee4000802007f */
[----:B---3--:R-:W-:Y:S05]  /*89c0*/  @!P1 BRA `(.L_x_821) ;  /* 0xfffffffc00f09947 */ /* 0x008fea000383ffff */
[----:B------:R-:W-:Y:S05]  /*89d0*/  BRA `(.L_x_845) ;  /* 0xffffffe800487947 */ /* 0x000fea000383ffff */
.L_x_823:
[----:B---3--:R3:W4:Y:S02]  /*89e0*/  SYNCS.PHASECHK.TRANS64.TRYWAIT P1, [R0+URZ+0x26848], R21 ;  /* 0x02684815000075a7 */ /* 0x008724000802017f */
[----:B----4-:R-:W-:Y:S05]  /*89f0*/  @!P1 NANOSLEEP.SYNCS 0x989680 ;  /* 0x009896800000995d */ /* 0x010fea0003900000 */
[----:B------:R-:W4:Y:S02]  /*8a00*/  @!P1 SYNCS.PHASECHK.TRANS64 P1, [R0+URZ+0x26848], R21 ;  /* 0x02684815000095a7 */ /* 0x000f24000802007f */
[----:B----4-:R-:W-:Y:S05]  /*8a10*/  @!P1 BRA `(.L_x_823) ;  /* 0xfffffffc00f09947 */ /* 0x010fea000383ffff */
[----:B------:R-:W-:Y:S05]  /*8a20*/  BRA `(.L_x_846) ;  /* 0xffffffe800dc7947 */ /* 0x000fea000383ffff */
.L_x_825:
[----:B------:R-:W-:-:S07]  /*8a30*/  SHF.L.U32 R5, R9, 0x1f, RZ ;  /* 0x0000001f09057819 */ /* 0x000fce00000006ff */
.L_x_847:
[----:B-1----:R1:W2:Y:S02]  /*8a40*/  SYNCS.PHASECHK.TRANS64.TRYWAIT P1, [R0+URZ+0x26820], R5 ;  /* 0x02682005000075a7 */ /* 0x0022a4000802017f */
[----:B--2---:R-:W-:Y:S05]  /*8a50*/  @!P1 NANOSLEEP.SYNCS 0x989680 ;  /* 0x009896800000995d */ /* 0x004fea0003900000 */
[----:B------:R-:W2:Y:S02]  /*8a60*/  @!P1 SYNCS.PHASECHK.TRANS64 P1, [R0+URZ+0x26820], R5 ;  /* 0x02682005000095a7 */ /* 0x000ea4000802007f */
[----:B--2---:R-:W-:Y:S05]  /*8a70*/  @!P1 BRA `(.L_x_847) ;  /* 0xfffffffc00f09947 */ /* 0x004fea000383ffff */
[----:B------:R-:W-:Y:S05]  /*8a80*/  BRA `(.L_x_848) ;  /* 0xffffffec00807947 */ /* 0x000fea000383ffff */
.L_x_828:
[----:B-1----:R1:W2:Y:S02]  /*8a90*/  SYNCS.PHASECHK.TRANS64.TRYWAIT P1, [R0+URZ+0x26840], R7 ;  /* 0x02684007000075a7 */ /* 0x0022a4000802017f */
[----:B--2---:R-:W-:Y:S05]  /*8aa0*/  @!P1 NANOSLEEP.SYNCS 0x989680 ;  /* 0x009896800000995d */ /* 0x004fea0003900000 */
[----:B------:R-:W2:Y:S02]  /*8ab0*/  @!P1 SYNCS.PHASECHK.TRANS64 P1, [R0+URZ+0x26840], R7 ;  /* 0x02684007000095a7 */ /* 0x000ea4000802007f */
[----:B--2---:R-:W-:Y:S05]  /*8ac0*/  @!P1 BRA `(.L_x_828) ;  /* 0xfffffffc00f09947 */ /* 0x004fea000383ffff */
[----:B------:R-:W-:Y:S05]  /*8ad0*/  BRA `(.L_x_849) ;  /* 0xfffffff0002c7947 */ /* 0x000fea000383ffff */
.L_x_830:
[----:B--2---:R2:W3:Y:S02]  /*8ae0*/  SYNCS.PHASECHK.TRANS64.TRYWAIT P1, [R0+URZ+0x26828], R7 ;  /* 0x02682807000075a7 */ /* 0x0044e4000802017f */
[----:B---3--:R-:W-:Y:S05]  /*8af0*/  @!P1 NANOSLEEP.SYNCS 0x989680 ;  /* 0x009896800000995d */ /* 0x008fea0003900000 */
[----:B------:R-:W3:Y:S02]  /*8b00*/  @!P1 SYNCS.PHASECHK.TRANS64 P1, [R0+URZ+0x26828], R7 ;  /* 0x02682807000095a7 */ /* 0x000ee4000802007f */
[----:B---3--:R-:W-:Y:S05]  /*8b10*/  @!P1 BRA `(.L_x_830) ;  /* 0xfffffffc00f09947 */ /* 0x008fea000383ffff */
[----:B------:R-:W-:Y:S05]  /*8b20*/  BRA `(.L_x_850) ;  /* 0xfffffff000d47947 */ /* 0x000fea000383ffff */
.L_x_832:
[----:B---3--:R3:W4:Y:S02]  /*8b30*/  SYNCS.PHASECHK.TRANS64.TRYWAIT P0, [R3+URZ+0x26840], R2 ;  /* 0x02684002030075a7 */ /* 0x008724000800017f */
[----:B----4-:R-:W-:Y:S05]  /*8b40*/  @!P0 NANOSLEEP.SYNCS 0x989680 ;  /* 0x009896800000895d */ /* 0x010fea0003900000 */
[----:B------:R-:W4:Y:S02]  /*8b50*/  @!P0 SYNCS.PHASECHK.TRANS64 P0, [R3+URZ+0x26840], R2 ;  /* 0x02684002030085a7 */ /* 0x000f24000800007f */
[----:B----4-:R-:W-:Y:S05]  /*8b60*/  @!P0 BRA `(.L_x_832) ;  /* 0xfffffffc00f08947 */ /* 0x010fea000383ffff */
[----:B------:R-:W-:Y:S05]  /*8b70*/  BRA `(.L_x_851) ;  /* 0xfffffff4007c7947 */ /* 0x000fea000383ffff */
.L_x_834:
[----:B------:R-:W-:Y:S01]  /*8b80*/  BSSY B0, `(.L_x_852) ;  /* 0x0000006000007945 */ /* 0x000fe20003800000 */
[----:B------:R-:W-:-:S07]  /*8b90*/  IMAD.MOV.U32 R15, RZ, RZ, -0x1 ;  /* 0xffffffffff0f7424 */ /* 0x000fce00078e00ff */
[----:B--2---:R-:W-:Y:S05]  /*8ba0*/  WARPSYNC.COLLECTIVE R15, `(.L_x_853) ;  /* 0x000000000f0c7348 */ /* 0x004fea0003c00000 */
[----:B------:R-:W-:Y:S02]  /*8bb0*/  ELECT P6, UR62, PT ;  /* 0x00000000003e782f */ /* 0x000fe400038c0000 */
[----:B------:R-:W-:Y:S01]  /*8bc0*/  MOV R14, UR62 ;  /* 0x0000003e000e7c02 */ /* 0x000fe20008000f00 */
[----:B--2---:R-:W-:Y:S10]  /*8bd0*/  ENDCOLLECTIVE ;  /* 0x000000000000791b */ /* 0x004ff40003800000 */
.L_x_853:
[----:B------:R-:W-:Y:S05]  /*8be0*/  BSYNC B0 ;  /* 0x0000000000007941 */ /* 0x000fea0003800000 */
.L_x_852:
[----:B------:R-:W-:Y:S01]  /*8bf0*/  PLOP3.LUT P0, PT, P6, PT, PT, 0x80, 0x0 ;  /* 0x000000000000781c */ /* 0x000fe2000370f070 */
[----:B------:R-:W-:-:S12]  /*8c00*/  BRA `(.L_x_854) ;  /* 0xfffffff800447947 */ /* 0x000fd8000383ffff */
.L_x_836:
[----:B-1----:R1:W3:Y:S02]  /*8c10*/  SYNCS.PHASECHK.TRANS64.TRYWAIT P1, [R6+URZ], R5 ;  /* 0x00000005060075a7 */ /* 0x0022e4000802017f */
[----:B---3--:R-:W-:Y:S05]  /*8c20*/  @!P1 NANOSLEEP.SYNCS 0x989680 ;  /* 0x009896800000995d */ /* 0x008fea0003900000 */
[----:B------:R-:W3:Y:S02]  /*8c30*/  @!P1 SYNCS.PHASECHK.TRANS64 P1, [R6+URZ], R5 ;  /* 0x00000005060095a7 */ /* 0x000ee4000802007f */
[----:B---3--:R-:W-:Y:S05]  /*8c40*/  @!P1 BRA `(.L_x_836) ;  /* 0xfffffffc00f09947 */ /* 0x008fea000383ffff */
[----:B------:R-:W-:Y:S05]  /*8c50*/  BRA `(.L_x_855) ;  /* 0xfffffff800847947 */ /* 0x000fea000383ffff */
.L_x_837:
[----:B---3--:R3:W4:Y:S02]  /*8c60*/  SYNCS.PHASECHK.TRANS64.TRYWAIT P1, [R3+URZ], R2 ;  /* 0x00000002030075a7 */ /* 0x008724000802017f */
[----:B----4-:R-:W-:Y:S05]  /*8c70*/  @!P1 NANOSLEEP.SYNCS 0x989680 ;  /* 0x009896800000995d */ /* 0x010fea0003900000 */
[----:B------:R-:W4:Y:S02]  /*8c80*/  @!P1 SYNCS.PHASECHK.TRANS64 P1, [R3+URZ], R2 ;  /* 0x00000002030095a7 */ /* 0x000f24000802007f */
[----:B----4-:R-:W-:Y:S05]  /*8c90*/  @!P1 BRA `(.L_x_837) ;  /* 0xfffffffc00f09947 */ /* 0x010fea000383ffff */
[----:B------:R-:W-:Y:S05]  /*8ca0*/  BRA `(.L_x_856) ;  /* 0xfffffff800787947 */ /* 0x000fea000383ffff */
.L_x_839:
[----:B---3--:R3:W4:Y:S02]  /*8cb0*/  SYNCS.PHASECHK.TRANS64.TRYWAIT P0, [R0+URZ], R5 ;  /* 0x00000005000075a7 */ /* 0x008724000800017f */
[----:B----4-:R-:W-:Y:S05]  /*8cc0*/  @!P0 NANOSLEEP.SYNCS 0x989680 ;  /* 0x009896800000895d */ /* 0x010fea0003900000 */
[----:B------:R-:W4:Y:S02]  /*8cd0*/  @!P0 SYNCS.PHASECHK.TRANS64 P0, [R0+URZ], R5 ;  /* 0x00000005000085a7 */ /* 0x000f24000800007f */
[----:B----4-:R-:W-:Y:S05]  /*8ce0*/  @!P0 BRA `(.L_x_839) ;  /* 0xfffffffc00f08947 */ /* 0x010fea000383ffff */
[----:B------:R-:W-:Y:S05]  /*8cf0*/  BRA `(.L_x_857) ;  /* 0xfffffff8007c7947 */ /* 0x000fea000383ffff */
.L_x_858:
        /* <DEDUP_REMOVED lines=16> */
.L_x_3301:


//--------------------- .text._ZN7cutlass13device_kernelIN5flash11enable_sm90INS1_16FlashAttnBwdSm90INS1_25CollectiveMainloopBwdSm90ILi2ELi2ELi2EN4cute5tupleIJNS5_1CILi1EEES8_S8_EEENS6_IJNS7_ILi64EEENS7_ILi128EEENS7_ILi96EEEEEENS_6half_tEfNS_4arch4Sm90ELb0ELb0ELb0ELb1ELb1ELb1ELb0ELb0ELi2ELi1ELi2ELi1ELb1EEENS1_24CollectiveEpilogueBwdGQAISD_fSG_Li256ELb1ELb1EEENS1_19SingleTileSchedulerILb1ELb0ELb0ELi128EEEEEEEEEvNT_6ParamsE --------------------------
	.section	.text._ZN7cutlass13device_kernelIN5flash11enable_sm90INS1_16FlashAttnBwdSm90INS1_25CollectiveMainloopBwdSm90ILi2ELi2ELi2EN4cute5tupleIJNS5_1CILi1EEES8_S8_EEENS6_IJNS7_ILi64EEENS7_ILi128EEENS7_ILi96EEEEEENS_6half_tEfNS_4arch4Sm90ELb0ELb0ELb0ELb1ELb1ELb1ELb0ELb0ELi2ELi1ELi2ELi1ELb1EEENS1_24CollectiveEpilogueBwdGQAISD_fSG_Li256ELb1ELb1EEENS1_19SingleTileSchedulerILb1ELb0ELb0ELi128EEEEEEEEEvNT_6ParamsE,"ax",@progbits
	.align	128
.text._ZN7cutlass13device_kernelIN5flash11enable_sm90INS1_16FlashAttnBwdSm90INS1_25CollectiveMainloopBwdSm90ILi2ELi2ELi2EN4cute5tupleIJNS5_1CILi1EEES8_S8_EEENS6_IJNS7_ILi64EEENS7_ILi128EEENS7_ILi96EEEEEENS_6half_tEfNS_4arch4Sm90ELb0ELb0ELb0ELb1ELb1ELb1ELb0ELb0ELi2ELi1ELi2ELi1ELb1EEENS1_24CollectiveEpilogueBwdGQAISD_fSG_Li256ELb1ELb1EEENS1_19SingleTileSchedulerILb1ELb0ELb0ELi128EEEEEEEEEvNT_6ParamsE:
        .type           _ZN7cutlass13device_kernelIN5flash11enable_sm90INS1_16FlashAttnBwdSm90INS1_25CollectiveMainloopBwdSm90ILi2ELi2ELi2EN4cute5tupleIJNS5_1CILi1EEES8_S8_EEENS6_IJNS7_ILi64EEENS7_ILi128EEENS7_ILi96EEEEEENS_6half_tEfNS_4arch4Sm90ELb0ELb0ELb0ELb1ELb1ELb1ELb0ELb0ELi2ELi1ELi2ELi1ELb1EEENS1_24CollectiveEpilogueBwdGQAISD_fSG_Li256ELb1ELb1EEENS1_19SingleTileSchedulerILb1ELb0ELb0ELi128EEEEEEEEEvNT_6ParamsE,@function
        .size           _ZN7cutlass13device_kernelIN5flash11enable_sm90INS1_16FlashAttnBwdSm90INS1_25CollectiveMainloopBwdSm90ILi2ELi2ELi2EN4cute5tupleIJNS5_1CILi1EEES8_S8_EEENS6_IJNS7_ILi64EEENS7_ILi128EEENS7_ILi96EEEEEENS_6half_tEfNS_4arch4Sm90ELb0ELb0ELb0ELb1ELb1ELb1ELb0ELb0ELi2ELi1ELi2ELi1ELb1EEENS1_24CollectiveEpilogueBwdGQAISD_fSG_Li256ELb1ELb1EEENS1_19SingleTileSchedulerILb1ELb0ELb0ELi128EEEEEEEEEvNT_6ParamsE,(.L_x_3302 - _ZN7cutlass13device_kernelIN5flash11enable_sm90INS1_16FlashAttnBwdSm90INS1_25CollectiveMainloopBwdSm90ILi2ELi2ELi2EN4cute5tupleIJNS5_1CILi1EEES8_S8_EEENS6_IJNS7_ILi64EEENS7_ILi128EEENS7_ILi96EEEEEENS_6half_tEfNS_4arch4Sm90ELb0ELb0ELb0ELb1ELb1ELb1ELb0ELb0ELi2ELi1ELi2ELi1ELb1EEENS1_24CollectiveEpilogueBwdGQAISD_fSG_Li256ELb1ELb1EEENS1_19SingleTileSchedulerILb1ELb0ELb0ELi128EEEEEEEEEvNT_6ParamsE)
        .other          _ZN7cutlass13device_kernelIN5flash11enable_sm90INS1_16FlashAttnBwdSm90INS1_25CollectiveMainloopBwdSm90ILi2ELi2ELi2EN4cute5tupleIJNS5_1CILi1EEES8_S8_EEENS6_IJNS7_ILi64EEENS7_ILi128EEENS7_ILi96EEEEEENS_6half_tEfNS_4arch4Sm90ELb0ELb0ELb0ELb1ELb1ELb1ELb0ELb0ELi2ELi1ELi2ELi1ELb1EEENS1_24CollectiveEpilogueBwdGQAISD_fSG_Li256ELb1ELb1EEENS1_19SingleTileSchedulerILb1ELb0ELb0ELi128EEEEEEEEEvNT_6ParamsE,@"STO_CUDA_ENTRY STV_DEFAULT"
_ZN7cutlass13device_kernelIN5flash11enable_sm90INS1_16FlashAttnBwdSm90INS1_25CollectiveMainloopBwdSm90ILi2ELi2ELi2EN4cute5tupleIJNS5_1CILi1EEES8_S8_EEENS6_IJNS7_ILi64EEENS7_ILi128EEENS7_ILi96EEEEEENS_6half_tEfNS_4arch4Sm90ELb0ELb0ELb0ELb1ELb1ELb1ELb0ELb0ELi2ELi1ELi2ELi1ELb1EEENS1_24CollectiveEpilogueBwdGQAISD_fSG_Li256ELb1ELb1EEENS1_19SingleTileSchedulerILb1ELb0ELb0ELi128EEEEEEEEEvNT_6ParamsE:
        /* <DEDUP_REMOVED lines=23> */
.L_x_860:
[----:B------:R-:W-:Y:S05]  /*0170*/  BSYNC B0 ;  /* 0x0000000000007941 */ /* 0x000fea0003800000 */
.L_x_859:
        /* <DEDUP_REMOVED lines=37> */
.L_x_861:
        /* <DEDUP_REMOVED lines=22> */
.L_x_862:
[----:B------:R-:W-:Y:S01]  /*0530*/  PLOP3.LUT P0, PT, PT, PT, UP0, 0x80, 0x0 ;  /* 0x000000000000781c */ /* 0x000fe20003f0f008 */
[----:B------:R-:W-:Y:S01]  /*0540*/  NOP ;  /* 0x0000000000007918 */ /* 0x000fe20000000000 */
[----:B------:R-:W-:Y:S01]  /*0550*/  ULDC.64 UR46, c[0x0][0x208] ;  /* 0x00008200002e7ab9 */ /* 0x000fe20000000a00 */
[----:B------:R-:W-:Y:S01]  /*0560*/  BSSY B6, `(.L_x_863) ;  /* 0x00008f2000067945 */ /* 0x000fe20003800000 */
[----:B-12-4-:R-:W-:Y:S09]  /*0570*/  BAR.SYNC.DEFER_BLOCKING 0x0 ;  /* 0x0000000000007b1d */ /* 0x016ff20000010000 */
[----:B------:R-:W-:Y:S05]  /*0580*/  @!P0 BRA `(.L_x_864) ;  /* 0x0000004c00688947 */ /* 0x000fea0003800000 */
.L_x_865:
        /* <DEDUP_REMOVED lines=21> */
.L_x_866:
        /* <DEDUP_REMOVED lines=14> */
.L_x_868:
[----:B------:R-:W-:-:S05]  /*07c0*/  ULDC UR4, c[0x0][0x8c4] ;  /* 0x0002310000047ab9 */ /* 0x000fca0000000800 */
.L_x_867:
        /* <DEDUP_REMOVED lines=21> */
.L_x_870:
        /* <DEDUP_REMOVED lines=14> */
.L_x_871:
        /* <DEDUP_REMOVED lines=10> */
.L_x_872:
        /* <DEDUP_REMOVED lines=11> */
.L_x_873:
        /* <DEDUP_REMOVED lines=71> */
.L_x_876:
        /* <DEDUP_REMOVED lines=15> */
.L_x_875:
        /* <DEDUP_REMOVED lines=22> */
.L_x_878:
        /* <DEDUP_REMOVED lines=15> */
.L_x_877:
[----:B------:R-:W-:Y:S01]  /*1300*/  SHF.R.S32.HI R25, RZ, 0x1f, R22 ;  /* 0x0000001fff197819 */ /* 0x000fe20000011416 */
[----:B------:R-:W-:-:S03]  /*1310*/  UMOV UR4, 0xffffffff ;  /* 0xffffffff00047882 */ /* 0x000fc60000000000 */
[----:B------:R-:W-:-:S04]  /*1320*/  LEA.HI R0, R25, R22, RZ, 0x7 ;  /* 0x0000001619007211 */ /* 0x000fc800078f38ff */
[----:B------:R-:W-:Y:S01]  /*1330*/  SHF.R.S32.HI R16, RZ, 0x7, R0 ;  /* 0x00000007ff107819 */ /* 0x000fe20000011400 */
[----:B------:R-:W-:Y:S06]  /*1340*/  BRA.DIV UR4, `(.L_x_879) ;  /* 0x0000008204547947 */ /* 0x000fec000b800000 */
[----:B------:R1:W2:Y:S02]  /*1350*/  SHFL.IDX PT, R14, R16, RZ, 0x1f ;  /* 0x00001fff100e7589 */ /* 0x0002a400000e0000 */
.L_x_984:
        /* <DEDUP_REMOVED lines=14> */
.L_x_880:
        /* <DEDUP_REMOVED lines=19> */
.L_x_882:
        /* <DEDUP_REMOVED lines=125> */
.L_x_893:
[----:B------:R-:W-:-:S06]  /*1d40*/  UISETP.NE.AND UP0, UPT, UR11, 0x3, UPT ;  /* 0x000000030b00788c */ /* 0x000fcc000bf05270 */
[----:B------:R-:W-:-:S13]  /*1d50*/  PLOP3.LUT P0, PT, PT, PT, UP0, 0x80, 0x0 ;  /* 0x000000000000781c */ /* 0x000fda0003f0f008 */
[----:B-1----:R-:W-:Y:S05]  /*1d60*/  @!P0 BRA `(.L_x_883) ;  /* 0x0000000000048947 */ /* 0x002fea0003800000 */
[----:B------:R-:W-:Y:S01]  /*1d70*/  BPT.TRAP 0x1 ;  /* 0x000000040000795c */ /* 0x000fe20000300000 */
.L_x_883:
[----:B------:R-:W-:Y:S01]  /*1d80*/  R2UR UR8, R18 ;  /* 0x00000000120872ca */ /* 0x000fe200000e0000 */
[----:B------:R-:W-:-:S05]  /*1d90*/  IMAD.U32 R16, RZ, RZ, UR5 ;  /* 0x00000005ff107e24 */ /* 0x000fca000f8e00ff */
[----:B------:R-:W-:-:S07]  /*1da0*/  SHF.L.U32 R16, R16, 0x1f, RZ ;  /* 0x0000001f10107819 */ /* 0x000fce00000006ff */
[----:B------:R-:W-:-:S09]  /*1db0*/  ULEA UR8, UR6, UR8, 0x3 ;  /* 0x0000000806087291 */ /* 0x000fd2000f8e183f */
[----:B------:R1:W2:Y:S01]  /*1dc0*/  SYNCS.PHASECHK.TRANS64.TRYWAIT P1, [UR8+0x26810], R16 ;  /* 0x02681010ff0075a7 */ /* 0x0002a20008020148 */
[----:B------:R-:W-:Y:S05]  /*1dd0*/  @!P0 BRA `(.L_x_884) ;  /* 0x0000000000048947 */ /* 0x000fea0003800000 */
[----:B------:R-:W-:Y:S01]  /*1de0*/  BPT.TRAP 0x1 ;  /* 0x000000040000795c */ /* 0x000fe20000300000 */
.L_x_884:
[----:B--2---:R-:W-:Y:S05]  /*1df0*/  @P1 BRA `(.L_x_885) ;  /* 0x0000000000081947 */ /* 0x004fea0003800000 */
[----:B------:R-:W2:Y:S02]  /*1e00*/  SYNCS.PHASECHK.TRANS64.TRYWAIT P1, [UR8+0x26810], R16 ;  /* 0x02681010ff0075a7 */ /* 0x000ea40008020148 */
[----:B--2---:R-:W-:Y:S05]  /*1e10*/  @!P1 BRA `(.L_x_886) ;  /* 0x0000007400d49947 */ /* 0x004fea0003800000 */
.L_x_885:
        /* <DEDUP_REMOVED lines=67> */
.L_x_887:
[----:B------:R1:W1:Y:S01]  /*2250*/  SYNCS.PHASECHK.TRANS64.TRYWAIT P1, [UR8+0x26830], R16 ;  /* 0x02683010ff0075a7 */ /* 0x0002620008020148 */
[----:B------:R-:W-:Y:S05]  /*2260*/  @!P0 BRA `(.L_x_888) ;  /* 0x0000000000048947 */ /* 0x000fea0003800000 */
[----:B------:R-:W-:Y:S01]  /*2270*/  BPT.TRAP 0x1 ;  /* 0x000000040000795c */ /* 0x000fe20000300000 */
.L_x_888:
[----:B-1----:R-:W-:Y:S05]  /*2280*/  @P1 BRA `(.L_x_889) ;  /* 0x0000000000081947 */ /* 0x002fea0003800000 */
[----:B------:R-:W1:Y:S02]  /*2290*/  SYNCS.PHASECHK.TRANS64.TRYWAIT P1, [UR8+0x26830], R16 ;  /* 0x02683010ff0075a7 */ /* 0x000e640008020148 */
[----:B-1----:R-:W-:Y:S05]  /*22a0*/  @!P1 BRA `(.L_x_890) ;  /* 0x0000007000c89947 */ /* 0x002fea0003800000 */
.L_x_889:
        /* <DEDUP_REMOVED lines=440> */
.L_x_891:
        /* <DEDUP_REMOVED lines=46> */
.L_x_892:
        /* <DEDUP_REMOVED lines=66> */
.L_x_874:
[----:B------:R-:W-:Y:S05]  /*4530*/  @P0 BRA `(.L_x_869) ;  /* 0x0000004c00d00947 */ /* 0x000fea0003800000 */
[----:B------:R-:W-:Y:S01]  /*4540*/  ULDC.64 UR4, c[0x0][0x878] ;  /* 0x00021e0000047ab9 */ /* 0x000fe20000000a00 */
[----:B------:R-:W1:Y:S01]  /*4550*/  S2R R8, SR_TID.X ;  /* 0x0000000000087919 */ /* 0x000e620000002100 */
[----:B------:R-:W-:Y:S01]  /*4560*/  UISETP.NE.U32.AND UP0, UPT, UR4, URZ, UPT ;  /* 0x0000003f0400728c */ /* 0x000fe2000bf05070 */
[----:B------:R-:W2:Y:S01]  /*4570*/  S2UR UR15, SR_CTAID.X ;  /* 0x00000000000f79c3 */ /* 0x000ea20000002500 */
[----:B------:R-:W-:Y:S01]  /*4580*/  ULDC UR13, c[0x0][0x870] ;  /* 0x00021c00000d7ab9 */ /* 0x000fe20000000800 */
[----:B------:R-:W-:Y:S01]  /*4590*/  ULDC UR14, c[0x0][0x80c] ;  /* 0x00020300000e7ab9 */ /* 0x000fe20000000800 */
[----:B------:R-:W-:Y:S01]  /*45a0*/  UISETP.NE.AND.EX UP0, UPT, UR5, URZ, UPT, UP0 ;  /* 0x0000003f0500728c */ /* 0x000fe2000bf05300 */
[----:B------:R-:W-:Y:S01]  /*45b0*/  ULDC.64 UR10, c[0x0][0x868] ;  /* 0x00021a00000a7ab9 */ /* 0x000fe20000000a00 */
[----:B------:R-:W-:Y:S01]  /*45c0*/  ULDC.64 UR18, c[0x0][0x818] ;  /* 0x0002060000127ab9 */ /* 0x000fe20000000a00 */
[----:B------:R-:W-:Y:S02]  /*45d0*/  ULDC.64 UR20, c[0x0][0x840] ;  /* 0x0002100000147ab9 */ /* 0x000fe40000000a00 */
[----:B------:R-:W-:Y:S01]  /*45e0*/  S2UR UR17, SR_CgaCtaId ;  /* 0x00000000001179c3 */ /* 0x000fe20000008800 */
[----:B------:R-:W-:Y:S01]  /*45f0*/  PLOP3.LUT P0, PT, PT, PT, UP0, 0x80, 0x0 ;  /* 0x000000000000781c */ /* 0x000fe20003f0f008 */
[----:B------:R-:W-:-:S04]  /*4600*/  ULDC.64 UR22, c[0x0][0x848] ;  /* 0x0002120000167ab9 */ /* 0x000fc80000000a00 */
[----:B------:R-:W-:Y:S02]  /*4610*/  @UP0 ULDC.64 UR4, c[0x0][0x878] ;  /* 0x00021e0000040ab9 */ /* 0x000fe40000000a00 */
[----:B------:R-:W-:-:S06]  /*4620*/  @UP0 UIMAD.WIDE UR4, UR36, 0x4, UR4 ;  /* 0x00000004240408a5 */ /* 0x000fcc000f8e0204 */
[----:B------:R-:W-:Y:S02]  /*4630*/  IMAD.U32 R2, RZ, RZ, UR4 ;  /* 0x00000004ff027e24 */ /* 0x000fe4000f8e00ff */
[----:B------:R-:W-:Y:S01]  /*4640*/  IMAD.U32 R3, RZ, RZ, UR5 ;  /* 0x00000005ff037e24 */ /* 0x000fe2000f8e00ff */
[----:B------:R-:W-:-:S04]  /*4650*/  ULDC UR5, c[0x0][0x850] ;  /* 0x0002140000057ab9 */ /* 0x000fc80000000800 */
[----:B------:R3:W4:Y:S01]  /*4660*/  @P0 LDG.E R2, desc[UR46][R2.64] ;  /* 0x0000002e02020981 */ /* 0x000722000c1e1900 */
[----:B------:R-:W3:Y:S01]  /*4670*/  S2UR UR4, SR_CTAID.Y ;  /* 0x00000000000479c3 */ /* 0x000ee20000002600 */
[----:B------:R-:W-:Y:S01]  /*4680*/  UISETP.NE.AND UP1, UPT, UR5, 0x1, UPT ;  /* 0x000000010500788c */ /* 0x000fe2000bf25270 */
[----:B------:R-:W-:Y:S01]  /*4690*/  BSSY B0, `(.L_x_894) ;  /* 0x000005c000007945 */ /* 0x000fe20003800000 */
[----:B--2---:R-:W-:Y:S01]  /*46a0*/  UIMAD UR13, UR15, UR13, URZ ;  /* 0x0000000d0f0d72a4 */ /* 0x004fe2000f8e023f */
[C---:B-1----:R-:W-:Y:S01]  /*46b0*/  ISETP.NE.AND P1, PT, R8.reuse, 0x80, PT ;  /* 0x000000800800780c */ /* 0x042fe20003f25270 */
[----:B------:R-:W-:Y:S02]  /*46c0*/  UIMAD UR12, UR36, UR14, URZ ;  /* 0x0000000e240c72a4 */ /* 0x000fe4000f8e023f */
[----:B------:R-:W-:Y:S01]  /*46d0*/  UIMAD UR13, UR13, UR14, URZ ;  /* 0x0000000e0d0d72a4 */ /* 0x000fe2000f8e023f */
[----:B---3--:R-:W-:Y:S01]  /*46e0*/  VIADD R3, R8, 0xffffff80 ;  /* 0xffffff8008037836 */ /* 0x008fe20000000000 */
[----:B------:R-:W-:-:S03]  /*46f0*/  UIMAD UR15, UR15, 0x3000, URZ ;  /* 0x000030000f0f78a4 */ /* 0x000fc6000f8e023f */
[----:B------:R-:W-:Y:S01]  /*4700*/  @UP1 ULDC UR8, c[0x0][0x854] ;  /* 0x0002150000081ab9 */ /* 0x000fe20000000800 */
[----:B------:R-:W-:Y:S01]  /*4710*/  @UP1 ULDC UR16, c[0x0][0x858] ;  /* 0x0002160000101ab9 */ /* 0x000fe20000000800 */
[----:B------:R-:W-:Y:S01]  /*4720*/  USHF.R.S32.HI UR14, URZ, 0x1f, UR13 ;  /* 0x0000001f3f0e7899 */ /* 0x000fe2000801140d */
[----:B------:R-:W-:Y:S01]  /*4730*/  SHF.R.S32.HI R0, RZ, 0x1f, R3 ;  /* 0x0000001fff007819 */ /* 0x000fe20000011403 */
[----:B------:R-:W-:Y:S02]  /*4740*/  UIMAD.WIDE.U32 UR8, UR4, UR8, URZ ;  /* 0x00000008040872a5 */ /* 0x000fe4000f8e003f */
[----:B------:R-:W-:Y:S02]  /*4750*/  UMOV UR6, UR4 ;  /* 0x0000000400067c82 */ /* 0x000fe40008000000 */
[----:B------:R-:W-:Y:S02]  /*4760*/  @UP1 USHF.R.U32.HI UR6, URZ, UR16, UR9 ;  /* 0x000000103f061299 */ /* 0x000fe40008011609 */
[----:B------:R-:W-:-:S02]  /*4770*/  USHF.R.S32.HI UR9, URZ, 0x1f, UR12 ;  /* 0x0000001f3f097899 */ /* 0x000fc4000801140c */
[----:B------:R-:W-:Y:S02]  /*4780*/  USHF.R.S32.HI UR16, URZ, 0x1f, UR6 ;  /* 0x0000001f3f107899 */ /* 0x000fe40008011406 */
[----:B------:R-:W-:-:S04]  /*4790*/  UIADD3 UR12, UP1, UP2, UR13, UR12, UR6 ;  /* 0x0000000c0d0c7290 */ /* 0x000fc8000fa3e006 */
[----:B------:R-:W-:Y:S01]  /*47a0*/  UIADD3.X UR14, UR14, UR9, UR16, UP1, UP2 ;  /* 0x000000090e0e7290 */ /* 0x000fe20008fe4410 */
        /* <DEDUP_REMOVED lines=8> */
[----:B------:R-:W-:Y:S02]  /*4830*/  IMAD R0, R9, 0x600, R0 ;  /* 0x0000060009007824 */ /* 0x000fe400078e0200 */
[----:B------:R-:W-:Y:S02]  /*4840*/  @UP0 USHF.R.S32.HI UR8, URZ, 0x1f, UR7 ;  /* 0x0000001f3f080899 */ /* 0x000fe40008011407 */
[----:B------:R-:W-:Y:S02]  /*4850*/  IMAD.SHL.U32 R0, R0, 0x4, RZ ;  /* 0x0000000400007824 */ /* 0x000fe400078e00ff */
[----:B------:R-:W-:-:S02]  /*4860*/  @UP0 ULEA.HI UR9, UR8, UR7, URZ, 0x7 ;  /* 0x0000000708090291 */ /* 0x000fc4000f8f383f */
[----:B------:R-:W-:Y:S02]  /*4870*/  USHF.L.U32 UR7, UR12, 0x2, URZ ;  /* 0x000000020c077899 */ /* 0x000fe4000800063f */
[----:B------:R-:W-:Y:S02]  /*4880*/  @UP0 USHF.R.S32.HI UR9, URZ, 0x7, UR9 ;  /* 0x000000073f090899 */ /* 0x000fe40008011409 */
[----:B------:R-:W-:Y:S02]  /*4890*/  USHF.L.U64.HI UR8, UR12, 0x2, UR14 ;  /* 0x000000020c087899 */ /* 0x000fe4000801020e */
[----:B------:R-:W-:Y:S02]  /*48a0*/  @UP0 UIMAD UR12, UR9, 0x3000, URZ ;  /* 0x00003000090c08a4 */ /* 0x000fe4000f8e023f */
[----:B------:R-:W-:Y:S02]  /*48b0*/  UIADD3 UR10, UP1, UR7, UR10, URZ ;  /* 0x0000000a070a7290 */ /* 0x000fe4000ff3e03f */
[----:B------:R-:W-:Y:S01]  /*48c0*/  @UP0 USHF.R.S32.HI UR13, URZ, 0x1f, UR12 ;  /* 0x0000001f3f0d0899 */ /* 0x000fe2000801140c */
[----:B------:R-:W-:-:S02]  /*48d0*/  UMOV UR9, 0x400 ;  /* 0x0000040000097882 */ /* 0x000fc40000000000 */
[----:B------:R-:W-:Y:S01]  /*48e0*/  @!UP0 UMOV UR12, URZ ;  /* 0x0000003f000c8c82 */ /* 0x000fe20008000000 */
[----:B------:R-:W-:Y:S01]  /*48f0*/  UIADD3.X UR11, UR8, UR11, URZ, UP1, !UPT ;  /* 0x0000000b080b7290 */ /* 0x000fe20008ffe43f */
[----:B------:R-:W-:Y:S01]  /*4900*/  IMAD.U32 R2, RZ, RZ, UR10 ;  /* 0x0000000aff027e24 */ /* 0x000fe2000f8e00ff */
[----:B------:R-:W-:Y:S02]  /*4910*/  UIADD3 UR14, UP1, UR15, UR12, URZ ;  /* 0x0000000c0f0e7290 */ /* 0x000fe4000ff3e03f */
[----:B------:R-:W-:Y:S02]  /*4920*/  ULEA UR9, UR17, UR9, 0x18 ;  /* 0x0000000911097291 */ /* 0x000fe4000f8ec03f */
[----:B------:R-:W-:Y:S01]  /*4930*/  UIMAD UR12, UR16, UR18, URZ ;  /* 0x00000012100c72a4 */ /* 0x000fe2000f8e023f */
[----:B------:R-:W-:Y:S01]  /*4940*/  IMAD.U32 R3, RZ, RZ, UR11 ;  /* 0x0000000bff037e24 */ /* 0x000fe2000f8e00ff */
[----:B------:R-:W-:Y:S01]  /*4950*/  UIMAD UR16, UR16, UR20, URZ ;  /* 0x00000014101072a4 */ /* 0x000fe2000f8e023f */
[----:B------:R-:W-:Y:S01]  /*4960*/  @!UP0 UMOV UR13, URZ ;  /* 0x0000003f000d8c82 */ /* 0x000fe20008000000 */
[----:B------:R-:W-:Y:S01]  /*4970*/  UIMAD UR17, UR6, UR19, UR12 ;  /* 0x00000013061172a4 */ /* 0x000fe2000f8e020c */
[----:B------:R-:W-:Y:S01]  /*4980*/  LEA R0, R0, UR9, 0x2 ;  /* 0x0000000900007c11 */ /* 0x000fe2000f8e10ff */
[----:B------:R-:W-:-:S02]  /*4990*/  UIMAD UR19, UR6, UR21, UR16 ;  /* 0x00000015061372a4 */ /* 0x000fc4000f8e0210 */
[----:B------:R-:W-:Y:S02]  /*49a0*/  ULEA.HI.X.SX32 UR15, UR15, UR13, 0x1, UP1 ;  /* 0x0000000d0f0f7291 */ /* 0x000fe400088f0e3f */
[----:B------:R-:W-:Y:S01]  /*49b0*/  USHF.R.S32.HI UR16, URZ, 0x1f, UR36 ;  /* 0x0000001f3f107899 */ /* 0x000fe20008011424 */
[----:B------:R1:W-:Y:S01]  /*49c0*/  STS.128 [R0], R24 ;  /* 0x0000001800007388 */ /* 0x0003e20000000c00 */
[----:B------:R-:W-:Y:S02]  /*49d0*/  UIMAD.WIDE.U32 UR12, UR6, UR18, UR14 ;  /* 0x00000012060c72a5 */ /* 0x000fe4000f8e000e */
[----:B------:R-:W-:Y:S01]  /*49e0*/  USEL UR16, UR16, URZ, !UP0 ;  /* 0x0000003f10107287 */ /* 0x000fe2000c000000 */
[----:B------:R1:W-:Y:S01]  /*49f0*/  STS.128 [R0+0x800], R28 ;  /* 0x0008001c00007388 */ /* 0x0003e20000000c00 */
[----:B------:R-:W-:Y:S02]  /*4a00*/  UIMAD.WIDE.U32 UR14, UR6, UR20, UR14 ;  /* 0x00000014060e72a5 */ /* 0x000fe4000f8e000e */
[----:B------:R-:W-:Y:S01]  /*4a10*/  USEL UR36, UR36, URZ, !UP0 ;  /* 0x0000003f24247287 */ /* 0x000fe2000c000000 */
[----:B------:R1:W-:Y:S01]  /*4a20*/  STS.128 [R0+0x1000], R32 ;  /* 0x0010002000007388 */ /* 0x0003e20000000c00 */
[----:B------:R-:W-:Y:S01]  /*4a30*/  ULDC.64 UR20, c[0x0][0x820] ;  /* 0x0002080000147ab9 */ /* 0x000fe20000000a00 */
[----:B------:R-:W-:-:S02]  /*4a40*/  UIADD3 UR13, UR13, UR17, URZ ;  /* 0x000000110d0d7290 */ /* 0x000fc4000fffe03f */
[----:B------:R1:W-:Y:S01]  /*4a50*/  STS.128 [R0+0x1800], R36 ;  /* 0x0018002400007388 */ /* 0x0003e20000000c00 */
[----:B------:R-:W-:Y:S02]  /*4a60*/  UIMAD UR18, UR16, UR20, URZ ;  /* 0x00000014101272a4 */ /* 0x000fe4000f8e023f */
        /* <DEDUP_REMOVED lines=12> */
[----:B------:R-:W-:Y:S02]  /*4b30*/  UIADD3 UR17, -UR6, URZ, URZ ;  /* 0x0000003f06117290 */ /* 0x000fe4000fffe13f */
[----:B------:R1:W-:Y:S01]  /*4b40*/  STS.128 [R0+0x4000], R56 ;  /* 0x0040003800007388 */ /* 0x0003e20000000c00 */
[----:B------:R-:W-:Y:S02]  /*4b50*/  UIADD3 UR13, UR13, UR18, URZ ;  /* 0x000000120d0d7290 */ /* 0x000fe4000fffe03f */
[----:B------:R-:W-:Y:S01]  /*4b60*/  UIADD3 UR6, UR15, UR16, URZ ;  /* 0x000000100f067290 */ /* 0x000fe2000fffe03f */
[----:B------:R1:W-:Y:S01]  /*4b70*/  STS.128 [R0+0x4800], R60 ;  /* 0x0048003c00007388 */ /* 0x0003e20000000c00 */
[----:B------:R-:W-:Y:S02]  /*4b80*/  ULEA UR20, UP0, UR12, UR20, 0x2 ;  /* 0x000000140c147291 */ /* 0x000fe4000f80103f */
[----:B------:R-:W-:Y:S01]  /*4b90*/  ULEA UR22, UP1, UR14, UR22, 0x2 ;  /* 0x000000160e167291 */ /* 0x000fe2000f82103f */
[----:B------:R1:W-:Y:S01]  /*4ba0*/  STS.128 [R0+0x5000], R64 ;  /* 0x0050004000007388 */ /* 0x0003e20000000c00 */
[----:B------:R-:W-:-:S02]  /*4bb0*/  ULEA.HI.X UR21, UR12, UR21, UR13, 0x2, UP0 ;  /* 0x000000150c157291 */ /* 0x000fc400080f140d */
[----:B------:R-:W-:Y:S01]  /*4bc0*/  ULEA.HI.X UR23, UR14, UR23, UR6, 0x2, UP1 ;  /* 0x000000170e177291 */ /* 0x000fe200088f1406 */
[----:B------:R1:W-:Y:S01]  /*4bd0*/  STS.128 [R0+0x5800], R68 ;  /* 0x0058004400007388 */ /* 0x0003e20000000c00 */
[----:B------:R-:W-:Y:S01]  /*4be0*/  UIMAD UR17, UR5, UR17, UR4 ;  /* 0x00000011051172a4 */ /* 0x000fe2000f8e0204 */
[----:B------:R-:W-:Y:S11]  /*4bf0*/  @P0 BRA `(.L_x_895) ;  /* 0x0000000000140947 */ /* 0x000ff60003800000 */
.L_x_896:
[----:B-1----:R-:W2:Y:S04]  /*4c00*/  LDG.E.STRONG.GPU R4, desc[UR46][R2.64] ;  /* 0x0000002e02047981 */ /* 0x002ea8000c1ef900 */
[----:B--2---:R-:W-:Y:S01]  /*4c10*/  CCTL.IVALL ;  /* 0x00000000ff00798f */ /* 0x004fe20002000000 */
[----:B------:R-:W-:Y:S05]  /*4c20*/  YIELD ;  /* 0x0000000000007946 */ /* 0x000fea0003800000 */
[----:B------:R-:W-:-:S13]  /*4c30*/  ISETP.NE.AND P0, PT, R4, UR17, PT ;  /* 0x0000001104007c0c */ /* 0x000fda000bf05270 */
[----:B------:R-:W-:Y:S05]  /*4c40*/  @P0 BRA `(.L_x_896) ;  /* 0xfffffffc00ec0947 */ /* 0x000fea000383ffff */
.L_x_895:
[----:B------:R-:W-:Y:S05]  /*4c50*/  BSYNC B0 ;  /* 0x0000000000007941 */ /* 0x000fea0003800000 */
.L_x_894:
[----:B------:R-:W-:-:S03]  /*4c60*/  UMOV UR4, 0xffffffff ;  /* 0xffffffff00047882 */ /* 0x000fc60000000000 */
[----:B------:R-:W-:Y:S05]  /*4c70*/  BRA.DIV UR4, `(.L_x_897) ;  /* 0x0000004a046c7947 */ /* 0x000fea000b800000 */
[----:B------:R-:W-:Y:S01]  /*4c80*/  NOP ;  /* 0x0000000000007918 */ /* 0x000fe20000000000 */
.L_x_987:
        /* <DEDUP_REMOVED lines=10> */
[----:B------:R-:W-:Y:S01]  /*4d30*/  PLOP3.LUT P0, PT, PT, PT, PT, 0x80, 0x0 ;  /* 0x000000000000781c */ /* 0x000fe20003f0f070 */
[----:B------:R-:W-:Y:S01]  /*4d40*/  UMOV UR6, 0xc00 ;  /* 0x00000c0000067882 */ /* 0x000fe20000000000 */
[----:B------:R-:W-:Y:S01]  /*4d50*/  UMOV UR10, 0x0 ;  /* 0x00000000000a7882 */ /* 0x000fe20000000000 */
[----:B------:R-:W-:Y:S01]  /*4d60*/  UMOV UR11, 0x14f00000 ;  /* 0x14f00000000b7882 */ /* 0x000fe20000000000 */
[----:B------:R-:W-:Y:S01]  /*4d70*/  UMOV UR4, UR22 ;  /* 0x0000001600047c82 */ /* 0x000fe20008000000 */
[----:B------:R-:W-:-:S08]  /*4d80*/  UMOV UR5, UR23 ;  /* 0x0000001700057c82 */ /* 0x000fd00008000000 */
.L_x_900:
[----:B------:R-:W-:Y:S01]  /*4d90*/  @P0 ELECT P2, URZ, PT ;  /* 0x00000000003f082f */ /* 0x000fe20003840000 */
[----:B------:R2:W-:-:S12]  /*4da0*/  UBLKRED.G.S.ADD.F32.RN [UR4], [UR9], UR6, desc[UR10] ;  /* 0x00000a04090073bb */ /* 0x0005d800080a1406 */
[----:B------:R-:W-:Y:S02]  /*4db0*/  @P2 PLOP3.LUT P0, PT, P2, PT, PT, 0x8, 0x0 ;  /* 0x000000000000281c */ /* 0x000fe4000170e170 */
[----:B------:R-:W-:-:S11]  /*4dc0*/  PLOP3.LUT P2, PT, PT, PT, PT, 0x8, 0x0 ;  /* 0x000000000000781c */ /* 0x000fd60003f4e170 */
[----:B--2---:R-:W-:Y:S05]  /*4dd0*/  @P0 BRA.U.ANY `(.L_x_900) ;  /* 0xfffffffd00ec0947 */ /* 0x004fea000393ffff */
[----:B------:R0:W-:Y:S01]  /*4de0*/  UTMACMDFLUSH ;  /* 0x00000000000079b7 */ /* 0x0001e20000000000 */
[----:B------:R-:W-:-:S04]  /*4df0*/  DEPBAR.LE SB0, 0x0 ;  /* 0x000080000000791a */ /* 0x000fc80000000000 */
.L_x_899:
[----:B------:R-:W-:Y:S05]  /*4e00*/  BSYNC B0 ;  /* 0x0000000000007941 */ /* 0x000fea0003800000 */
.L_x_898:
        /* <DEDUP_REMOVED lines=12> */
[----:B-1----:R-:W-:-:S05]  /*4ed0*/  IMAD.MOV.U32 R5, RZ, RZ, 0x1 ;  /* 0x00000001ff057424 */ /* 0x002fca00078e00ff */
[----:B------:R2:W-:Y:S02]  /*4ee0*/  REDG.E.ADD.S32.STRONG.GPU desc[UR46][R2.64], R5 ;  /* 0x000000050200798e */ /* 0x0005e4000c10e3ae */
.L_x_902:
[----:B------:R-:W-:Y:S05]  /*4ef0*/  BSYNC B0 ;  /* 0x0000000000007941 */ /* 0x000fea0003800000 */
.L_x_901:
        /* <DEDUP_REMOVED lines=20> */
.L_x_905:
[----:B-12---:R-:W2:Y:S04]  /*5040*/  LDG.E.STRONG.GPU R0, desc[UR46][R2.64] ;  /* 0x0000002e02007981 */ /* 0x006ea8000c1ef900 */
[----:B--2---:R-:W-:Y:S01]  /*5050*/  CCTL.IVALL ;  /* 0x00000000ff00798f */ /* 0x004fe20002000000 */
[----:B------:R-:W-:Y:S05]  /*5060*/  YIELD ;  /* 0x0000000000007946 */ /* 0x000fea0003800000 */
[----:B------:R-:W-:-:S13]  /*5070*/  ISETP.NE.AND P0, PT, R0, UR17, PT ;  /* 0x0000001100007c0c */ /* 0x000fda000bf05270 */
[----:B------:R-:W-:Y:S05]  /*5080*/  @P0 BRA `(.L_x_905) ;  /* 0xfffffffc00ec0947 */ /* 0x000fea000383ffff */
.L_x_904:
[----:B------:R-:W-:Y:S05]  /*5090*/  BSYNC B0 ;  /* 0x0000000000007941 */ /* 0x000fea0003800000 */
.L_x_903:
[----:B------:R-:W-:-:S03]  /*50a0*/  UMOV UR4, 0xffffffff ;  /* 0xffffffff00047882 */ /* 0x000fc60000000000 */
[----:B------:R-:W-:Y:S05]  /*50b0*/  BRA.DIV UR4, `(.L_x_906) ;  /* 0x0000004604787947 */ /* 0x000fea000b800000 */
[----:B------:R-:W-:Y:S01]  /*50c0*/  NOP ;  /* 0x0000000000007918 */ /* 0x000fe20000000000 */
.L_x_990:
        /* <DEDUP_REMOVED lines=16> */
.L_x_909:
[----:B------:R-:W-:Y:S01]  /*51d0*/  @P0 ELECT P2, URZ, PT ;  /* 0x00000000003f082f */ /* 0x000fe20003840000 */
[----:B------:R3:W-:-:S12]  /*51e0*/  UBLKRED.G.S.ADD.F32.RN [UR4], [UR9], UR6, desc[UR10] ;  /* 0x00000a04090073bb */ /* 0x0007d800080a1406 */
[----:B------:R-:W-:Y:S02]  /*51f0*/  @P2 PLOP3.LUT P0, PT, P2, PT, PT, 0x8, 0x0 ;  /* 0x000000000000281c */ /* 0x000fe4000170e170 */
[----:B------:R-:W-:-:S11]  /*5200*/  PLOP3.LUT P2, PT, PT, PT, PT, 0x8, 0x0 ;  /* 0x000000000000781c */ /* 0x000fd60003f4e170 */
[----:B---3--:R-:W-:Y:S05]  /*5210*/  @P0 BRA.U.ANY `(.L_x_909) ;  /* 0xfffffffd00ec0947 */ /* 0x008fea000393ffff */
[----:B------:R0:W-:Y:S01]  /*5220*/  UTMACMDFLUSH ;  /* 0x00000000000079b7 */ /* 0x0001e20000000000 */
[----:B------:R-:W-:-:S04]  /*5230*/  DEPBAR.LE SB0, 0x0 ;  /* 0x000080000000791a */ /* 0x000fc80000000000 */
.L_x_908:
[----:B------:R-:W-:Y:S05]  /*5240*/  BSYNC B0 ;  /* 0x0000000000007941 */ /* 0x000fea0003800000 */
.L_x_907:
[----:B------:R-:W-:Y:S01]  /*5250*/  NOP ;  /* 0x0000000000007918 */ /* 0x000fe20000000000 */
[----:B------:R-:W-:Y:S05]  /*5260*/  @P1 BRA `(.L_x_869) ;  /* 0x0000004000841947 */ /* 0x000fea0003800000 */
[----:B-1----:R-:W-:Y:S01]  /*5270*/  IMAD.MOV.U32 R5, RZ, RZ, 0x1 ;  /* 0x00000001ff057424 */ /* 0x002fe200078e00ff */
        /* <DEDUP_REMOVED lines=8> */
[----:B012345:R-:W-:Y:S04]  /*5300*/  CCTL.IVALL ;  /* 0x00000000ff00798f */ /* 0x03ffe80002000000 */
[----:B------:R1:W-:Y:S01]  /*5310*/  REDG.E.ADD.S32.STRONG.GPU desc[UR46][R2.64], R5 ;  /* 0x000000050200798e */ /* 0x0003e2000c10e3ae */
[----:B------:R-:W-:Y:S05]  /*5320*/  BRA `(.L_x_869) ;  /* 0x0000004000547947 */ /* 0x000fea0003800000 */
.L_x_864:
        /* <DEDUP_REMOVED lines=21> */
.L_x_911:
        /* <DEDUP_REMOVED lines=13> */
.L_x_913:
[----:B------:R-:W-:-:S05]  /*5550*/  ULDC UR4, c[0x0][0x8c4] ;  /* 0x0002310000047ab9 */ /* 0x000fca0000000800 */
.L_x_912:
        /* <DEDUP_REMOVED lines=39> */
.L_x_914:
        /* <DEDUP_REMOVED lines=20> */
[----:B------:R-:W-:Y:S01]  /*5910*/  ULEA.HI UR4, UR4, UR5, URZ, 0x6 ;  /* 0x0000000504047291 */ /* 0x000fe2000f8f303f */
[----:B------:R-:W-:Y:S01]  /*5920*/  ULDC UR10, c[0x0][0x288] ;  /* 0x0000a200000a7ab9 */ /* 0x000fe20000000800 */
[----:B------:R-:W-:Y:S02]  /*5930*/  USEL UR19, UR12, URZ, !UP0 ;  /* 0x0000003f0c137287 */ /* 0x000fe4000c000000 */
[----:B------:R-:W-:Y:S02]  /*5940*/  USEL UR18, UR8, URZ, !UP0 ;  /* 0x0000003f08127287 */ /* 0x000fe4000c000000 */
[----:B------:R-:W-:-:S02]  /*5950*/  UIMAD UR12, UR12, UR10, URZ ;  /* 0x0000000a0c0c72a4 */ /* 0x000fc4000f8e023f */
[----:B------:R-:W-:Y:S02]  /*5960*/  UIADD3 UR8, UP2, UR6, UR14, URZ ;  /* 0x0000000e06087290 */ /* 0x000fe4000ff5e03f */
[----:B------:R-:W-:Y:S01]  /*5970*/  UIADD3 UR5, UR15, UR9, URZ ;  /* 0x000000090f057290 */ /* 0x000fe2000fffe03f */
[----:B------:R-:W-:Y:S01]  /*5980*/  ULDC UR11, c[0x0][0x760] ;  /* 0x0001d800000b7ab9 */ /* 0x000fe20000000800 */
[----:B------:R-:W-:Y:S01]  /*5990*/  USHF.R.S32.HI UR4, URZ, 0x6, UR4 ;  /* 0x000000063f047899 */ /* 0x000fe20008011404 */
[----:B------:R-:W-:Y:S01]  /*59a0*/  ULDC.64 UR16, c[0x0][0x2e0] ;  /* 0x0000b80000107ab9 */ /* 0x000fe20000000a00 */
[----:B------:R-:W-:Y:S01]  /*59b0*/  UIMAD UR10, UR10, UR11, URZ ;  /* 0x0000000b0a0a72a4 */ /* 0x000fe2000f8e023f */
[----:B-1----:R-:W-:Y:S01]  /*59c0*/  LOP3.LUT R0, R0, 0x1f, RZ, 0xc0, !PT ;  /* 0x0000001f00007812 */ /* 0x002fe200078ec0ff */
[----:B------:R-:W-:Y:S02]  /*59d0*/  UIADD3 UR11, UP0, UR12, UR20, URZ ;  /* 0x000000140c0b7290 */ /* 0x000fe4000ff1e03f */
[----:B------:R-:W-:-:S02]  /*59e0*/  UIADD3.X UR9, UR7, UR5, URZ, UP2, !UPT ;  /* 0x0000000507097290 */ /* 0x000fc400097fe43f */
[----:B------:R-:W-:Y:S02]  /*59f0*/  UIMAD UR18, UR18, UR16, URZ ;  /* 0x00000010121272a4 */ /* 0x000fe4000f8e023f */
[----:B------:R-:W-:Y:S02]  /*5a00*/  UISETP.LT.AND UP2, UPT, UR4, 0x1, UPT ;  /* 0x000000010400788c */ /* 0x000fe4000bf41270 */
[----:B------:R-:W-:Y:S02]  /*5a10*/  ULEA.HI.X.SX32 UR12, UR12, UR13, 0x1, UP0 ;  /* 0x0000000d0c0c7291 */ /* 0x000fe400080f0e3f */
[----:B------:R-:W-:Y:S02]  /*5a20*/  UIMAD UR18, UR19, UR17, UR18 ;  /* 0x00000011131272a4 */ /* 0x000fe4000f8e0212 */
[----:B------:R-:W-:Y:S02]  /*5a30*/  USEL UR13, UR4, 0x1, !UP2 ;  /* 0x00000001040d7887 */ /* 0x000fe4000d000000 */
[----:B------:R-:W-:Y:S01]  /*5a40*/  UIMAD.WIDE.U32 UR8, UR19, UR16, UR8 ;  /* 0x00000010130872a5 */ /* 0x000fe2000f8e0008 */
[----:B------:R-:W-:Y:S01]  /*5a50*/  ELECT P0, URZ, PT ;  /* 0x00000000003f782f */ /* 0x000fe20003800000 */
[----:B------:R-:W-:-:S02]  /*5a60*/  ULOP3.LUT UR32, UR13, 0x1, URZ, 0xc0, !UPT ;  /* 0x000000010d207892 */ /* 0x000fc4000f8ec03f */
[----:B------:R-:W-:Y:S01]  /*5a70*/  UIADD3 UR27, UR9, UR18, URZ ;  /* 0x00000012091b7290 */ /* 0x000fe2000fffe03f */
[----:B------:R-:W-:Y:S01]  /*5a80*/  UMOV UR4, URZ ;  /* 0x0000003f00047c82 */ /* 0x000fe20008000000 */
[----:B------:R-:W-:Y:S10]  /*5a90*/  @!P1 BRA `(.L_x_915) ;  /* 0x0000000800bc9947 */ /* 0x000ff40003800000 */
[----:B------:R-:W-:Y:S01]  /*5aa0*/  UMOV UR15, UR5 ;  /* 0x00000005000f7c82 */ /* 0x000fe20008000000 */
[----:B------:R-:W-:Y:S01]  /*5ab0*/  ULDC.64 UR4, c[0x0][0x2c0] ;  /* 0x0000b00000047ab9 */ /* 0x000fe20000000a00 */
[----:B------:R-:W-:Y:S02]  /*5ac0*/  UIMAD.WIDE.U32 UR16, UR19, UR16, UR14 ;  /* 0x00000010131072a5 */ /* 0x000fe4000f8e000e */
[----:B------:R-:W-:Y:S02]  /*5ad0*/  UIADD3 UR13, UR13, -UR32, URZ ;  /* 0x800000200d0d7290 */ /* 0x000fe4000fffe03f */
[----:B------:R-:W-:-:S04]  /*5ae0*/  UIADD3 UR23, UP0, UR6, UR16, URZ ;  /* 0x0000001006177290 */ /* 0x000fc8000ff1e03f */
[----:B------:R-:W-:Y:S02]  /*5af0*/  UIADD3.X UR6, UR7, UR18, UR17, UP0, !UPT ;  /* 0x0000001207067290 */ /* 0x000fe400087fe411 */
[----:B------:R-:W-:-:S03]  /*5b00*/  ULEA UR22, UP0, UR23, UR4, 0x2 ;  /* 0x0000000417167291 */ /* 0x000fc6000f80103f */
[----:B------:R-:W-:Y:S01]  /*5b10*/  UMOV UR4, URZ ;  /* 0x0000003f00047c82 */ /* 0x000fe20008000000 */
        /* <DEDUP_REMOVED lines=8> */
.L_x_940:
        /* <DEDUP_REMOVED lines=17> */
.L_x_918:
[----:B------:R-:W2:Y:S04]  /*5cb0*/  LDG.E.STRONG.GPU R4, desc[UR46][R2.64] ;  /* 0x0000002e02047981 */ /* 0x000ea8000c1ef900 */
[----:B--2---:R-:W-:Y:S01]  /*5cc0*/  CCTL.IVALL ;  /* 0x00000000ff00798f */ /* 0x004fe20002000000 */
[----:B------:R-:W-:Y:S05]  /*5cd0*/  YIELD ;  /* 0x0000000000007946 */ /* 0x000fea0003800000 */
[----:B------:R-:W-:-:S13]  /*5ce0*/  ISETP.NE.AND P3, PT, R4, UR25, PT ;  /* 0x0000001904007c0c */ /* 0x000fda000bf65270 */
[----:B------:R-:W-:Y:S05]  /*5cf0*/  @P3 BRA `(.L_x_918) ;  /* 0xfffffffc00ec3947 */ /* 0x000fea000383ffff */
.L_x_917:
[----:B------:R-:W-:Y:S05]  /*5d00*/  BSYNC B0 ;  /* 0x0000000000007941 */ /* 0x000fea0003800000 */
.L_x_916:
[----:B------:R-:W-:-:S03]  /*5d10*/  UMOV UR16, 0xffffffff ;  /* 0xffffffff00107882 */ /* 0x000fc60000000000 */
[----:B------:R-:W-:Y:S05]  /*5d20*/  BRA.DIV UR16, `(.L_x_919) ;  /* 0x0000003a10787947 */ /* 0x000fea000b800000 */
[----:B------:R-:W-:Y:S01]  /*5d30*/  NOP ;  /* 0x0000000000007918 */ /* 0x000fe20000000000 */
.L_x_993:
        /* <DEDUP_REMOVED lines=19> */
.L_x_921:
[----:B------:R-:W-:Y:S05]  /*5e70*/  BSYNC B0 ;  /* 0x0000000000007941 */ /* 0x000fea0003800000 */
.L_x_920:
        /* <DEDUP_REMOVED lines=13> */
.L_x_923:
[----:B------:R-:W-:Y:S05]  /*5f50*/  BSYNC B0 ;  /* 0x0000000000007941 */ /* 0x000fea0003800000 */
.L_x_922:
[----:B------:R-:W-:Y:S06]  /*5f60*/  BAR.ARV 0xa, 0xa0 ;  /* 0x0282800000007b1d */ /* 0x000fec0000002000 */
[----:B------:R-:W-:Y:S04]  /*5f70*/  BSSY B0, `(.L_x_924) ;  /* 0x0000003000007945 */ /* 0x000fe80003800000 */
[----:B------:R-:W-:Y:S05]  /*5f80*/  @!P0 BRA `(.L_x_925) ;  /* 0x0000000000048947 */ /* 0x000fea0003800000 */
[----:B------:R-:W-:-:S04]  /*5f90*/  DEPBAR.LE SB0, 0x0 ;  /* 0x000080000000791a */ /* 0x000fc80000000000 */
.L_x_925:
[----:B------:R-:W-:Y:S05]  /*5fa0*/  BSYNC B0 ;  /* 0x0000000000007941 */ /* 0x000fea0003800000 */
.L_x_924:
        /* <DEDUP_REMOVED lines=19> */
.L_x_927:
[----:B------:R-:W-:Y:S05]  /*60e0*/  BSYNC B0 ;  /* 0x0000000000007941 */ /* 0x000fea0003800000 */
.L_x_926:
        /* <DEDUP_REMOVED lines=9> */
.L_x_930:
[----:B------:R-:W2:Y:S04]  /*6180*/  LDG.E.STRONG.GPU R4, desc[UR46][R2.64] ;  /* 0x0000002e02047981 */ /* 0x000ea8000c1ef900 */
[----:B--2---:R-:W-:Y:S01]  /*6190*/  CCTL.IVALL ;  /* 0x00000000ff00798f */ /* 0x004fe20002000000 */
[----:B------:R-:W-:Y:S05]  /*61a0*/  YIELD ;  /* 0x0000000000007946 */ /* 0x000fea0003800000 */
[----:B------:R-:W-:-:S13]  /*61b0*/  ISETP.NE.AND P3, PT, R4, UR25, PT ;  /* 0x0000001904007c0c */ /* 0x000fda000bf65270 */
[----:B------:R-:W-:Y:S05]  /*61c0*/  @P3 BRA `(.L_x_930) ;  /* 0xfffffffc00ec3947 */ /* 0x000fea000383ffff */
.L_x_929:
[----:B------:R-:W-:Y:S05]  /*61d0*/  BSYNC B0 ;  /* 0x0000000000007941 */ /* 0x000fea0003800000 */
.L_x_928:
[----:B------:R-:W-:-:S03]  /*61e0*/  UMOV UR6, 0xffffffff ;  /* 0xffffffff00067882 */ /* 0x000fc60000000000 */
[----:B------:R-:W-:Y:S05]  /*61f0*/  BRA.DIV UR6, `(.L_x_931) ;  /* 0x0000003606607947 */ /* 0x000fea000b800000 */
[----:B------:R-:W-:Y:S01]  /*6200*/  NOP ;  /* 0x0000000000007918 */ /* 0x000fe20000000000 */
.L_x_996:
        /* <DEDUP_REMOVED lines=13> */
.L_x_933:
[----:B------:R-:W-:Y:S05]  /*62e0*/  BSYNC B0 ;  /* 0x0000000000007941 */ /* 0x000fea0003800000 */
.L_x_932:
        /* <DEDUP_REMOVED lines=13> */
.L_x_935:
[----:B------:R-:W-:Y:S05]  /*63c0*/  BSYNC B0 ;  /* 0x0000000000007941 */ /* 0x000fea0003800000 */
.L_x_934:
[----:B------:R-:W-:Y:S06]  /*63d0*/  BAR.ARV 0xa, 0xa0 ;  /* 0x0282800000007b1d */ /* 0x000fec0000002000 */
[----:B------:R-:W-:Y:S04]  /*63e0*/  BSSY B0, `(.L_x_936) ;  /* 0x0000003000007945 */ /* 0x000fe80003800000 */
[----:B------:R-:W-:Y:S05]  /*63f0*/  @!P0 BRA `(.L_x_937) ;  /* 0x0000000000048947 */ /* 0x000fea0003800000 */
[----:B------:R-:W-:-:S04]  /*6400*/  DEPBAR.LE SB0, 0x0 ;  /* 0x000080000000791a */ /* 0x000fc80000000000 */
.L_x_937:
[----:B------:R-:W-:Y:S05]  /*6410*/  BSYNC B0 ;  /* 0x0000000000007941 */ /* 0x000fea0003800000 */
.L_x_936:
        /* <DEDUP_REMOVED lines=19> */
.L_x_939:
[----:B------:R-:W-:Y:S05]  /*6550*/  BSYNC B0 ;  /* 0x0000000000007941 */ /* 0x000fea0003800000 */
.L_x_938:
[----:B------:R-:W-:Y:S02]  /*6560*/  UIADD3 UR4, UR4, 0x2, URZ ;  /* 0x0000000204047890 */ /* 0x000fe4000fffe03f */
[----:B------:R-:W-:Y:S01]  /*6570*/  UIADD3 UR5, UR5, 0x1, URZ ;  /* 0x0000000105057890 */ /* 0x000fe2000fffe03f */
[----:B------:R-:W-:Y:S11]  /*6580*/  @P2 BRA `(.L_x_940) ;  /* 0xfffffff400842947 */ /* 0x000ff6000383ffff */
.L_x_915:
        /* <DEDUP_REMOVED lines=13> */
.L_x_943:
[----:B------:R-:W2:Y:S04]  /*6660*/  LDG.E.STRONG.GPU R0, desc[UR46][R2.64] ;  /* 0x0000002e02007981 */ /* 0x000ea8000c1ef900 */
[----:B--2---:R-:W-:Y:S01]  /*6670*/  CCTL.IVALL ;  /* 0x00000000ff00798f */ /* 0x004fe20002000000 */
[----:B------:R-:W-:Y:S05]  /*6680*/  YIELD ;  /* 0x0000000000007946 */ /* 0x000fea0003800000 */
[----:B------:R-:W-:-:S13]  /*6690*/  ISETP.NE.AND P2, PT, R0, UR25, PT ;  /* 0x0000001900007c0c */ /* 0x000fda000bf45270 */
[----:B------:R-:W-:Y:S05]  /*66a0*/  @P2 BRA `(.L_x_943) ;  /* 0xfffffffc00ec2947 */ /* 0x000fea000383ffff */
.L_x_942:
[----:B------:R-:W-:Y:S05]  /*66b0*/  BSYNC B0 ;  /* 0x0000000000007941 */ /* 0x000fea0003800000 */
.L_x_941:
[----:B------:R-:W-:-:S03]  /*66c0*/  UMOV UR5, 0xffffffff ;  /* 0xffffffff00057882 */ /* 0x000fc60000000000 */
[----:B------:R-:W-:Y:S05]  /*66d0*/  BRA.DIV UR5, `(.L_x_944) ;  /* 0x0000003205447947 */ /* 0x000fea000b800000 */
[----:B------:R-:W-:Y:S01]  /*66e0*/  NOP ;  /* 0x0000000000007918 */ /* 0x000fe20000000000 */
.L_x_999:
        /* <DEDUP_REMOVED lines=22> */
.L_x_946:
[----:B------:R-:W-:Y:S05]  /*6850*/  BSYNC B0 ;  /* 0x0000000000007941 */ /* 0x000fea0003800000 */
.L_x_945:
        /* <DEDUP_REMOVED lines=20> */
.L_x_948:
[----:B------:R-:W-:Y:S05]  /*69a0*/  BSYNC B0 ;  /* 0x0000000000007941 */ /* 0x000fea0003800000 */
.L_x_947:
[----:B------:R-:W-:Y:S06]  /*69b0*/  BAR.ARV 0xa, 0xa0 ;  /* 0x0282800000007b1d */ /* 0x000fec0000002000 */
[----:B------:R-:W-:Y:S04]  /*69c0*/  BSSY B0, `(.L_x_949) ;  /* 0x0000003000007945 */ /* 0x000fe80003800000 */
[----:B------:R-:W-:Y:S05]  /*69d0*/  @!P0 BRA `(.L_x_950) ;  /* 0x0000000000048947 */ /* 0x000fea0003800000 */
[----:B------:R-:W-:-:S04]  /*69e0*/  DEPBAR.LE SB0, 0x0 ;  /* 0x000080000000791a */ /* 0x000fc80000000000 */
.L_x_950:
[----:B------:R-:W-:Y:S05]  /*69f0*/  BSYNC B0 ;  /* 0x0000000000007941 */ /* 0x000fea0003800000 */
.L_x_949:
        /* <DEDUP_REMOVED lines=19> */
.L_x_910:
        /* <DEDUP_REMOVED lines=13> */
.L_x_951:
        /* <DEDUP_REMOVED lines=14> */
.L_x_953:
[----:B------:R-:W-:-:S05]  /*6ce0*/  ULDC UR4, c[0x0][0x8c4] ;  /* 0x0002310000047ab9 */ /* 0x000fca0000000800 */
.L_x_952:
        /* <DEDUP_REMOVED lines=56> */
.L_x_955:
        /* <DEDUP_REMOVED lines=63> */
.L_x_1000:
        /* <DEDUP_REMOVED lines=13> */
.L_x_958:
        /* <DEDUP_REMOVED lines=125> */
.L_x_969:
[----:B------:R-:W-:-:S04]  /*7d00*/  SHF.L.U32 R21, R9, 0x1f, RZ ;  /* 0x0000001f09157819 */ /* 0x000fc800000006ff */
[----:B-1----:R-:W1:Y:S02]  /*7d10*/  SYNCS.PHASECHK.TRANS64.TRYWAIT P1, [R0+URZ+0x26840], R21 ;  /* 0x02684015000075a7 */ /* 0x002e64000802017f */
[----:B-12---:R-:W-:Y:S05]  /*7d20*/  @!P1 BRA `(.L_x_961) ;  /* 0x0000001800e09947 */ /* 0x006fea0003800000 */
.L_x_1001:
[----:B------:R-:W-:Y:S05]  /*7d30*/  @P0 BRA `(.L_x_962) ;  /* 0x0000000000140947 */ /* 0x000fea0003800000 */
[----:B------:R-:W-:Y:S01]  /*7d40*/  ISETP.NE.AND P1, PT, R16, RZ, PT ;  /* 0x000000ff1000720c */ /* 0x000fe20003f25270 */
[----:B------:R-:W-:-:S04]  /*7d50*/  IMAD.MOV.U32 R3, RZ, RZ, 0x3100 ;  /* 0x00003100ff037424 */ /* 0x000fc800078e00ff */
[----:B------:R2:W-:Y:S08]  /*7d60*/  SYNCS.ARRIVE.TRANS64 RZ, [R0+URZ+0x26830], R3 ;  /* 0x0268300300ff79a7 */ /* 0x0005f0000800003f */
[----:B------:R-:W-:Y:S05]  /*7d70*/  @!P1 BRA `(.L_x_962) ;  /* 0x0000000000049947 */ /* 0x000fea0003800000 */
[----:B------:R-:W-:Y:S01]  /*7d80*/  BPT.TRAP 0x1 ;  /* 0x000000040000795c */ /* 0x000fe20000300000 */
.L_x_962:
        /* <DEDUP_REMOVED lines=43> */
.L_x_1002:
[----:B------:R-:W-:Y:S05]  /*8040*/  @P0 BRA `(.L_x_964) ;  /* 0x0000000000140947 */ /* 0x000fea0003800000 */
[----:B------:R-:W-:Y:S01]  /*8050*/  ISETP.NE.AND P1, PT, R16, RZ, PT ;  /* 0x000000ff1000720c */ /* 0x000fe20003f25270 */
[----:B------:R-:W-:-:S04]  /*8060*/  IMAD.MOV.U32 R3, RZ, RZ, 0x3100 ;  /* 0x00003100ff037424 */ /* 0x000fc800078e00ff */
[----:B------:R3:W-:Y:S08]  /*8070*/  SYNCS.ARRIVE.TRANS64 RZ, [R0+URZ+0x26818], R3 ;  /* 0x0268180300ff79a7 */ /* 0x0007f0000800003f */
[----:B------:R-:W-:Y:S05]  /*8080*/  @!P1 BRA `(.L_x_964) ;  /* 0x0000000000049947 */ /* 0x000fea0003800000 */
[----:B------:R-:W-:Y:S01]  /*8090*/  BPT.TRAP 0x1 ;  /* 0x000000040000795c */ /* 0x000fe20000300000 */
.L_x_964:
        /* <DEDUP_REMOVED lines=36> */
.L_x_1003:
        /* <DEDUP_REMOVED lines=9> */
.L_x_966:
        /* <DEDUP_REMOVED lines=38> */
.L_x_1005:
[----:B------:R-:W-:Y:S05]  /*85d0*/  @P0 BRA `(.L_x_968) ;  /* 0x0000000000140947 */ /* 0x000fea0003800000 */
[----:B------:R-:W-:Y:S01]  /*85e0*/  ISETP.NE.AND P1, PT, R16, RZ, PT ;  /* 0x000000ff1000720c */ /* 0x000fe20003f25270 */
[----:B-1----:R-:W-:-:S04]  /*85f0*/  IMAD.MOV.U32 R5, RZ, RZ, 0x3100 ;  /* 0x00003100ff057424 */ /* 0x002fc800078e00ff */
[----:B------:R2:W-:Y:S08]  /*8600*/  SYNCS.ARRIVE.TRANS64 RZ, [R0+URZ+0x26810], R5 ;  /* 0x0268100500ff79a7 */ /* 0x0005f0000800003f */
[----:B------:R-:W-:Y:S05]  /*8610*/  @!P1 BRA `(.L_x_968) ;  /* 0x0000000000049947 */ /* 0x000fea0003800000 */
[----:B------:R-:W-:Y:S01]  /*8620*/  BPT.TRAP 0x1 ;  /* 0x000000040000795c */ /* 0x000fe20000300000 */
.L_x_968:
        /* <DEDUP_REMOVED lines=37> */
.L_x_960:
[----:B------:R-:W-:-:S13]  /*8880*/  ISETP.NE.AND P1, PT, R13, RZ, PT ;  /* 0x000000ff0d00720c */ /* 0x000fda0003f25270 */
[----:B------:R-:W-:Y:S05]  /*8890*/  @!P1 BRA `(.L_x_959) ;  /* 0x0000000400689947 */ /* 0x000fea0003800000 */
[----:B------:R-:W-:-:S04]  /*88a0*/  SHF.L.U32 R7, R9, 0x1f, RZ ;  /* 0x0000001f09077819 */ /* 0x000fc800000006ff */
[----:B------:R-:W1:Y:S02]  /*88b0*/  SYNCS.PHASECHK.TRANS64.TRYWAIT P1, [R0+URZ+0x26840], R7 ;  /* 0x02684007000075a7 */ /* 0x000e64000802017f */
[----:B-1----:R-:W-:Y:S05]  /*88c0*/  @!P1 BRA `(.L_x_970) ;  /* 0x00000010004c9947 */ /* 0x002fea0003800000 */
.L_x_1006:
[----:B------:R-:W-:Y:S05]  /*88d0*/  @P0 BRA `(.L_x_971) ;  /* 0x0000000000140947 */ /* 0x000fea0003800000 */
[----:B------:R-:W-:Y:S01]  /*88e0*/  ISETP.NE.AND P1, PT, R16, RZ, PT ;  /* 0x000000ff1000720c */ /* 0x000fe20003f25270 */
[----:B------:R-:W-:-:S04]  /*88f0*/  IMAD.MOV.U32 R5, RZ, RZ, 0x3100 ;  /* 0x00003100ff057424 */ /* 0x000fc800078e00ff */
[----:B------:R2:W-:Y:S08]  /*8900*/  SYNCS.ARRIVE.TRANS64 RZ, [R0+URZ+0x26830], R5 ;  /* 0x0268300500ff79a7 */ /* 0x0005f0000800003f */
[----:B------:R-:W-:Y:S05]  /*8910*/  @!P1 BRA `(.L_x_971) ;  /* 0x0000000000049947 */ /* 0x000fea0003800000 */
[----:B------:R-:W-:Y:S01]  /*8920*/  BPT.TRAP 0x1 ;  /* 0x000000040000795c */ /* 0x000fe20000300000 */
.L_x_971:
        /* <DEDUP_REMOVED lines=41> */
.L_x_1007:
[----:B------:R-:W-:Y:S05]  /*8bc0*/  @P0 BRA `(.L_x_973) ;  /* 0x0000000000140947 */ /* 0x000fea0003800000 */
[----:B------:R-:W-:Y:S01]  /*8bd0*/  ISETP.NE.AND P0, PT, R16, RZ, PT ;  /* 0x000000ff1000720c */ /* 0x000fe20003f05270 */
[----:B------:R-:W-:-:S04]  /*8be0*/  IMAD.MOV.U32 R5, RZ, RZ, 0x3100 ;  /* 0x00003100ff057424 */ /* 0x000fc800078e00ff */
[----:B------:R3:W-:Y:S08]  /*8bf0*/  SYNCS.ARRIVE.TRANS64 RZ, [R0+URZ+0x26818], R5 ;  /* 0x0268180500ff79a7 */ /* 0x0007f0000800003f */
[----:B------:R-:W-:Y:S05]  /*8c00*/  @!P0 BRA `(.L_x_973) ;  /* 0x0000000000048947 */ /* 0x000fea0003800000 */
[----:B------:R-:W-:Y:S01]  /*8c10*/  BPT.TRAP 0x1 ;  /* 0x000000040000795c */ /* 0x000fe20000300000 */
.L_x_973:
        /* <DEDUP_REMOVED lines=34> */
.L_x_959:
[----:B------:R-:W3:Y:S01]  /*8e40*/  S2R R2, SR_TID.X ;  /* 0x0000000000027919 */ /* 0x000ee20000002100 */
[----:B------:R-:W-:Y:S01]  /*8e50*/  IMAD R3, R12, 0x8, R0 ;  /* 0x000000080c037824 */ /* 0x000fe200078e0200 */
[----:B---3--:R-:W-:Y:S02]  /*8e60*/  LOP3.LUT R4, R2, 0x7f, RZ, 0xc0, !PT ;  /* 0x0000007f02047812 */ /* 0x008fe400078ec0ff */
[----:B------:R-:W-:Y:S02]  /*8e70*/  SHF.L.U32 R2, R9, 0x1f, RZ ;  /* 0x0000001f09027819 */ /* 0x000fe400000006ff */
[----:B------:R-:W-:Y:S02]  /*8e80*/  ISETP.NE.AND P1, PT, R4, RZ, PT ;  /* 0x000000ff0400720c */ /* 0x000fe40003f25270 */
[----:B------:R-:W3:Y:S02]  /*8e90*/  SYNCS.PHASECHK.TRANS64.TRYWAIT P0, [R3+URZ+0x26840], R2 ;  /* 0x02684002030075a7 */ /* 0x000ee4000800017f */
[----:B---3--:R-:W-:Y:S09]  /*8ea0*/  @!P0 BRA `(.L_x_974) ;  /* 0x0000000800fc8947 */ /* 0x008ff20003800000 */
.L_x_1008:
[----:B------:R-:W-:Y:S05]  /*8eb0*/  @P1 BRA `(.L_x_975) ;  /* 0x0000000000181947 */ /* 0x000fea0003800000 */
[----:B------:R-:W4:Y:S01]  /*8ec0*/  S2R R4, SR_TID.X ;  /* 0x0000000000047919 */ /* 0x000f220000002100 */
[----:B---3--:R-:W-:-:S04]  /*8ed0*/  IMAD.MOV.U32 R2, RZ, RZ, 0x3100 ;  /* 0x00003100ff027424 */ /* 0x008fc800078e00ff */
[----:B------:R3:W-:Y:S01]  /*8ee0*/  SYNCS.ARRIVE.TRANS64 RZ, [R3+URZ+0x26830], R2 ;  /* 0x0268300203ff79a7 */ /* 0x0007e2000800003f */
[----:B----4-:R-:W-:-:S13]  /*8ef0*/  LOP3.LUT P0, RZ, R4, 0x1f, RZ, 0xc0, !PT ;  /* 0x0000001f04ff7812 */ /* 0x010fda000780c0ff */
[----:B---3--:R-:W-:Y:S05]  /*8f00*/  @!P0 BRA `(.L_x_975) ;  /* 0x0000000000048947 */ /* 0x008fea0003800000 */
[----:B------:R-:W-:Y:S01]  /*8f10*/  BPT.TRAP 0x1 ;  /* 0x000000040000795c */ /* 0x000fe20000300000 */
.L_x_975:
        /* <DEDUP_REMOVED lines=48> */
.L_x_956:
[----:B------:R-:W-:Y:S05]  /*9220*/  BSYNC B0 ;  /* 0x0000000000007941 */ /* 0x000fea0003800000 */
.L_x_954:
[----:B------:R-:W-:-:S03]  /*9230*/  UMOV UR8, 0xffffffff ;  /* 0xffffffff00087882 */ /* 0x000fc60000000000 */
[----:B------:R-:W-:Y:S05]  /*9240*/  BRA.DIV UR8, `(.L_x_976) ;  /* 0x0000000a08287947 */ /* 0x000fea000b800000 */
[----:B------:R-:W-:-:S13]  /*9250*/  ELECT P0, URZ, PT ;  /* 0x00000000003f782f */ /* 0x000fda0003800000 */
.L_x_1011:
[----:B------:R-:W-:Y:S05]  /*9260*/  @!P0 BRA `(.L_x_869) ;  /* 0x0000000000848947 */ /* 0x000fea0003800000 */
[----:B------:R-:W-:-:S06]  /*9270*/  ULOP3.LUT UR8, UR38, 0x2, URZ, 0xfc, !UPT ;  /* 0x0000000226087892 */ /* 0x000fcc000f8efc3f */
[----:B------:R-:W-:-:S05]  /*9280*/  IMAD.U32 R2, RZ, RZ, UR8 ;  /* 0x00000008ff027e24 */ /* 0x000fca000f8e00ff */
[----:B------:R-:W-:-:S13]  /*9290*/  ISETP.NE.AND P0, PT, R2, 0x3, PT ;  /* 0x000000030200780c */ /* 0x000fda0003f05270 */
[----:B------:R-:W-:Y:S05]  /*92a0*/  @!P0 BRA `(.L_x_977) ;  /* 0x0000000000048947 */ /* 0x000fea0003800000 */
[----:B--2---:R-:W-:Y:S01]  /*92b0*/  BPT.TRAP 0x1 ;  /* 0x000000040000795c */ /* 0x004fe20000300000 */
.L_x_977:
        /* <DEDUP_REMOVED lines=15> */
.L_x_1012:
[----:B------:R-:W3:Y:S02]  /*93b0*/  SYNCS.PHASECHK.TRANS64.TRYWAIT P1, [R3+URZ], R2 ;  /* 0x00000002030075a7 */ /* 0x000ee4000802017f */
[----:B---3--:R-:W-:Y:S05]  /*93c0*/  @!P1 BRA `(.L_x_979) ;  /* 0x0000000800009947 */ /* 0x008fea0003800000 */
.L_x_1013:
[----:B------:R-:W-:Y:S05]  /*93d0*/  @!P0 BRA `(.L_x_980) ;  /* 0x0000000000048947 */ /* 0x000fea0003800000 */
[----:B--2---:R-:W-:Y:S01]  /*93e0*/  BPT.TRAP 0x1 ;  /* 0x000000040000795c */ /* 0x004fe20000300000 */
.L_x_980:
[----:B---3--:R-:W-:-:S04]  /*93f0*/  VIADD R3, R7, 0x26840 ;  /* 0x0002684007037836 */ /* 0x008fc80000000000 */
[----:B------:R-:W-:-:S04]  /*9400*/  IMAD R0, R0, 0x8, R3 ;  /* 0x0000000800007824 */ /* 0x000fc800078e0203 */
[----:B------:R-:W3:Y:S02]  /*9410*/  SYNCS.PHASECHK.TRANS64.TRYWAIT P0, [R0+URZ], R5 ;  /* 0x00000005000075a7 */ /* 0x000ee4000800017f */
[----:B---3--:R-:W-:Y:S05]  /*9420*/  @!P0 BRA `(.L_x_981) ;  /* 0x0000000400fc8947 */ /* 0x008fea0003800000 */
.L_x_1014:
[----:B------:R-:W-:-:S07]  /*9430*/  IMAD R3, R4, 0x8, R3 ;  /* 0x0000000804037824 */ /* 0x000fce00078e0203 */
.L_x_982:
[----:B----4-:R4:W1:Y:S02]  /*9440*/  SYNCS.PHASECHK.TRANS64.TRYWAIT P0, [R3+URZ], R2 ;  /* 0x00000002030075a7 */ /* 0x010864000800017f */
[----:B-1----:R-:W-:Y:S05]  /*9450*/  @!P0 NANOSLEEP.SYNCS 0x989680 ;  /* 0x009896800000895d */ /* 0x002fea0003900000 */
[----:B------:R-:W1:Y:S02]  /*9460*/  @!P0 SYNCS.PHASECHK.TRANS64 P0, [R3+URZ], R2 ;  /* 0x00000002030085a7 */ /* 0x000e64000800007f */
[----:B-1----:R-:W-:Y:S05]  /*9470*/  @!P0 BRA `(.L_x_982) ;  /* 0xfffffffc00f08947 */ /* 0x002fea000383ffff */
.L_x_869:
[----:B--2---:R-:W-:Y:S05]  /*9480*/  BSYNC B6 ;  /* 0x0000000000067941 */ /* 0x004fea0003800000 */
.L_x_863:
[----:B------:R-:W-:Y:S05]  /*9490*/  EXIT ;  /* 0x000000000000794d */ /* 0x000fea0003800000 */
.L_x_879:
[----:B------:R-:W-:Y:S02]  /*94a0*/  IMAD.MOV.U32 R13, RZ, RZ, R16 ;  /* 0x000000ffff0d7224 */ /* 0x000fe400078e0010 */
[----:B------:R-:W-:Y:S02]  /*94b0*/  IMAD.MOV.U32 R12, RZ, RZ, RZ ;  /* 0x000000ffff0c7224 */ /* 0x000fe400078e00ff */
[----:B------:R-:W-:Y:S02]  /*94c0*/  IMAD.MOV.U32 R11, RZ, RZ, 0x1f ;  /* 0x0000001fff0b7424 */ /* 0x000fe400078e00ff */
[----:B------:R-:W-:-:S07]  /*94d0*/  IMAD.MOV.U32 R15, RZ, RZ, -0x1 ;  /* 0xffffffffff0f7424 */ /* 0x000fce00078e00ff */
[----:B-----5:R-:W-:Y:S05]  /*94e0*/  WARPSYNC.COLLECTIVE R15, `(.L_x_983) ;  /* 0x000000000f087348 */ /* 0x020fea0003c00000 */
[----:B------:R1:W2:Y:S02]  /*94f0*/  SHFL.IDX P6, R14, R13, R12, R11 ;  /* 0x0000000c0d0e7389 */ /* 0x0002a400000c000b */
[----:B-12--5:R-:W-:Y:S01]  /*9500*/  ENDCOLLECTIVE ;  /* 0x000000000000791b */ /* 0x026fe20003800000 */
.L_x_983:
[----:B------:R-:W-:Y:S05]  /*9510*/  BRA `(.L_x_984) ;  /* 0xffffff7c00907947 */ /* 0x000fea000383ffff */
.L_x_881:
[----:B--2---:R2:W3:Y:S02]  /*9520*/  SYNCS.PHASECHK.TRANS64.TRYWAIT P0, [R18+URZ+0x26800], R5 ;  /* 0x02680005120075a7 */ /* 0x0044e4000800017f */
[----:B---3--:R-:W-:Y:S05]  /*9530*/  @!P0 NANOSLEEP.SYNCS 0x989680 ;  /* 0x009896800000895d */ /* 0x008fea0003900000 */
[----:B------:R-:W3:Y:S02]  /*9540*/  @!P0 SYNCS.PHASECHK.TRANS64 P0, [R18+URZ+0x26800], R5 ;  /* 0x02680005120085a7 */ /* 0x000ee4000800007f */
[----:B---3--:R-:W-:Y:S05]  /*9550*/  @!P0 BRA `(.L_x_881) ;  /* 0xfffffffc00f08947 */ /* 0x008fea000383ffff */
[----:B------:R-:W-:Y:S05]  /*9560*/  BRA `(.L_x_880) ;  /* 0xffffff7c00b47947 */ /* 0x000fea000383ffff */
.L_x_886:
[----:B--2---:R-:W-:-:S04]  /*9570*/  IMAD.U32 R5, RZ, RZ, UR8 ;  /* 0x00000008ff057e24 */ /* 0x004fc8000f8e00ff */
[----:B------:R2:W3:Y:S03]  /*9580*/  SYNCS.PHASECHK.TRANS64.TRYWAIT P1, [R5+URZ+0x26810], R16 ;  /* 0x02681010050075a7 */ /* 0x0004e6000802017f */
[----:B---3--:R-:W-:Y:S05]  /*9590*/  @!P1 NANOSLEEP.SYNCS 0x989680 ;  /* 0x009896800000995d */ /* 0x008fea0003900000 */
[----:B------:R-:W3:Y:S02]  /*95a0*/  @!P1 SYNCS.PHASECHK.TRANS64 P1, [R5+URZ+0x26810], R16 ;  /* 0x02681010050095a7 */ /* 0x000ee4000802007f */
[----:B---3--:R-:W-:Y:S05]  /*95b0*/  @!P1 BRA `(.L_x_886) ;  /* 0xfffffffc00ec9947 */ /* 0x008fea000383ffff */
[----:B------:R-:W-:Y:S05]  /*95c0*/  BRA `(.L_x_885) ;  /* 0xffffff8800147947 */ /* 0x000fea000383ffff */
.L_x_890:
[----:B------:R-:W-:-:S04]  /*95d0*/  IMAD.U32 R5, RZ, RZ, UR8 ;  /* 0x00000008ff057e24 */ /* 0x000fc8000f8e00ff */
[----:B------:R1:W1:Y:S03]  /*95e0*/  SYNCS.PHASECHK.TRANS64.TRYWAIT P1, [R5+URZ+0x26830], R16 ;  /* 0x02683010050075a7 */ /* 0x000266000802017f */
[----:B-1----:R-:W-:Y:S05]  /*95f0*/  @!P1 NANOSLEEP.SYNCS 0x989680 ;  /* 0x009896800000995d */ /* 0x002fea0003900000 */
[----:B------:R-:W1:Y:S02]  /*9600*/  @!P1 SYNCS.PHASECHK.TRANS64 P1, [R5+URZ+0x26830], R16 ;  /* 0x02683010050095a7 */ /* 0x000e64000802007f */
[----:B-1----:R-:W-:Y:S05]  /*9610*/  @!P1 BRA `(.L_x_890) ;  /* 0xfffffffc00ec9947 */ /* 0x002fea000383ffff */
[----:B------:R-:W-:Y:S05]  /*9620*/  BRA `(.L_x_889) ;  /* 0xffffff8c00207947 */ /* 0x000fea000383ffff */
.L_x_897:
[----:B------:R-:W-:Y:S01]  /*9630*/  BSSY B0, `(.L_x_985) ;  /* 0x0000005000007945 */ /* 0x000fe20003800000 */
[----:B------:R-:W-:-:S07]  /*9640*/  IMAD.MOV.U32 R15, RZ, RZ, -0x1 ;  /* 0xffffffffff0f7424 */ /* 0x000fce00078e00ff */
[----:B-1---5:R-:W-:Y:S05]  /*9650*/  WARPSYNC.COLLECTIVE R15, `(.L_x_986) ;  /* 0x000000000f087348 */ /* 0x022fea0003c00000 */
[----:B------:R-:W-:Y:S01]  /*9660*/  NOP ;  /* 0x0000000000007918 */ /* 0x000fe20000000000 */
[----:B-1---5:R-:W-:Y:S01]  /*9670*/  ENDCOLLECTIVE ;  /* 0x000000000000791b */ /* 0x022fe20003800000 */
.L_x_986:
[----:B------:R-:W-:Y:S05]  /*9680*/  BSYNC B0 ;  /* 0x0000000000007941 */ /* 0x000fea0003800000 */
.L_x_985:
[----:B------:R-:W-:Y:S05]  /*9690*/  BRA `(.L_x_987) ;  /* 0xffffffb4007c7947 */ /* 0x000fea000383ffff */
.L_x_906:
[----:B------:R-:W-:Y:S01]  /*96a0*/  BSSY B0, `(.L_x_988) ;  /* 0x0000005000007945 */ /* 0x000fe20003800000 */
[----:B------:R-:W-:-:S07]  /*96b0*/  IMAD.MOV.U32 R15, RZ, RZ, -0x1 ;  /* 0xffffffffff0f7424 */ /* 0x000fce00078e00ff */
[----:B-12--5:R-:W-:Y:S05]  /*96c0*/  WARPSYNC.COLLECTIVE R15, `(.L_x_989) ;  /* 0x000000000f087348 */ /* 0x026fea0003c00000 */
[----:B------:R-:W-:Y:S01]  /*96d0*/  NOP ;  /* 0x0000000000007918 */ /* 0x000fe20000000000 */
[----:B-12--5:R-:W-:Y:S01]  /*96e0*/  ENDCOLLECTIVE ;  /* 0x000000000000791b */ /* 0x026fe20003800000 */
.L_x_989:
[----:B------:R-:W-:Y:S05]  /*96f0*/  BSYNC B0 ;  /* 0x0000000000007941 */ /* 0x000fea0003800000 */
.L_x_988:
[----:B------:R-:W-:Y:S05]  /*9700*/  BRA `(.L_x_990) ;  /* 0xffffffb800707947 */ /* 0x000fea000383ffff */
.L_x_919:
[----:B------:R-:W-:Y:S01]  /*9710*/  BSSY B0, `(.L_x_991) ;  /* 0x0000005000007945 */ /* 0x000fe20003800000 */
[----:B------:R-:W-:-:S07]  /*9720*/  IMAD.MOV.U32 R15, RZ, RZ, -0x1 ;  /* 0xffffffffff0f7424 */ /* 0x000fce00078e00ff */
[----:B------:R-:W-:Y:S05]  /*9730*/  WARPSYNC.COLLECTIVE R15, `(.L_x_992) ;  /* 0x000000000f087348 */ /* 0x000fea0003c00000 */
[----:B------:R-:W-:Y:S01]  /*9740*/  NOP ;  /* 0x0000000000007918 */ /* 0x000fe20000000000 */
[----:B------:R-:W-:Y:S01]  /*9750*/  ENDCOLLECTIVE ;  /* 0x000000000000791b */ /* 0x000fe20003800000 */
.L_x_992:
[----:B------:R-:W-:Y:S05]  /*9760*/  BSYNC B0 ;  /* 0x0000000000007941 */ /* 0x000fea0003800000 */
.L_x_991:
[----:B------:R-:W-:Y:S05]  /*9770*/  BRA `(.L_x_993) ;  /* 0xffffffc400707947 */ /* 0x000fea000383ffff */
.L_x_931:
[----:B------:R-:W-:Y:S01]  /*9780*/  BSSY B0, `(.L_x_994) ;  /* 0x0000005000007945 */ /* 0x000fe20003800000 */
[----:B------:R-:W-:-:S07]  /*9790*/  IMAD.MOV.U32 R15, RZ, RZ, -0x1 ;  /* 0xffffffffff0f7424 */ /* 0x000fce00078e00ff */
[----:B------:R-:W-:Y:S05]  /*97a0*/  WARPSYNC.COLLECTIVE R15, `(.L_x_995) ;  /* 0x000000000f087348 */ /* 0x000fea0003c00000 */
[----:B------:R-:W-:Y:S01]  /*97b0*/  NOP ;  /* 0x0000000000007918 */ /* 0x000fe20000000000 */
[----:B------:R-:W-:Y:S01]  /*97c0*/  ENDCOLLECTIVE ;  /* 0x000000000000791b */ /* 0x000fe20003800000 */
.L_x_995:
[----:B------:R-:W-:Y:S05]  /*97d0*/  BSYNC B0 ;  /* 0x0000000000007941 */ /* 0x000fea0003800000 */
.L_x_994:
[----:B------:R-:W-:Y:S05]  /*97e0*/  BRA `(.L_x_996) ;  /* 0xffffffc800887947 */ /* 0x000fea000383ffff */
.L_x_944:
[----:B------:R-:W-:Y:S01]  /*97f0*/  BSSY B0, `(.L_x_997) ;  /* 0x0000005000007945 */ /* 0x000fe20003800000 */
[----:B------:R-:W-:-:S07]  /*9800*/  IMAD.MOV.U32 R15, RZ, RZ, -0x1 ;  /* 0xffffffffff0f7424 */ /* 0x000fce00078e00ff */
[----:B------:R-:W-:Y:S05]  /*9810*/  WARPSYNC.COLLECTIVE R15, `(.L_x_998) ;  /* 0x000000000f087348 */ /* 0x000fea0003c00000 */
[----:B------:R-:W-:Y:S01]  /*9820*/  NOP ;  /* 0x0000000000007918 */ /* 0x000fe20000000000 */
[----:B------:R-:W-:Y:S01]  /*9830*/  ENDCOLLECTIVE ;  /* 0x000000000000791b */ /* 0x000fe20003800000 */
.L_x_998:
[----:B------:R-:W-:Y:S05]  /*9840*/  BSYNC B0 ;  /* 0x0000000000007941 */ /* 0x000fea0003800000 */
.L_x_997:
[----:B------:R-:W-:Y:S05]  /*9850*/  BRA `(.L_x_999) ;  /* 0xffffffcc00a47947 */ /* 0x000fea000383ffff */
.L_x_957:
[----:B-1----:R1:W2:Y:S02]  /*9860*/  SYNCS.PHASECHK.TRANS64.TRYWAIT P0, [R0+URZ+0x26820], R3 ;  /* 0x02682003000075a7 */ /* 0x0022a4000800017f */
[----:B--2---:R-:W-:Y:S05]  /*9870*/  @!P0 NANOSLEEP.SYNCS 0x989680 ;  /* 0x009896800000895d */ /* 0x004fea0003900000 */
[----:B------:R-:W2:Y:S02]  /*9880*/  @!P0 SYNCS.PHASECHK.TRANS64 P0, [R0+URZ+0x26820], R3 ;  /* 0x02682003000085a7 */ /* 0x000ea4000800007f */
[----:B--2---:R-:W-:Y:S05]  /*9890*/  @!P0 BRA `(.L_x_957) ;  /* 0xfffffffc00f08947 */ /* 0x004fea000383ffff */
[----:B------:R-:W-:Y:S05]  /*98a0*/  BRA `(.L_x_1000) ;  /* 0xffffffd800ec7947 */ /* 0x000fea000383ffff */
.L_x_961:
[----:B-1----:R1:W2:Y:S02]  /*98b0*/  SYNCS.PHASECHK.TRANS64.TRYWAIT P1, [R0+URZ+0x26840], R21 ;  /* 0x02684015000075a7 */ /* 0x0022a4000802017f */
[----:B--2---:R-:W-:Y:S05]  /*98c0*/  @!P1 NANOSLEEP.SYNCS 0x989680 ;  /* 0x009896800000995d */ /* 0x004fea0003900000 */
[----:B------:R-:W2:Y:S02]  /*98d0*/  @!P1 SYNCS.PHASECHK.TRANS64 P1, [R0+URZ+0x26840], R21 ;  /* 0x02684015000095a7 */ /* 0x000ea4000802007f */
[----:B--2---:R-:W-:Y:S05]  /*98e0*/  @!P1 BRA `(.L_x_961) ;  /* 0xfffffffc00f09947 */ /* 0x004fea000383ffff */
[----:B------:R-:W-:Y:S05]  /*98f0*/  BRA `(.L_x_1001) ;  /* 0xffffffe4000c7947 */ /* 0x000fea000383ffff */
.L_x_963:
[----:B--2---:R2:W3:Y:S02]  /*9900*/  SYNCS.PHASECHK.TRANS64.TRYWAIT P1, [R0+URZ+0x26828], R21 ;  /* 0x02682815000075a7 */ /* 0x0044e4000802017f */
[----:B---3--:R-:W-:Y:S05]  /*9910*/  @!P1 NANOSLEEP.SYNCS 0x989680 ;  /* 0x009896800000995d */ /* 0x008fea0003900000 */
[----:B------:R-:W3:Y:S02]  /*9920*/  @!P1 SYNCS.PHASECHK.TRANS64 P1, [R0+URZ+0x26828], R21 ;  /* 0x02682815000095a7 */ /* 0x000ee4000802007f */
[----:B---3--:R-:W-:Y:S05]  /*9930*/  @!P1 BRA `(.L_x_963) ;  /* 0xfffffffc00f09947 */ /* 0x008fea000383ffff */
[----:B------:R-:W-:Y:S05]  /*9940*/  BRA `(.L_x_1002) ;  /* 0xffffffe400bc7947 */ /* 0x000fea000383ffff */
.L_x_965:
[----:B---3--:R3:W4:Y:S02]  /*9950*/  SYNCS.PHASECHK.TRANS64.TRYWAIT P1, [R0+URZ+0x26848], R21 ;  /* 0x02684815000075a7 */ /* 0x008724000802017f */
[----:B----4-:R-:W-:Y:S05]  /*9960*/  @!P1 NANOSLEEP.SYNCS 0x989680 ;  /* 0x009896800000995d */ /* 0x010fea0003900000 */
[----:B------:R-:W4:Y:S02]  /*9970*/  @!P1 SYNCS.PHASECHK.TRANS64 P1, [R0+URZ+0x26848], R21 ;  /* 0x02684815000095a7 */ /* 0x000f24000802007f */
[----:B----4-:R-:W-:Y:S05]  /*9980*/  @!P1 BRA `(.L_x_965) ;  /* 0xfffffffc00f09947 */ /* 0x010fea000383ffff */
[----:B------:R-:W-:Y:S05]  /*9990*/  BRA `(.L_x_1003) ;  /* 0xffffffe800507947 */ /* 0x000fea000383ffff */
.L_x_967:
[----:B------:R-:W-:-:S07]  /*99a0*/  SHF.L.U32 R5, R9, 0x1f, RZ ;  /* 0x0000001f09057819 */ /* 0x000fce00000006ff */
.L_x_1004:
[----:B-1----:R1:W2:Y:S02]  /*99b0*/  SYNCS.PHASECHK.TRANS64.TRYWAIT P1, [R0+URZ+0x26820], R5 ;  /* 0x02682005000075a7 */ /* 0x0022a4000802017f */
[----:B--2---:R-:W-:Y:S05]  /*99c0*/  @!P1 NANOSLEEP.SYNCS 0x989680 ;  /* 0x009896800000995d */ /* 0x004fea0003900000 */
[----:B------:R-:W2:Y:S02]  /*99d0*/  @!P1 SYNCS.PHASECHK.TRANS64 P1, [R0+URZ+0x26820], R5 ;  /* 0x02682005000095a7 */ /* 0x000ea4000802007f */
[----:B--2---:R-:W-:Y:S05]  /*99e0*/  @!P1 BRA `(.L_x_1004) ;  /* 0xfffffffc00f09947 */ /* 0x004fea000383ffff */
[----:B------:R-:W-:Y:S05]  /*99f0*/  BRA `(.L_x_1005) ;  /* 0xffffffe800f47947 */ /* 0x000fea000383ffff */
.L_x_970:
[----:B-1----:R1:W2:Y:S02]  /*9a00*/  SYNCS.PHASECHK.TRANS64.TRYWAIT P1, [R0+URZ+0x26840], R7 ;  /* 0x02684007000075a7 */ /* 0x0022a4000802017f */
[----:B--2---:R-:W-:Y:S05]  /*9a10*/  @!P1 NANOSLEEP.SYNCS 0x989680 ;  /* 0x009896800000995d */ /* 0x004fea0003900000 */
[----:B------:R-:W2:Y:S02]  /*9a20*/  @!P1 SYNCS.PHASECHK.TRANS64 P1, [R0+URZ+0x26840], R7 ;  /* 0x02684007000095a7 */ /* 0x000ea4000802007f */
[----:B--2---:R-:W-:Y:S05]  /*9a30*/  @!P1 BRA `(.L_x_970) ;  /* 0xfffffffc00f09947 */ /* 0x004fea000383ffff */
[----:B------:R-:W-:Y:S05]  /*9a40*/  BRA `(.L_x_1006) ;  /* 0xffffffec00a07947 */ /* 0x000fea000383ffff */
.L_x_972:
[----:B--2---:R2:W3:Y:S02]  /*9a50*/  SYNCS.PHASECHK.TRANS64.TRYWAIT P1, [R0+URZ+0x26828], R7 ;  /* 0x02682807000075a7 */ /* 0x0044e4000802017f */
[----:B---3--:R-:W-:Y:S05]  /*9a60*/  @!P1 NANOSLEEP.SYNCS 0x989680 ;  /* 0x009896800000995d */ /* 0x008fea0003900000 */
[----:B------:R-:W3:Y:S02]  /*9a70*/  @!P1 SYNCS.PHASECHK.TRANS64 P1, [R0+URZ+0x26828], R7 ;  /* 0x02682807000095a7 */ /* 0x000ee4000802007f */
[----:B---3--:R-:W-:Y:S05]  /*9a80*/  @!P1 BRA `(.L_x_972) ;  /* 0xfffffffc00f09947 */ /* 0x008fea000383ffff */
[----:B------:R-:W-:Y:S05]  /*9a90*/  BRA `(.L_x_1007) ;  /* 0xfffffff000487947 */ /* 0x000fea000383ffff */
.L_x_974:
[----:B---3--:R3:W4:Y:S02]  /*9aa0*/  SYNCS.PHASECHK.TRANS64.TRYWAIT P0, [R3+URZ+0x26840], R2 ;  /* 0x02684002030075a7 */ /* 0x008724000800017f */
[----:B----4-:R-:W-:Y:S05]  /*9ab0*/  @!P0 NANOSLEEP.SYNCS 0x989680 ;  /* 0x009896800000895d */ /* 0x010fea0003900000 */
[----:B------:R-:W4:Y:S02]  /*9ac0*/  @!P0 SYNCS.PHASECHK.TRANS64 P0, [R3+URZ+0x26840], R2 ;  /* 0x02684002030085a7 */ /* 0x000f24000800007f */
[----:B----4-:R-:W-:Y:S05]  /*9ad0*/  @!P0 BRA `(.L_x_974) ;  /* 0xfffffffc00f08947 */ /* 0x010fea000383ffff */
[----:B------:R-:W-:Y:S05]  /*9ae0*/  BRA `(.L_x_1008) ;  /* 0xfffffff000f07947 */ /* 0x000fea000383ffff */
.L_x_976:
[----:B------:R-:W-:Y:S01]  /*9af0*/  BSSY B0, `(.L_x_1009) ;  /* 0x0000006000007945 */ /* 0x000fe20003800000 */
[----:B------:R-:W-:-:S07]  /*9b00*/  IMAD.MOV.U32 R15, RZ, RZ, -0x1 ;  /* 0xffffffffff0f7424 */ /* 0x000fce00078e00ff */
[----:B--2---:R-:W-:Y:S05]  /*9b10*/  WARPSYNC.COLLECTIVE R15, `(.L_x_1010) ;  /* 0x000000000f0c7348 */ /* 0x004fea0003c00000 */
[----:B------:R-:W-:Y:S02]  /*9b20*/  ELECT P6, UR62, PT ;  /* 0x00000000003e782f */ /* 0x000fe400038c0000 */
[----:B------:R-:W-:Y:S01]  /*9b30*/  MOV R14, UR62 ;  /* 0x0000003e000e7c02 */ /* 0x000fe20008000f00 */
[----:B--2---:R-:W-:Y:S10]  /*9b40*/  ENDCOLLECTIVE ;  /* 0x000000000000791b */ /* 0x004ff40003800000 */
.L_x_1010:
[----:B------:R-:W-:Y:S05]  /*9b50*/  BSYNC B0 ;  /* 0x0000000000007941 */ /* 0x000fea0003800000 */
.L_x_1009:
[----:B------:R-:W-:Y:S01]  /*9b60*/  PLOP3.LUT P0, PT, P6, PT, PT, 0x80, 0x0 ;  /* 0x000000000000781c */ /* 0x000fe2000370f070 */
[----:B------:R-:W-:-:S12]  /*9b70*/  BRA `(.L_x_1011) ;  /* 0xfffffff400b87947 */ /* 0x000fd8000383ffff */
.L_x_978:
[----:B-1----:R1:W3:Y:S02]  /*9b80*/  SYNCS.PHASECHK.TRANS64.TRYWAIT P1, [R6+URZ], R5 ;  /* 0x00000005060075a7 */ /* 0x0022e4000802017f */
[----:B---3--:R-:W-:Y:S05]  /*9b90*/  @!P1 NANOSLEEP.SYNCS 0x989680 ;  /* 0x009896800000995d */ /* 0x008fea0003900000 */
[----:B------:R-:W3:Y:S02]  /*9ba0*/  @!P1 SYNCS.PHASECHK.TRANS64 P1, [R6+URZ], R5 ;  /* 0x00000005060095a7 */ /* 0x000ee4000802007f */
[----:B---3--:R-:W-:Y:S05]  /*9bb0*/  @!P1 BRA `(.L_x_978) ;  /* 0xfffffffc00f09947 */ /* 0x008fea000383ffff */
[----:B------:R-:W-:Y:S05]  /*9bc0*/  BRA `(.L_x_1012) ;  /* 0xfffffff400f87947 */ /* 0x000fea000383ffff */
.L_x_979:
[----:B---3--:R3:W4:Y:S02]  /*9bd0*/  SYNCS.PHASECHK.TRANS64.TRYWAIT P1, [R3+URZ], R2 ;  /* 0x00000002030075a7 */ /* 0x008724000802017f */
[----:B----4-:R-:W-:Y:S05]  /*9be0*/  @!P1 NANOSLEEP.SYNCS 0x989680 ;  /* 0x009896800000995d */ /* 0x010fea0003900000 */
[----:B------:R-:W4:Y:S02]  /*9bf0*/  @!P1 SYNCS.PHASECHK.TRANS64 P1, [R3+URZ], R2 ;  /* 0x00000002030095a7 */ /* 0x000f24000802007f */
[----:B----4-:R-:W-:Y:S05]  /*9c00*/  @!P1 BRA `(.L_x_979) ;  /* 0xfffffffc00f09947 */ /* 0x010fea000383ffff */
[----:B------:R-:W-:Y:S05]  /*9c10*/  BRA `(.L_x_1013) ;  /* 0xfffffff400ec7947 */ /* 0x000fea000383ffff */
.L_x_981:
[----:B---3--:R3:W4:Y:S02]  /*9c20*/  SYNCS.PHASECHK.TRANS64.TRYWAIT P0, [R0+URZ], R5 ;  /* 0x00000005000075a7 */ /* 0x008724000800017f */
[----:B----4-:R-:W-:Y:S05]  /*9c30*/  @!P0 NANOSLEEP.SYNCS 0x989680 ;  /* 0x009896800000895d */ /* 0x010fea0003900000 */
[----:B------:R-:W4:Y:S02]  /*9c40*/  @!P0 SYNCS.PHASECHK.TRANS64 P0, [R0+URZ], R5 ;  /* 0x00000005000085a7 */ /* 0x000f24000800007f */
[----:B----4-:R-:W-:Y:S05]  /*9c50*/  @!P0 BRA `(.L_x_981) ;  /* 0xfffffffc00f08947 */ /* 0x010fea000383ffff */
[----:B------:R-:W-:Y:S05]  /*9c60*/  BRA `(.L_x_1014) ;  /* 0xfffffff400f07947 */ /* 0x000fea000383ffff */
.L_x_1015:
        /* <DEDUP_REMOVED lines=9> */
.L_x_3302:


//--------------------- .text._ZN7cutlass13device_kernelIN5flash11enable_sm90INS1_16FlashAttnBwdSm90INS1_25CollectiveMainloopBwdSm90ILi2ELi2ELi2EN4cute5tupleIJNS5_1CILi1EEES8_S8_EEENS6_IJNS7_ILi64EEENS7_ILi128EEENS7_ILi96EEEEEENS_6half_tEfNS_4arch4Sm90ELb0ELb1ELb0ELb0ELb0ELb1ELb0ELb0ELi2ELi1ELi2ELi1ELb1EEENS1_21CollectiveEpilogueBwdISD_SE_SG_Li256ELb0ELb0ELi1EEENS1_19SingleTileSchedulerILb0ELb0ELb0ELi128EEEEEEEEEvNT_6ParamsE --------------------------
	.section	.text._ZN7cutlass13device_kernelIN5flash11enable_sm90INS1_16FlashAttnBwdSm90INS1_25CollectiveMainloopBwdSm90ILi2ELi2ELi2EN4cute5tupleIJNS5_1CILi1EEES8_S8_EEENS6_IJNS7_ILi64EEENS7_ILi128EEENS7_ILi96EEEEEENS_6half_tEfNS_4arch4Sm90ELb0ELb1ELb0ELb0ELb0ELb1ELb0ELb0ELi2ELi1ELi2ELi1ELb1EEENS1_21CollectiveEpilogueBwdISD_SE_SG_Li256ELb0ELb0ELi1EEENS1_19SingleTileSchedulerILb0ELb0ELb0ELi128EEEEEEEEEvNT_6ParamsE,"ax",@progbits
	.align	128
.text._ZN7cutlass13device_kernelIN5flash11enable_sm90INS1_16FlashAttnBwdSm90INS1_25CollectiveMainloopBwdSm90ILi2ELi2ELi2EN4cute5tupleIJNS5_1CILi1EEES8_S8_EEENS6_IJNS7_ILi64EEENS7_ILi128EEENS7_ILi96EEEEEENS_6half_tEfNS_4arch4Sm90ELb0ELb1ELb0ELb0ELb0ELb1ELb0ELb0ELi2ELi1ELi2ELi1ELb1EEENS1_21CollectiveEpilogueBwdISD_SE_SG_Li256ELb0ELb0ELi1EEENS1_19SingleTileSchedulerILb0ELb0ELb0ELi128EEEEEEEEEvNT_6ParamsE:
        .type           _ZN7cutlass13device_kernelIN5flash11enable_sm90INS1_16FlashAttnBwdSm90INS1_25CollectiveMainloopBwdSm90ILi2ELi2ELi2EN4cute5tupleIJNS5_1CILi1EEES8_S8_EEENS6_IJNS7_ILi64EEENS7_ILi128EEENS7_ILi96EEEEEENS_6half_tEfNS_4arch4Sm90ELb0ELb1ELb0ELb0ELb0ELb1ELb0ELb0ELi2ELi1ELi2ELi1ELb1EEENS1_21CollectiveEpilogueBwdISD_SE_SG_Li256ELb0ELb0ELi1EEENS1_19SingleTileSchedulerILb0ELb0ELb0ELi128EEEEEEEEEvNT_6ParamsE,@function
        .size           _ZN7cutlass13device_kernelIN5flash11enable_sm90INS1_16FlashAttnBwdSm90INS1_25CollectiveMainloopBwdSm90ILi2ELi2ELi2EN4cute5tupleIJNS5_1CILi1EEES8_S8_EEENS6_IJNS7_ILi64EEENS7_ILi128EEENS7_ILi96EEEEEENS_6half_tEfNS_4arch4Sm90ELb0ELb1ELb0ELb0ELb0ELb1ELb0ELb0ELi2ELi1ELi2ELi1ELb1EEENS1_21CollectiveEpilogueBwdISD_SE_SG_Li256ELb0ELb0ELi1EEENS1_19SingleTileSchedulerILb0ELb0ELb0ELi128EEEEEEEEEvNT_6ParamsE,(.L_x_3303 - _ZN7cutlass13device_kernelIN5flash11enable_sm90INS1_16FlashAttnBwdSm90INS1_25CollectiveMainloopBwdSm90ILi2ELi2ELi2EN4cute5tupleIJNS5_1CILi1EEES8_S8_EEENS6_IJNS7_ILi64EEENS7_ILi128EEENS7_ILi96EEEEEENS_6half_tEfNS_4arch4Sm90ELb0ELb1ELb0ELb0ELb0ELb1ELb0ELb0ELi2ELi1ELi2ELi1ELb1EEENS1_21CollectiveEpilogueBwdISD_SE_SG_Li256ELb0ELb0ELi1EEENS1_19SingleTileSchedulerILb0ELb0ELb0ELi128EEEEEEEEEvNT_6ParamsE)
        .other          _ZN7cutlass13device_kernelIN5flash11enable_sm90INS1_16FlashAttnBwdSm90INS1_25CollectiveMainloopBwdSm90ILi2ELi2ELi2EN4cute5tupleIJNS5_1CILi1EEES8_S8_EEENS6_IJNS7_ILi64EEENS7_ILi128EEENS7_ILi96EEEEEENS_6half_tEfNS_4arch4Sm90ELb0ELb1ELb0ELb0ELb0ELb1ELb0ELb0ELi2ELi1ELi2ELi1ELb1EEENS1_21CollectiveEpilogueBwdISD_SE_SG_Li256ELb0ELb0ELi1EEENS1_19SingleTileSchedulerILb0ELb0ELb0ELi128EEEEEEEEEvNT_6ParamsE,@"STO_CUDA_ENTRY STV_DEFAULT"
_ZN7cutlass13device_kernelIN5flash11enable_sm90INS1_16FlashAttnBwdSm90INS1_25CollectiveMainloopBwdSm90ILi2ELi2ELi2EN4cute5tupleIJNS5_1CILi1EEES8_S8_EEENS6_IJNS7_ILi64EEENS7_ILi128EEENS7_ILi96EEEEEENS_6half_tEfNS_4arch4Sm90ELb0ELb1ELb0ELb0ELb0ELb1ELb0ELb0ELi2ELi1ELi2ELi1ELb1EEENS1_21CollectiveEpilogueBwdISD_SE_SG_Li256ELb0ELb0ELi1EEENS1_19SingleTileSchedulerILb0ELb0ELb0ELi128EEEEEEEEEvNT_6ParamsE:
[----:B------:R-:W1:Y:S02]  /*0000*/  LDC R1, c[0x0][0x28] ;  /* 0x00000a00ff017b82 */ /* 0x000e640000000800 */
[----:B-1----:R-:W-:Y:S01]  /*0010*/  VIADD R1, R1, 0xfffffff8 ;  /* 0xfffffff801017836 */ /* 0x002fe20000000000 */
[----:B------:R-:W1:Y:S01]  /*0020*/  S2R R3, SR_TID.X ;  /* 0x0000000000037919 */ /* 0x000e620000002100 */
[----:B------:R-:W-:Y:S01]  /*0030*/  ELECT P0, URZ, PT ;  /* 0x00000000003f782f */ /* 0x000fe20003800000 */
[----:B------:R-:W-:Y:S01]  /*0040*/  BSSY B0, `(.L_x_1016) ;  /* 0x000001a000007945 */ /* 0x000fe20003800000 */
[----:B-1----:R-:W-:-:S05]  /*0050*/  SHF.R.U32.HI R0, RZ, 0x5, R3 ;  /* 0x00000005ff007819 */ /* 0x002fca0000011603 */
[----:B------:R-:W1:Y:S02]  /*0060*/  SHFL.IDX PT, R2, R0, RZ, 0x1f ;  /* 0x00001fff00027589 */ /* 0x000e6400000e0000 */
[----:B-1----:R-:W-:Y:S02]  /*0070*/  ISETP.EQ.AND P0, PT, R2, RZ, P0 ;  /* 0x000000ff0200720c */ /* 0x002fe40000702270 */
[----:B------:R-:W-:-:S11]  /*0080*/  SHF.R.U32.HI R2, RZ, 0x7, R3 ;  /* 0x00000007ff027819 */ /* 0x000fd60000011603 */
[----:B------:R-:W-:Y:S05]  /*0090*/  @!P0 BRA `(.L_x_1017) ;  /* 0x0000000000508947 */ /* 0x000fea0003800000 */
        /* <DEDUP_REMOVED lines=20> */
.L_x_1017:
[----:B------:R-:W-:Y:S05]  /*01e0*/  BSYNC B0 ;  /* 0x0000000000007941 */ /* 0x000fea0003800000 */
.L_x_1016:
        /* <DEDUP_REMOVED lines=37> */
.L_x_1018:
        /* <DEDUP_REMOVED lines=22> */
.L_x_1019:
[----:B------:R-:W-:Y:S01]  /*05a0*/  PLOP3.LUT P0, PT, PT, PT, UP0, 0x80, 0x0 ;  /* 0x000000000000781c */ /* 0x000fe20003f0f008 */
[----:B------:R-:W-:Y:S01]  /*05b0*/  NOP ;  /* 0x0000000000007918 */ /* 0x000fe20000000000 */
[----:B-12-4-:R-:W-:Y:S11]  /*05c0*/  BAR.SYNC.DEFER_BLOCKING 0x0 ;  /* 0x0000000000007b1d */ /* 0x016ff60000010000 */
[----:B------:R-:W-:Y:S05]  /*05d0*/  @!P0 BRA `(.L_x_1020) ;  /* 0x0000005400e08947 */ /* 0x000fea0003800000 */
.L_x_1021:
        /* <DEDUP_REMOVED lines=11> */
[----:B--2---:R-:W-:Y:S05]  /*0690*/  @!P0 EXIT ;  /* 0x000000000000894d */ /* 0x004fea0003800000 */
[----:B------:R-:W1:Y:S01]  /*06a0*/  S2UR UR39, SR_CTAID.X ;  /* 0x00000000002779c3 */ /* 0x000e620000002500 */
[----:B------:R-:W2:Y:S01]  /*06b0*/  S2R R4, SR_TID.X ;  /* 0x0000000000047919 */ /* 0x000ea20000002100 */
[----:B------:R-:W-:Y:S01]  /*06c0*/  ULDC UR7, c[0x0][0x280] ;  /* 0x0000a00000077ab9 */ /* 0x000fe20000000800 */
[----:B------:R-:W-:Y:S01]  /*06d0*/  ULDC UR6, c[0x0][0x290] ;  /* 0x0000a40000067ab9 */ /* 0x000fe20000000800 */
[----:B------:R-:W-:Y:S01]  /*06e0*/  ULDC UR4, c[0x0][0x74c] ;  /* 0x0001d30000047ab9 */ /* 0x000fe20000000800 */
[----:B------:R-:W-:Y:S02]  /*06f0*/  PLOP3.LUT P0, PT, PT, PT, PT, 0x80, 0x0 ;  /* 0x000000000000781c */ /* 0x000fe40003f0f070 */
        /* <DEDUP_REMOVED lines=18> */
[----:B-1----:R-:W-:Y:S02]  /*0820*/  ULEA UR5, UR39, UR7, 0x7 ;  /* 0x0000000727057291 */ /* 0x002fe4000f8e383f */
[----:B------:R-:W-:Y:S02]  /*0830*/  ISETP.LE.AND P1, PT, RZ, UR39, PT ;  /* 0x00000027ff007c0c */ /* 0x000fe4000bf23270 */
[----:B------:R-:W-:Y:S02]  /*0840*/  CS2R R34, SRZ ;  /* 0x0000000000227805 */ /* 0x000fe4000001ff00 */
[----:B------:R-:W-:Y:S01]  /*0850*/  CS2R R32, SRZ ;  /* 0x0000000000207805 */ /* 0x000fe2000001ff00 */
[----:B------:R-:W-:Y:S01]  /*0860*/  UIADD3 UR4, -UR4, UR5, -UR6 ;  /* 0x0000000504047290 */ /* 0x000fe2000fffe906 */
[----:B------:R-:W-:-:S02]  /*0870*/  CS2R R30, SRZ ;  /* 0x00000000001e7805 */ /* 0x000fc4000001ff00 */
[----:B------:R-:W-:Y:S02]  /*0880*/  CS2R R28, SRZ ;  /* 0x00000000001c7805 */ /* 0x000fe4000001ff00 */
[----:B------:R-:W-:Y:S01]  /*0890*/  CS2R R26, SRZ ;  /* 0x00000000001a7805 */ /* 0x000fe2000001ff00 */
[----:B------:R-:W-:Y:S01]  /*08a0*/  USHF.R.S32.HI UR5, URZ, 0x1f, UR4 ;  /* 0x0000001f3f057899 */ /* 0x000fe20008011404 */
[----:B--2---:R-:W-:Y:S01]  /*08b0*/  VIADD R22, R4, 0xffffff80 ;  /* 0xffffff8004167836 */ /* 0x004fe20000000000 */
[----:B------:R-:W-:Y:S02]  /*08c0*/  CS2R R24, SRZ ;  /* 0x0000000000187805 */ /* 0x000fe4000001ff00 */
[----:B------:R-:W-:Y:S01]  /*08d0*/  CS2R R118, SRZ ;  /* 0x0000000000767805 */ /* 0x000fe2000001ff00 */
[----:B------:R-:W-:Y:S01]  /*08e0*/  ULEA.HI UR5, UR5, UR4, URZ, 0x6 ;  /* 0x0000000405057291 */ /* 0x000fe2000f8f303f */
[----:B------:R-:W-:Y:S01]  /*08f0*/  CS2R R116, SRZ ;  /* 0x0000000000747805 */ /* 0x000fe2000001ff00 */
[----:B------:R-:W-:Y:S01]  /*0900*/  UIADD3 UR4, UR7, 0x3f, URZ ;  /* 0x0000003f07047890 */ /* 0x000fe2000fffe03f */
[----:B------:R-:W-:Y:S01]  /*0910*/  CS2R R114, SRZ ;  /* 0x0000000000727805 */ /* 0x000fe2000001ff00 */
[----:B------:R-:W-:Y:S01]  /*0920*/  USHF.R.S32.HI UR6, URZ, 0x6, UR5 ;  /* 0x000000063f067899 */ /* 0x000fe20008011405 */
[----:B------:R-:W-:Y:S01]  /*0930*/  CS2R R112, SRZ ;  /* 0x0000000000707805 */ /* 0x000fe2000001ff00 */
[----:B------:R-:W-:Y:S01]  /*0940*/  USHF.R.S32.HI UR5, URZ, 0x1f, UR4 ;  /* 0x0000001f3f057899 */ /* 0x000fe20008011404 */
[----:B------:R-:W-:Y:S01]  /*0950*/  CS2R R110, SRZ ;  /* 0x00000000006e7805 */ /* 0x000fe2000001ff00 */
[----:B------:R-:W-:Y:S01]  /*0960*/  UISETP.LT.AND UP0, UPT, URZ, UR6, UPT ;  /* 0x000000063f00728c */ /* 0x000fe2000bf01270 */
[----:B------:R-:W-:Y:S01]  /*0970*/  CS2R R108, SRZ ;  /* 0x00000000006c7805 */ /* 0x000fe2000001ff00 */
[----:B------:R-:W-:Y:S01]  /*0980*/  ULEA.HI UR5, UR5, UR4, URZ, 0x6 ;  /* 0x0000000405057291 */ /* 0x000fe2000f8f303f */
[----:B------:R-:W-:Y:S01]  /*0990*/  CS2R R106, SRZ ;  /* 0x00000000006a7805 */ /* 0x000fe2000001ff00 */
[----:B------:R-:W-:Y:S01]  /*09a0*/  USEL UR37, URZ, UR6, !UP0 ;  /* 0x000000063f257287 */ /* 0x000fe2000c000000 */
[----:B------:R-:W-:Y:S01]  /*09b0*/  CS2R R104, SRZ ;  /* 0x0000000000687805 */ /* 0x000fe2000001ff00 */
[----:B------:R-:W-:Y:S01]  /*09c0*/  USHF.R.S32.HI UR36, URZ, 0x6, UR5 ;  /* 0x000000063f247899 */ /* 0x000fe20008011405 */
        /* <DEDUP_REMOVED lines=10> */
[----:B------:R-:W-:Y:S01]  /*0a70*/  IMAD.MOV.U32 R83, RZ, RZ, RZ ;  /* 0x000000ffff537224 */ /* 0x000fe200078e00ff */
[----:B------:R-:W-:Y:S06]  /*0a80*/  @!P1 BRA `(.L_x_1022) ;  /* 0x0000000000289947 */ /* 0x000fec0003800000 */
[----:B------:R-:W-:Y:S01]  /*0a90*/  ULEA UR4, UR39, UR7, 0x7 ;  /* 0x0000000727047291 */ /* 0x000fe2000f8e383f */
[----:B------:R-:W-:-:S03]  /*0aa0*/  ULDC UR5, c[0x0][0x290] ;  /* 0x0000a40000057ab9 */ /* 0x000fc60000000800 */
[----:B------:R-:W-:-:S03]  /*0ab0*/  UIADD3 UR4, -UR5, 0xbf, UR4 ;  /* 0x000000bf05047890 */ /* 0x000fc6000fffe104 */
[----:B------:R-:W-:Y:S02]  /*0ac0*/  ULDC UR5, c[0x0][0x748] ;  /* 0x0001d20000057ab9 */ /* 0x000fe40000000800 */
[----:B------:R-:W-:-:S04]  /*0ad0*/  UIADD3 UR4, UR4, UR5, URZ ;  /* 0x0000000504047290 */ /* 0x000fc8000fffe03f */
[----:B------:R-:W-:-:S04]  /*0ae0*/  USHF.R.S32.HI UR5, URZ, 0x1f, UR4 ;  /* 0x0000001f3f057899 */ /* 0x000fc80008011404 */
[----:B------:R-:W-:-:S04]  /*0af0*/  ULEA.HI UR5, UR5, UR4, URZ, 0x6 ;  /* 0x0000000405057291 */ /* 0x000fc8000f8f303f */
[----:B------:R-:W-:-:S04]  /*0b00*/  USHF.R.S32.HI UR5, URZ, 0x6, UR5 ;  /* 0x000000063f057899 */ /* 0x000fc80008011405 */
[----:B------:R-:W-:-:S04]  /*0b10*/  UISETP.LT.AND UP0, UPT, UR36, UR5, UPT ;  /* 0x000000052400728c */ /* 0x000fc8000bf01270 */
[----:B------:R-:W-:-:S12]  /*0b20*/  USEL UR36, UR36, UR5, UP0 ;  /* 0x0000000524247287 */ /* 0x000fd80008000000 */
.L_x_1022:
[----:B------:R-:W-:Y:S01]  /*0b30*/  UISETP.GT.AND UP0, UPT, UR36, UR37, UPT ;  /* 0x000000252400728c */ /* 0x000fe2000bf04270 */
[----:B------:R-:W-:Y:S01]  /*0b40*/  IMAD.MOV.U32 R82, RZ, RZ, RZ ;  /* 0x000000ffff527224 */ /* 0x000fe200078e00ff */
[----:B------:R-:W-:Y:S02]  /*0b50*/  CS2R R80, SRZ ;  /* 0x0000000000507805 */ /* 0x000fe4000001ff00 */
[----:B------:R-:W-:Y:S02]  /*0b60*/  CS2R R78, SRZ ;  /* 0x00000000004e7805 */ /* 0x000fe4000001ff00 */
[----:B------:R-:W-:Y:S02]  /*0b70*/  CS2R R76, SRZ ;  /* 0x00000000004c7805 */ /* 0x000fe4000001ff00 */
[----:B------:R-:W-:Y:S02]  /*0b80*/  CS2R R74, SRZ ;  /* 0x00000000004a7805 */ /* 0x000fe4000001ff00 */
[----:B------:R-:W-:-:S02]  /*0b90*/  PLOP3.LUT P1, PT, PT, PT, UP0, 0x80, 0x0 ;  /* 0x000000000000781c */ /* 0x000fc40003f2f008 */
[----:B------:R-:W-:-:S11]  /*0ba0*/  CS2R R72, SRZ ;  /* 0x0000000000487805 */ /* 0x000fd6000001ff00 */
[----:B------:R-:W-:Y:S05]  /*0bb0*/  @!P1 BRA `(.L_x_1023) ;  /* 0x0000003800d09947 */ /* 0x000fea0003800000 */
        /* <DEDUP_REMOVED lines=19> */
.L_x_1025:
        /* <DEDUP_REMOVED lines=15> */
.L_x_1024:
        /* <DEDUP_REMOVED lines=22> */
.L_x_1027:
        /* <DEDUP_REMOVED lines=15> */
.L_x_1026:
[----:B------:R-:W-:Y:S01]  /*1030*/  SHF.R.S32.HI R25, RZ, 0x1f, R22 ;  /* 0x0000001fff197819 */ /* 0x000fe20000011416 */
[----:B------:R-:W-:-:S03]  /*1040*/  UMOV UR4, 0xffffffff ;  /* 0xffffffff00047882 */ /* 0x000fc60000000000 */
[----:B------:R-:W-:-:S04]  /*1050*/  LEA.HI R0, R25, R22, RZ, 0x7 ;  /* 0x0000001619007211 */ /* 0x000fc800078f38ff */
[----:B------:R-:W-:Y:S01]  /*1060*/  SHF.R.S32.HI R16, RZ, 0x7, R0 ;  /* 0x00000007ff107819 */ /* 0x000fe20000011400 */
[----:B------:R-:W-:Y:S06]  /*1070*/  BRA.DIV UR4, `(.L_x_1028) ;  /* 0x0000008204147947 */ /* 0x000fec000b800000 */
[----:B------:R1:W2:Y:S02]  /*1080*/  SHFL.IDX PT, R14, R16, RZ, 0x1f ;  /* 0x00001fff100e7589 */ /* 0x0002a400000e0000 */
.L_x_1113:
        /* <DEDUP_REMOVED lines=10> */
[----:B------:R-:W-:-:S05]  /*1130*/  LOP3.LUT R4, R26, 0x7ffffffc, RZ, 0xc0, !PT ;  /* 0x7ffffffc1a047812 */ /* 0x000fca00078ec0ff */
[----:B------:R-:W-:Y:S01]  /*1140*/  IMAD.IADD R4, R27, 0x1, -R4 ;  /* 0x000000011b047824 */ /* 0x000fe200078e0a04 */
[----:B---3--:R-:W-:Y:S06]  /*1150*/  @P0 BRA `(.L_x_1029) ;  /* 0x0000000000080947 */ /* 0x008fec0003800000 */
[----:B------:R-:W2:Y:S02]  /*1160*/  SYNCS.PHASECHK.TRANS64.TRYWAIT P0, [R18+URZ+0x26800], R5 ;  /* 0x02680005120075a7 */ /* 0x000ea4000800017f */
[----:B--2---:R-:W-:Y:S05]  /*1170*/  @!P0 BRA `(.L_x_1030) ;  /* 0x0000007c00f48947 */ /* 0x004fea0003800000 */
.L_x_1029:
[----:B------:R-:W-:Y:S02]  /*1180*/  IMAD.IADD R23, R14, 0x1, -R23 ;  /* 0x000000010e177824 */ /* 0x000fe400078e0a17 */
[----:B------:R-:W-:Y:S01]  /*1190*/  IMAD.SHL.U32 R17, R4, 0x2, RZ ;  /* 0x0000000204117824 */ /* 0x000fe200078e00ff */
        /* <DEDUP_REMOVED lines=17> */
.L_x_1031:
        /* <DEDUP_REMOVED lines=34> */
[----:B------:R-:W-:-:S05]  /*14d0*/  IMAD R7, R7, 0x2, R18 ;  /* 0x0000000207077824 */ /* 0x000fca00078e0212 */
[----:B------:R-:W2:Y:S01]  /*14e0*/  LDSM.16.M88.4 R184, [R7+0x6000] ;  /* 0x0060000007b8783b */ /* 0x000ea20000000200 */
[--C-:B------:R-:W-:Y:S01]  /*14f0*/  SHF.R.S32.HI R4, RZ, 0x2, R26.reuse ;  /* 0x00000002ff047819 */ /* 0x100fe2000001141a */
[----:B------:R-:W-:Y:S01]  /*1500*/  IMAD.SHL.U32 R9, R9, 0x10, RZ ;  /* 0x0000001009097824 */ /* 0x000fe200078e00ff */
[----:B------:R-:W-:Y:S01]  /*1510*/  SHF.R.S32.HI R5, RZ, 0x1f, R26 ;  /* 0x0000001fff057819 */ /* 0x000fe2000001141a */
[----:B------:R-:W3:Y:S01]  /*1520*/  LDSM.16.M88.4 R188, [R7+0x8000] ;  /* 0x0080000007bc783b */ /* 0x000ee20000000200 */
[----:B------:R-:W-:Y:S01]  /*1530*/  LEA.HI R22, R25, R22, RZ, 0x3 ;  /* 0x0000001619167211 */ /* 0x000fe200078f18ff */
[----:B------:R-:W-:Y:S01]  /*1540*/  ULDC UR6, c[0x0][0x290] ;  /* 0x0000a40000067ab9 */ /* 0x000fe20000000800 */
[----:B------:R-:W-:Y:S01]  /*1550*/  LEA.HI R5, R5, R4, RZ, 0x3 ;  /* 0x0000000405057211 */ /* 0x000fe200078f18ff */
[----:B------:R-:W4:Y:S01]  /*1560*/  LDSM.16.M88.4 R192, [R7+0xa000] ;  /* 0x00a0000007c0783b */ /* 0x000f220000000200 */
[----:B------:R-:W-:Y:S01]  /*1570*/  LOP3.LUT R9, R0, 0x30, R9, 0xf8, !PT ;  /* 0x0000003000097812 */ /* 0x000fe200078ef809 */
[----:B------:R-:W-:Y:S01]  /*1580*/  UIMAD UR39, UR39, -0x80, UR6 ;  /* 0xffffff80272778a4 */ /* 0x000fe2000f8e0206 */
[----:B------:R-:W-:Y:S01]  /*1590*/  LOP3.LUT R5, R5, 0xfffffff8, RZ, 0xc0, !PT ;  /* 0xfffffff805057812 */ /* 0x000fe200078ec0ff */
[----:B------:R-:W5:Y:S01]  /*15a0*/  S2R R6, SR_CTAID.X ;  /* 0x0000000000067919 */ /* 0x000f620000002500 */
[----:B------:R-:W-:-:S02]  /*15b0*/  LEA.HI R24, R24, R27, RZ, 0x5 ;  /* 0x0000001b18187211 */ /* 0x000fc400078f28ff */
[----:B------:R-:W-:Y:S02]  /*15c0*/  CS2R R70, SRZ ;  /* 0x0000000000467805 */ /* 0x000fe4000001ff00 */
[----:B------:R-:W-:Y:S01]  /*15d0*/  LOP3.LUT R22, R9, 0x8, R22, 0xf8, !PT ;  /* 0x0000000809167812 */ /* 0x000fe200078ef816 */
[----:B------:R-:W-:Y:S01]  /*15e0*/  IMAD.IADD R5, R4, 0x1, -R5 ;  /* 0x0000000104057824 */ /* 0x000fe200078e0a05 */
[----:B------:R-:W-:Y:S01]  /*15f0*/  SHF.R.U32.HI R11, RZ, 0x3, R0 ;  /* 0x00000003ff0b7819 */ /* 0x000fe20000011600 */
[C---:B------:R-:W-:Y:S01]  /*1600*/  IMAD R0, R16.reuse, 0x8, R3 ;  /* 0x0000000810007824 */ /* 0x040fe200078e0203 */
[----:B------:R-:W-:Y:S01]  /*1610*/  SHF.R.S32.HI R24, RZ, 0x5, R24 ;  /* 0x00000005ff187819 */ /* 0x000fe20000011418 */
[----:B------:R-:W-:Y:S01]  /*1620*/  IMAD R3, R16, 0x300, R27 ;  /* 0x0000030010037824 */ /* 0x000fe200078e021b */
[----:B------:R-:W-:Y:S02]  /*1630*/  LOP3.LUT R11, R22, R11, RZ, 0x3c, !PT ;  /* 0x0000000b160b7212 */ /* 0x000fe400078e3cff */
[----:B------:R-:W-:-:S02]  /*1640*/  CS2R R68, SRZ ;  /* 0x0000000000447805 */ /* 0x000fc4000001ff00 */
[----:B------:R-:W-:Y:S01]  /*1650*/  LEA.HI R4, R16, R16, RZ, 0x1 ;  /* 0x0000001010047211 */ /* 0x000fe200078f08ff */
[----:B------:R-:W-:Y:S01]  /*1660*/  IMAD R24, R24, 0x10, R5 ;  /* 0x0000001018187824 */ /* 0x000fe200078e0205 */
[----:B------:R-:W-:Y:S01]  /*1670*/  CS2R R66, SRZ ;  /* 0x0000000000427805 */ /* 0x000fe2000001ff00 */
[----:B------:R-:W-:Y:S01]  /*1680*/  IMAD.U32 R5, R0, 0x200, R11 ;  /* 0x0000020000057824 */ /* 0x000fe200078e000b */
[----:B------:R-:W-:Y:S01]  /*1690*/  LOP3.LUT R9, R4, 0x3fffffe, RZ, 0xc0, !PT ;  /* 0x03fffffe04097812 */ /* 0x000fe200078ec0ff */
[----:B------:R-:W-:Y:S01]  /*16a0*/  IMAD.MOV.U32 R0, RZ, RZ, 0x20 ;  /* 0x00000020ff007424 */ /* 0x000fe200078e00ff */
[----:B------:R-:W-:Y:S01]  /*16b0*/  CS2R R64, SRZ ;  /* 0x0000000000407805 */ /* 0x000fe2000001ff00 */
[----:B------:R-:W-:Y:S01]  /*16c0*/  IMAD.SHL.U32 R3, R3, 0x4, RZ ;  /* 0x0000000403037824 */ /* 0x000fe200078e00ff */
[----:B------:R-:W-:Y:S01]  /*16d0*/  CS2R R62, SRZ ;  /* 0x00000000003e7805 */ /* 0x000fe2000001ff00 */
[----:B------:R-:W-:Y:S01]  /*16e0*/  IMAD.IADD R9, R16, 0x1, -R9 ;  /* 0x0000000110097824 */ /* 0x000fe200078e0a09 */
[----:B------:R-:W-:Y:S01]  /*16f0*/  SEL R0, R0, 0xffffffe0, !P0 ;  /* 0xffffffe000007807 */ /* 0x000fe20004000000 */
[----:B------:R-:W-:Y:S01]  /*1700*/  IMAD R4, R3, 0x4, R18 ;  /* 0x0000000403047824 */ /* 0x000fe200078e0212 */
[----:B------:R-:W-:Y:S01]  /*1710*/  CS2R R60, SRZ ;  /* 0x00000000003c7805 */ /* 0x000fe2000001ff00 */
[----:B------:R-:W-:Y:S01]  /*1720*/  IMAD R9, R9, 0x40, R24 ;  /* 0x0000004009097824 */ /* 0x000fe200078e0218 */
[----:B------:R-:W-:Y:S01]  /*1730*/  CS2R R58, SRZ ;  /* 0x00000000003a7805 */ /* 0x000fe2000001ff00 */
[----:B------:R-:W-:Y:S01]  /*1740*/  IMAD.IADD R0, R7, 0x1, R0 ;  /* 0x0000000107007824 */ /* 0x000fe200078e0200 */
[----:B------:R-:W-:-:S02]  /*1750*/  CS2R R56, SRZ ;  /* 0x0000000000387805 */ /* 0x000fc4000001ff00 */
[----:B------:R-:W-:Y:S02]  /*1760*/  CS2R R54, SRZ ;  /* 0x0000000000367805 */ /* 0x000fe4000001ff00 */
        /* <DEDUP_REMOVED lines=42> */
[----:B-----5:R-:W-:Y:S01]  /*1a10*/  IMAD R3, R6, -0x80, -R9 ;  /* 0xffffff8006037824 */ /* 0x020fe200078e0a09 */
[----:B--2---:R-:W-:Y:S01]  /*1a20*/  IADD3 R0, -R9, UR39, RZ ;  /* 0x0000002709007c10 */ /* 0x004fe2000fffe1ff */
[----:B------:R-:W-:Y:S01]  /*1a30*/  ULOP3.LUT UR16, UR38, 0x1, URZ, 0xfc, !UPT ;  /* 0x0000000126107892 */ /* 0x000fe2000f8efc3f */
[----:B------:R-:W-:Y:S01]  /*1a40*/  UMOV UR4, URZ ;  /* 0x0000003f00047c82 */ /* 0x000fe20008000000 */
[----:B------:R-:W-:Y:S01]  /*1a50*/  UMOV UR5, URZ ;  /* 0x0000003f00057c82 */ /* 0x000fe20008000000 */
[----:B------:R-:W-:Y:S01]  /*1a60*/  ULDC UR17, c[0x0][0x280] ;  /* 0x0000a00000117ab9 */ /* 0x000fe20000000800 */
[----:B-1-34-:R-:W-:-:S08]  /*1a70*/  ULDC UR18, c[0x0][0x744] ;  /* 0x0001d10000127ab9 */ /* 0x01afd00000000800 */
.L_x_1042:
[----:B------:R-:W-:-:S06]  /*1a80*/  UISETP.NE.AND UP0, UPT, UR16, 0x3, UPT ;  /* 0x000000031000788c */ /* 0x000fcc000bf05270 */
[----:B------:R-:W-:-:S13]  /*1a90*/  PLOP3.LUT P6, PT, PT, PT, UP0, 0x80, 0x0 ;  /* 0x000000000000781c */ /* 0x000fda0003fcf008 */
[----:B-1----:R-:W-:Y:S05]  /*1aa0*/  @!P6 BRA `(.L_x_1032) ;  /* 0x000000000004e947 */ /* 0x002fea0003800000 */
[----:B------:R-:W-:Y:S01]  /*1ab0*/  BPT.TRAP 0x1 ;  /* 0x000000040000795c */ /* 0x000fe20000300000 */
.L_x_1032:
[----:B------:R-:W-:Y:S01]  /*1ac0*/  R2UR UR6, R18 ;  /* 0x00000000120672ca */ /* 0x000fe200000e0000 */
[----:B------:R-:W-:-:S05]  /*1ad0*/  IMAD.U32 R16, RZ, RZ, UR4 ;  /* 0x00000004ff107e24 */ /* 0x000fca000f8e00ff */
[----:B------:R-:W-:-:S07]  /*1ae0*/  SHF.L.U32 R16, R16, 0x1f, RZ ;  /* 0x0000001f10107819 */ /* 0x000fce00000006ff */
[----:B------:R-:W-:-:S09]  /*1af0*/  ULEA UR6, UR5, UR6, 0x3 ;  /* 0x0000000605067291 */ /* 0x000fd2000f8e183f */
[----:B------:R1:W2:Y:S01]  /*1b00*/  SYNCS.PHASECHK.TRANS64.TRYWAIT P0, [UR6+0x26810], R16 ;  /* 0x02681010ff0075a7 */ /* 0x0002a20008000146 */
[----:B------:R-:W-:Y:S05]  /*1b10*/  @!P6 BRA `(.L_x_1033) ;  /* 0x000000000004e947 */ /* 0x000fea0003800000 */
[----:B------:R-:W-:Y:S01]  /*1b20*/  BPT.TRAP 0x1 ;  /* 0x000000040000795c */ /* 0x000fe20000300000 */
.L_x_1033:
[----:B--2---:R-:W-:Y:S05]  /*1b30*/  @P0 BRA `(.L_x_1034) ;  /* 0x0000000000080947 */ /* 0x004fea0003800000 */
[----:B------:R-:W2:Y:S02]  /*1b40*/  SYNCS.PHASECHK.TRANS64.TRYWAIT P0, [UR6+0x26810], R16 ;  /* 0x02681010ff0075a7 */ /* 0x000ea40008000146 */
[----:B--2---:R-:W-:Y:S05]  /*1b50*/  @!P0 BRA `(.L_x_1035) ;  /* 0x0000007400908947 */ /* 0x004fea0003800000 */
.L_x_1034:
[----:B------:R-:W-:Y:S01]  /*1b60*/  R2UR UR7, R18 ;  /* 0x00000000120772ca */ /* 0x000fe200000e0000 */
[----:B------:R-:W-:Y:S01]  /*1b70*/  IMAD R6, R23, 0x800, R18 ;  /* 0x0000080017067824 */ /* 0x000fe200078e0212 */
[----:B------:R-:W-:Y:S01]  /*1b80*/  WARPGROUP.ARRIVE ;  /* 0x00000000000079c5 */ /* 0x000fe20000000000 */
[----:B------:R-:W-:Y:S01]  /*1b90*/  UMOV UR9, 0xc0000010 ;  /* 0xc000001000097882 */ /* 0x000fe20000000000 */
[----:B------:R-:W-:Y:S02]  /*1ba0*/  UMOV UR11, 0x80000020 ;  /* 0x80000020000b7882 */ /* 0x000fe40000000000 */
[----:B------:R-:W-:Y:S01]  /*1bb0*/  R2UR UR8, R6 ;  /* 0x00000000060872ca */ /* 0x000fe200000e0000 */
[----:B------:R-:W-:-:S04]  /*1bc0*/  IMAD.U32 R6, RZ, RZ, UR5 ;  /* 0x00000005ff067e24 */ /* 0x000fc8000f8e00ff */
[----:B--2---:R-:W-:Y:S02]  /*1bd0*/  IMAD R7, R6, 0x40, R17 ;  /* 0x0000004006077824 */ /* 0x004fe400078e0211 */
[----:B------:R-:W-:Y:S02]  /*1be0*/  UIADD3 UR7, UR7, 0x12000, URZ ;  /* 0x0001200007077890 */ /* 0x000fe4000fffe03f */
[----:B------:R-:W-:Y:S02]  /*1bf0*/  IMAD R214, R7, 0x4, R18 ;  /* 0x0000000407d67824 */ /* 0x000fe400078e0212 */
[----:B------:R-:W-:Y:S02]  /*1c00*/  USHF.R.U32.HI UR7, URZ, 0x4, UR7 ;  /* 0x000000043f077899 */ /* 0x000fe40008011607 */
[----:B------:R-:W-:Y:S02]  /*1c10*/  USHF.R.U32.HI UR8, URZ, 0x4, UR8 ;  /* 0x000000043f087899 */ /* 0x000fe40008011608 */
        /* <DEDUP_REMOVED lines=54> */
.L_x_1036:
[----:B------:R1:W1:Y:S01]  /*1f80*/  SYNCS.PHASECHK.TRANS64.TRYWAIT P0, [UR6+0x26830], R16 ;  /* 0x02683010ff0075a7 */ /* 0x0002620008000146 */
[----:B------:R-:W-:Y:S05]  /*1f90*/  @!P6 BRA `(.L_x_1037) ;  /* 0x000000000004e947 */ /* 0x000fea0003800000 */
[----:B------:R-:W-:Y:S01]  /*1fa0*/  BPT.TRAP 0x1 ;  /* 0x000000040000795c */ /* 0x000fe20000300000 */
.L_x_1037:
[----:B-1----:R-:W-:Y:S05]  /*1fb0*/  @P0 BRA `(.L_x_1038) ;  /* 0x0000000000080947 */ /* 0x002fea0003800000 */
[----:B------:R-:W1:Y:S02]  /*1fc0*/  SYNCS.PHASECHK.TRANS64.TRYWAIT P0, [UR6+0x26830], R16 ;  /* 0x02683010ff0075a7 */ /* 0x000e640008000146 */
[----:B-1----:R-:W-:Y:S05]  /*1fd0*/  @!P0 BRA `(.L_x_1039) ;  /* 0x0000007000888947 */ /* 0x002fea0003800000 */
.L_x_1038:
[----:B------:R-:W-:Y:S01]  /*1fe0*/  R2UR UR8, R18 ;  /* 0x00000000120872ca */ /* 0x000fe200000e0000 */
[----:B------:R-:W-:Y:S01]  /*1ff0*/  WARPGROUP.ARRIVE ;  /* 0x00000000000079c5 */ /* 0x000fe20000000000 */
[----:B------:R-:W-:Y:S01]  /*2000*/  UMOV UR11, 0x80000020 ;  /* 0x80000020000b7882 */ /* 0x000fe20000000000 */
[----:B------:R-:W-:Y:S01]  /*2010*/  UMOV UR15, 0x80000020 ;  /* 0x80000020000f7882 */ /* 0x000fe20000000000 */
[----:B------:R-:W1:Y:S01]  /*2020*/  LDC.64 R218, c[0x0][0x748] ;  /* 0x0001d200ffda7b82 */ /* 0x000e620000000a00 */
[----:B------:R-:W-:Y:S01]  /*2030*/  ULEA UR9, UR37, -UR17, 0x6 ;  /* 0x8000001125097291 */ /* 0x000fe2000f8e303f */
[C---:B------:R-:W-:Y:S01]  /*2040*/  ISETP.GT.AND P1, PT, R3.reuse, RZ, PT ;  /* 0x000000ff0300720c */ /* 0x040fe20003f24270 */
[----:B------:R-:W-:Y:S01]  /*2050*/  UMOV UR23, 0x80000020 ;  /* 0x8000002000177882 */ /* 0x000fe20000000000 */
[----:B------:R-:W-:Y:S02]  /*2060*/  ISETP.GT.AND P0, PT, R0, RZ, PT ;  /* 0x000000ff0000720c */ /* 0x000fe40003f04270 */
[----:B------:R-:W-:-:S02]  /*2070*/  ISETP.GT.AND P2, PT, R3, 0x8, PT ;  /* 0x000000080300780c */ /* 0x000fc40003f44270 */
[C---:B------:R-:W-:Y:S01]  /*2080*/  IADD3 R16, R0.reuse, UR9, R17 ;  /* 0x0000000900107c10 */ /* 0x040fe2000fffe011 */
[----:B------:R-:W-:Y:S01]  /*2090*/  UIADD3 UR8, UR8, 0x18000, URZ ;  /* 0x0001800008087890 */ /* 0x000fe2000fffe03f */
[----:B------:R-:W-:Y:S02]  /*20a0*/  ISETP.GT.AND P3, PT, R0, 0x8, PT ;  /* 0x000000080000780c */ /* 0x000fe40003f64270 */
[----:B------:R-:W-:Y:S01]  /*20b0*/  R2UR UR9, R19 ;  /* 0x00000000130972ca */ /* 0x000fe200000e0000 */
[----:B------:R-:W-:-:S04]  /*20c0*/  USHF.R.U32.HI UR8, URZ, 0x4, UR8 ;  /* 0x000000043f087899 */ /* 0x000fc80008011608 */
[----:B------:R-:W-:-:S04]  /*20d0*/  ULOP3.LUT UR8, UR8, 0x3fff, URZ, 0xc0, !UPT ;  /* 0x00003fff08087892 */ /* 0x000fc8000f8ec03f */
[----:B------:R-:W-:Y:S02]  /*20e0*/  ULOP3.LUT UR10, UR8, 0x10000, URZ, 0xfc, !UPT ;  /* 0x00010000080a7892 */ /* 0x000fe4000f8efc3f */
[----:B------:R-:W-:Y:S01]  /*20f0*/  ULOP3.LUT UR8, UR8, 0x1000000, URZ, 0xfc, !UPT ;  /* 0x0100000008087892 */ /* 0x000fe2000f8efc3f */
[----:B-1----:R-:W-:Y:S01]  /*2100*/  IMAD.IADD R217, R218, 0x1, -R16 ;  /* 0x00000001dad97824 */ /* 0x002fe200078e0a10 */
[----:B------:R-:W-:Y:S01]  /*2110*/  UIMAD UR10, UR5, 0x300, UR10 ;  /* 0x00000300050a78a4 */ /* 0x000fe2000f8e020a */
[--C-:B------:R-:W-:Y:S01]  /*2120*/  IADD3 R216, RZ, -R16, -R219.reuse ;  /* 0x80000010ffd87210 */ /* 0x100fe20007ffe8db */
[----:B------:R-:W-:Y:S01]  /*2130*/  UIMAD UR8, UR5, 0x300, UR8 ;  /* 0x00000300050878a4 */ /* 0x000fe2000f8e0208 */
[----:B------:R-:W-:Y:S01]  /*2140*/  IADD3 R219, -R16, 0x8, -R219 ;  /* 0x0000000810db7810 */ /* 0x000fe20007ffe9db */
[----:B------:R-:W-:Y:S01]  /*2150*/  UIADD3 UR12, UR10, 0x2, URZ ;  /* 0x000000020a0c7890 */ /* 0x000fe2000fffe03f */
[----:B------:R-:W-:Y:S01]  /*2160*/  SEL R217, R217, 0x40, !P1 ;  /* 0x00000040d9d97807 */ /* 0x000fe20004800000 */
[----:B------:R-:W-:Y:S01]  /*2170*/  USHF.R.U32.HI UR9, URZ, 0x4, UR9 ;  /* 0x000000043f097899 */ /* 0x000fe20008011609 */
[----:B------:R-:W-:-:S08]  /*2180*/  SEL R216, R216, 0x40, P0 ;  /* 0x00000040d8d87807 */ /* 0x000fd00000000000 */
[----:B------:R-:W-:Y:S01]  /*2190*/  HGMMA.64x64x16.F32 R120, R184, gdesc[UR8], RZ, !UPT, gsb0 ;  /* 0x00e00008b8787df0 */ /* 0x000fe2000c0008ff */
[C---:B------:R-:W-:Y:S01]  /*21a0*/  ISETP.GE.AND P0, PT, R217.reuse, RZ, PT ;  /* 0x000000ffd900720c */ /* 0x040fe20003f06270 */
[----:B------:R-:W-:Y:S01]  /*21b0*/  UMOV UR14, UR12 ;  /* 0x0000000c000e7c82 */ /* 0x000fe20008000000 */
[----:B------:R-:W-:Y:S01]  /*21c0*/  UIADD3 UR12, UR10, 0x100, URZ ;  /* 0x000001000a0c7890 */ /* 0x000fe2000fffe03f */
[C---:B------:R-:W-:Y:S01]  /*21d0*/  ISETP.GE.AND P1, PT, R217.reuse, 0x1, PT ;  /* 0x00000001d900780c */ /* 0x040fe20003f26270 */
[----:B------:R-:W-:Y:S01]  /*21e0*/  UMOV UR11, 0x80000020 ;  /* 0x80000020000b7882 */ /* 0x000fe20000000000 */
[----:B------:R-:W-:Y:S01]  /*21f0*/  ISETP.GT.OR P0, PT, R216, RZ, !P0 ;  /* 0x000000ffd800720c */ /* 0x000fe20004704670 */
[----:B------:R-:W-:Y:S01]  /*2200*/  ULOP3.LUT UR9, UR9, 0x3fff, URZ, 0xc0, !UPT ;  /* 0x00003fff09097892 */ /* 0x000fe2000f8ec03f */
[----:B------:R-:W-:Y:S02]  /*2210*/  ISETP.GE.AND P5, PT, R217, 0x31, PT ;  /* 0x00000031d900780c */ /* 0x000fe40003fa6270 */
[----:B------:R-:W-:Y:S01]  /*2220*/  FSEL R213, R152, -INF , !P0 ;  /* 0xff80000098d57808 */ /* 0x000fe20004000000 */
[----:B------:R-:W-:Y:S01]  /*2230*/  ULOP3.LUT UR9, UR9, 0x10000, URZ, 0xfc, !UPT ;  /* 0x0001000009097892 */ /* 0x000fe2000f8efc3f */
[----:B------:R-:W-:-:S02]  /*2240*/  ISETP.GT.OR P0, PT, R216, 0x1, !P1 ;  /* 0x00000001d800780c */ /* 0x000fc40004f04670 */
[----:B------:R-:W-:Y:S01]  /*2250*/  ISETP.GE.AND P1, PT, R217, 0x8, PT ;  /* 0x00000008d900780c */ /* 0x000fe20003f26270 */
[----:B---3--:R-:W-:Y:S01]  /*2260*/  FFMA.FTZ R152, R213, UR18, -R210 ;  /* 0x00000012d5987c23 */ /* 0x008fe200080108d2 */
[----:B------:R-:W-:Y:S02]  /*2270*/  FSEL R22, R153, -INF , !P0 ;  /* 0xff80000099167808 */ /* 0x000fe40004000000 */
[----:B------:R-:W-:Y:S02]  /*2280*/  ISETP.GT.OR P0, PT, R216, 0x8, !P1 ;  /* 0x00000008d800780c */ /* 0x000fe40004f04670 */
[----:B------:R-:W-:Y:S01]  /*2290*/  ISETP.GE.AND P1, PT, R217, 0x9, PT ;  /* 0x00000009d900780c */ /* 0x000fe20003f26270 */
[----:B------:R-:W-:Y:S01]  /*22a0*/  FFMA.FTZ R153, R22, UR18, -R211 ;  /* 0x0000001216997c23 */ /* 0x000fe200080108d3 */
[----:B------:R-:W-:Y:S01]  /*22b0*/  FSEL R213, R156, -INF , !P0 ;  /* 0xff8000009cd57808 */ /* 0x000fe20004000000 */
[----:B------:R-:W-:Y:S01]  /*22c0*/  MUFU.EX2 R152, R152 ;  /* 0x0000009800987308 */ /* 0x000fe20000000800 */
[----:B------:R-:W-:-:S02]  /*22d0*/  ISETP.GT.OR P0, PT, R216, 0x9, !P1 ;  /* 0x00000009d800780c */ /* 0x000fc40004f04670 */
[----:B------:R-:W-:Y:S01]  /*22e0*/  ISETP.GE.AND P1, PT, R217, 0x10, PT ;  /* 0x00000010d900780c */ /* 0x000fe20003f26270 */
[----:B----4-:R-:W-:Y:S01]  /*22f0*/  FFMA.FTZ R212, R213, UR18, -R208 ;  /* 0x00000012d5d47c23 */ /* 0x010fe200080108d0 */
[----:B------:R-:W-:Y:S02]  /*2300*/  FSEL R22, R157, -INF , !P0 ;  /* 0xff8000009d167808 */ /* 0x000fe40004000000 */
[----:B------:R-:W-:Y:S01]  /*2310*/  ISETP.GT.OR P0, PT, R216, 0x10, !P1 ;  /* 0x00000010d800780c */ /* 0x000fe20004f04670 */
[----:B------:R-:W-:Y:S01]  /*2320*/  MUFU.EX2 R153, R153 ;  /* 0x0000009900997308 */ /* 0x000fe20000000800 */
[----:B------:R-:W-:Y:S01]  /*2330*/  ISETP.GE.AND P1, PT, R217, 0x11, PT ;  /* 0x00000011d900780c */ /* 0x000fe20003f26270 */
[----:B------:R-:W-:Y:S01]  /*2340*/  FFMA.FTZ R215, R22, UR18, -R209 ;  /* 0x0000001216d77c23 */ /* 0x000fe200080108d1 */
[----:B------:R-:W-:Y:S02]  /*2350*/  FSEL R157, R160, -INF , !P0 ;  /* 0xff800000a09d7808 */ /* 0x000fe40004000000 */
[----:B------:R-:W-:-:S02]  /*2360*/  ISETP.GT.OR P0, PT, R216, 0x11, !P1 ;  /* 0x00000011d800780c */ /* 0x000fc40004f04670 */
[----:B------:R-:W-:Y:S01]  /*2370*/  ISETP.GE.AND P1, PT, R217, 0x18, PT ;  /* 0x00000018d900780c */ /* 0x000fe20003f26270 */
[----:B------:R-:W-:Y:S01]  /*2380*/  FFMA.FTZ R22, R157, UR18, -R14 ;  /* 0x000000129d167c23 */ /* 0x000fe2000801080e */
[----:B------:R-:W-:Y:S01]  /*2390*/  FSEL R156, R161, -INF , !P0 ;  /* 0xff800000a19c7808 */ /* 0x000fe20004000000 */
[----:B------:R-:W1:Y:S01]  /*23a0*/  MUFU.EX2 R212, R212 ;  /* 0x000000d400d47308 */ /* 0x000e620000000800 */
[----:B------:R-:W-:Y:S02]  /*23b0*/  ISETP.GT.OR P0, PT, R216, 0x18, !P1 ;  /* 0x00000018d800780c */ /* 0x000fe40004f04670 */
[C---:B------:R-:W-:Y:S01]  /*23c0*/  ISETP.GE.AND P1, PT, R217.reuse, 0x19, PT ;  /* 0x00000019d900780c */ /* 0x040fe20003f26270 */
[----:B------:R-:W-:Y:S01]  /*23d0*/  FFMA.FTZ R213, R156, UR18, -R15 ;  /* 0x000000129cd57c23 */ /* 0x000fe2000801080f */
[----:B------:R-:W-:Y:S02]  /*23e0*/  FSEL R157, R164, -INF , !P0 ;  /* 0xff800000a49d7808 */ /* 0x000fe40004000000 */
[----:B------:R-:W-:Y:S01]  /*23f0*/  ISETP.GT.OR P0, PT, R216, 0x19, !P1 ;  /* 0x00000019d800780c */ /* 0x000fe20004f04670 */
[----:B------:R-:W3:Y:S01]  /*2400*/  MUFU.EX2 R215, R215 ;  /* 0x000000d700d77308 */ /* 0x000ee20000000800 */
[----:B------:R-:W-:Y:S01]  /*2410*/  ISETP.GE.AND P1, PT, R217, 0x20, PT ;  /* 0x00000020d900780c */ /* 0x000fe20003f26270 */
[----:B------:R-:W-:Y:S01]  /*2420*/  FFMA.FTZ R160, R157, UR18, -R20 ;  /* 0x000000129da07c23 */ /* 0x000fe20008010814 */
[----:B------:R-:W-:-:S02]  /*2430*/  IADD3 R156, R218, 0x8, -R16 ;  /* 0x00000008da9c7810 */ /* 0x000fc40007ffe810 */
[----:B------:R-:W-:Y:S02]  /*2440*/  FSEL R16, R165, -INF , !P0 ;  /* 0xff800000a5107808 */ /* 0x000fe40004000000 */
[----:B------:R-:W-:Y:S01]  /*2450*/  ISETP.GT.OR P0, PT, R216, 0x20, !P1 ;  /* 0x00000020d800780c */ /* 0x000fe20004f04670 */
[----:B------:R-:W-:Y:S01]  /*2460*/  MUFU.EX2 R22, R22 ;  /* 0x0000001600167308 */ /* 0x000fe20000000800 */
[----:B------:R-:W-:Y:S01]  /*2470*/  ISETP.GE.AND P1, PT, R217, 0x21, PT ;  /* 0x00000021d900780c */ /* 0x000fe20003f26270 */
[----:B------:R-:W-:Y:S01]  /*2480*/  FFMA.FTZ R165, R16, UR18, -R21 ;  /* 0x0000001210a57c23 */ /* 0x000fe20008010815 */
[----:B------:R-:W-:Y:S02]  /*2490*/  SEL R156, R156, 0x40, !P2 ;  /* 0x000000409c9c7807 */ /* 0x000fe40005000000 */
[----:B------:R-:W-:Y:S02]  /*24a0*/  FSEL R157, R168, -INF , !P0 ;  /* 0xff800000a89d7808 */ /* 0x000fe40004000000 */
[----:B------:R-:W-:Y:S01]  /*24b0*/  ISETP.GT.OR P0, PT, R216, 0x21, !P1 ;  /* 0x00000021d800780c */ /* 0x000fe20004f04670 */
[----:B------:R-:W-:Y:S01]  /*24c0*/  MUFU.EX2 R213, R213 ;  /* 0x000000d500d57308 */ /* 0x000fe20000000800 */
[----:B------:R-:W-:Y:S01]  /*24d0*/  SEL R218, R219, 0x40, P3 ;  /* 0x00000040dbda7807 */ /* 0x000fe20001800000 */
[----:B------:R-:W-:Y:S01]  /*24e0*/  FFMA.FTZ R16, R157, UR18, -R12 ;  /* 0x000000129d107c23 */ /* 0x000fe2000801080c */
[----:B------:R-:W-:-:S02]  /*24f0*/  ISETP.GE.AND P1, PT, R156, RZ, PT ;  /* 0x000000ff9c00720c */ /* 0x000fc40003f26270 */
[----:B------:R-:W-:Y:S02]  /*2500*/  FSEL R164, R169, -INF , !P0 ;  /* 0xff800000a9a47808 */ /* 0x000fe40004000000 */
[----:B------:R-:W-:Y:S01]  /*2510*/  ISETP.GT.OR P0, PT, R218, RZ, !P1 ;  /* 0x000000ffda00720c */ /* 0x000fe20004f04670 */
[----:B------:R-:W-:Y:S01]  /*2520*/  MUFU.EX2 R160, R160 ;  /* 0x000000a000a07308 */ /* 0x000fe20000000800 */
[----:B------:R-:W-:Y:S01]  /*2530*/  ISETP.GE.AND P1, PT, R156, 0x1, PT ;  /* 0x000000019c00780c */ /* 0x000fe20003f26270 */
[----:B------:R-:W-:Y:S01]  /*2540*/  FFMA.FTZ R161, R164, UR18, -R13 ;  /* 0x00000012a4a17c23 */ /* 0x000fe2000801080d */
[----:B------:R-:W-:Y:S01]  /*2550*/  FSEL R157, R154, -INF , !P0 ;  /* 0xff8000009a9d7808 */ /* 0x000fe20004000000 */
[----:B------:R-:W-:Y:S02]  /*2560*/  WARPGROUP.DEPBAR.LE gsb0, 0x0 ;  /* 0x00008000000079c5 */ /* 0x000fe40000010000 */
[----:B------:R-:W-:Y:S01]  /*2570*/  WARPGROUP.ARRIVE ;  /* 0x00000000000079c5 */ /* 0x000fe20000000000 */
[----:B------:R-:W-:Y:S01]  /*2580*/  ISETP.GT.OR P0, PT, R218, 0x1, !P1 ;  /* 0x00000001da00780c */ /* 0x000fe20004f04670 */
[----:B------:R-:W-:Y:S01]  /*2590*/  FFMA.FTZ R157, R157, UR18, -R210 ;  /* 0x000000129d9d7c23 */ /* 0x000fe200080108d2 */
[----:B------:R-:W-:Y:S01]  /*25a0*/  ISETP.GE.AND P1, PT, R156, 0x8, PT ;  /* 0x000000089c00780c */ /* 0x000fe20003f26270 */
[----:B------:R-:W-:Y:S01]  /*25b0*/  MUFU.EX2 R165, R165 ;  /* 0x000000a500a57308 */ /* 0x000fe20000000800 */
[----:B------:R-:W-:Y:S01]  /*25c0*/  FSEL R154, R155, -INF , !P0 ;  /* 0xff8000009b9a7808 */ /* 0x000fe20004000000 */
[----:B------:R-:W-:Y:S01]  /*25d0*/  HGMMA.64x64x16.F32 R120, R196, gdesc[UR12], R120, gsb0 ;  /* 0x00e0000cc4787df0 */ /* 0x000fe20008000878 */
[----:B------:R-:W-:Y:S01]  /*25e0*/  UMOV UR14, UR12 ;  /* 0x0000000c000e7c82 */ /* 0x000fe20008000000 */
[----:B------:R-:W-:Y:S01]  /*25f0*/  UMOV UR15, 0x80000020 ;  /* 0x80000020000f7882 */ /* 0x000fe20000000000 */
[----:B------:R-:W-:Y:S01]  /*2600*/  UIADD3 UR12, UR10, 0x102, URZ ;  /* 0x000001020a0c7890 */ /* 0x000fe2000fffe03f */
[----:B------:R-:W-:Y:S01]  /*2610*/  ISETP.GT.OR P0, PT, R218, 0x8, !P1 ;  /* 0x00000008da00780c */ /* 0x000fe20004f04670 */
[----:B------:R-:W-:Y:S01]  /*2620*/  FFMA.FTZ R169, R154, UR18, -R211 ;  /* 0x000000129aa97c23 */ /* 0x000fe200080108d3 */
[----:B------:R-:W-:Y:S01]  /*2630*/  ISETP.GE.AND P1, PT, R156, 0x9, PT ;  /* 0x000000099c00780c */ /* 0x000fe20003f26270 */
[----:B------:R-:W4:Y:S01]  /*2640*/  MUFU.EX2 R164, R157 ;  /* 0x0000009d00a47308 */ /* 0x000f220000000800 */
[----:B------:R-:W-:-:S02]  /*2650*/  FSEL R155, R158, -INF , !P0 ;  /* 0xff8000009e9b7808 */ /* 0x000fc40004000000 */
[----:B------:R-:W-:Y:S02]  /*2660*/  ISETP.GT.OR P0, PT, R218, 0x9, !P1 ;  /* 0x00000009da00780c */ /* 0x000fe40004f04670 */
[----:B------:R-:W-:Y:S01]  /*2670*/  ISETP.GE.AND P1, PT, R156, 0x10, PT ;  /* 0x000000109c00780c */ /* 0x000fe20003f26270 */
[----:B------:R-:W-:Y:S01]  /*2680*/  FFMA.FTZ R168, R155, UR18, -R208 ;  /* 0x000000129ba87c23 */ /* 0x000fe200080108d0 */
[----:B------:R-:W-:Y:S01]  /*2690*/  FSEL R154, R159, -INF , !P0 ;  /* 0xff8000009f9a7808 */ /* 0x000fe20004000000 */
[----:B------:R-:W5:Y:S01]  /*26a0*/  MUFU.EX2 R169, R169 ;  /* 0x000000a900a97308 */ /* 0x000f620000000800 */
[----:B------:R-:W-:Y:S02]  /*26b0*/  ISETP.GT.OR P0, PT, R218, 0x10, !P1 ;  /* 0x00000010da00780c */ /* 0x000fe40004f04670 */
[----:B------:R-:W-:Y:S01]  /*26c0*/  ISETP.GE.AND P1, PT, R156, 0x11, PT ;  /* 0x000000119c00780c */ /* 0x000fe20003f26270 */
[----:B------:R-:W-:Y:S01]  /*26d0*/  FFMA.FTZ R209, R154, UR18, -R209 ;  /* 0x000000129ad17c23 */ /* 0x000fe200080108d1 */
[----:B------:R-:W-:-:S02]  /*26e0*/  FSEL R155, R162, -INF , !P0 ;  /* 0xff800000a29b7808 */ /* 0x000fc40004000000 */
[----:B------:R-:W-:Y:S01]  /*26f0*/  ISETP.GT.OR P0, PT, R218, 0x11, !P1 ;  /* 0x00000011da00780c */ /* 0x000fe20004f04670 */
[----:B------:R-:W-:Y:S01]  /*2700*/  MUFU.EX2 R168, R168 ;  /* 0x000000a800a87308 */ /* 0x000fe20000000800 */
[C---:B------:R-:W-:Y:S01]  /*2710*/  ISETP.GE.AND P1, PT, R156.reuse, 0x18, PT ;  /* 0x000000189c00780c */ /* 0x040fe20003f26270 */
[----:B------:R-:W-:Y:S01]  /*2720*/  FFMA.FTZ R14, R155, UR18, -R14 ;  /* 0x000000129b0e7c23 */ /* 0x000fe2000801080e */
[----:B------:R-:W-:Y:S02]  /*2730*/  FSEL R154, R163, -INF , !P0 ;  /* 0xff800000a39a7808 */ /* 0x000fe40004000000 */
[----:B------:R-:W-:Y:S02]  /*2740*/  ISETP.GE.AND P2, PT, R156, 0x19, PT ;  /* 0x000000199c00780c */ /* 0x000fe40003f46270 */
[----:B------:R-:W-:Y:S01]  /*2750*/  ISETP.GT.OR P0, PT, R218, 0x18, !P1 ;  /* 0x00000018da00780c */ /* 0x000fe20004f04670 */
[----:B------:R-:W-:Y:S01]  /*2760*/  FFMA.FTZ R15, R154, UR18, -R15 ;  /* 0x000000129a0f7c23 */ /* 0x000fe2000801080f */
[----:B------:R-:W-:Y:S01]  /*2770*/  ISETP.GE.AND P3, PT, R156, 0x20, PT ;  /* 0x000000209c00780c */ /* 0x000fe20003f66270 */
[----:B------:R-:W-:Y:S01]  /*2780*/  MUFU.EX2 R209, R209 ;  /* 0x000000d100d17308 */ /* 0x000fe20000000800 */
[----:B------:R-:W-:-:S02]  /*2790*/  ISETP.GT.OR P1, PT, R218, 0x19, !P2 ;  /* 0x00000019da00780c */ /* 0x000fc40005724670 */
[----:B------:R-:W-:Y:S02]  /*27a0*/  FSEL R155, R166, -INF , !P0 ;  /* 0xff800000a69b7808 */ /* 0x000fe40004000000 */
[----:B------:R-:W-:Y:S02]  /*27b0*/  ISETP.GT.OR P0, PT, R218, 0x20, !P3 ;  /* 0x00000020da00780c */ /* 0x000fe40005f04670 */
[----:B------:R-:W-:Y:S01]  /*27c0*/  FSEL R154, R167, -INF , !P1 ;  /* 0xff800000a79a7808 */ /* 0x000fe20004800000 */
[----:B------:R-:W-:Y:S01]  /*27d0*/  FFMA.FTZ R162, R155, UR18, -R20 ;  /* 0x000000129ba27c23 */ /* 0x000fe20008010814 */
[----:B------:R-:W-:Y:S01]  /*27e0*/  ISETP.GE.AND P1, PT, R217, 0x28, PT ;  /* 0x00000028d900780c */ /* 0x000fe20003f26270 */
[----:B------:R-:W-:Y:S01]  /*27f0*/  MUFU.EX2 R14, R14 ;  /* 0x0000000e000e7308 */ /* 0x000fe20000000800 */
[----:B------:R-:W-:Y:S01]  /*2800*/  FSEL R155, R170, -INF , !P0 ;  /* 0xff800000aa9b7808 */ /* 0x000fe20004000000 */
[----:B------:R-:W-:Y:S01]  /*2810*/  FFMA.FTZ R154, R154, UR18, -R21 ;  /* 0x000000129a9a7c23 */ /* 0x000fe20008010815 */
[----:B------:R-:W-:-:S02]  /*2820*/  ISETP.GE.AND P0, PT, R156, 0x21, PT ;  /* 0x000000219c00780c */ /* 0x000fc40003f06270 */
[----:B------:R-:W-:Y:S01]  /*2830*/  ISETP.GT.OR P1, PT, R216, 0x28, !P1 ;  /* 0x00000028d800780c */ /* 0x000fe20004f24670 */
[----:B------:R-:W-:Y:S01]  /*2840*/  FFMA.FTZ R166, R155, UR18, -R12 ;  /* 0x000000129ba67c23 */ /* 0x000fe2000801080c */
[----:B------:R-:W-:Y:S01]  /*2850*/  ISETP.GE.AND P4, PT, R156, 0x28, PT ;  /* 0x000000289c00780c */ /* 0x000fe20003f86270 */
[----:B------:R2:W-:Y:S01]  /*2860*/  MUFU.EX2 R163, R154 ;  /* 0x0000009a00a37308 */ /* 0x0005e20000000800 */
[----:B------:R-:W-:Y:S02]  /*2870*/  ISETP.GT.OR P0, PT, R218, 0x21, !P0 ;  /* 0x00000021da00780c */ /* 0x000fe40004704670 */
[----:B------:R-:W-:Y:S02]  /*2880*/  FSEL R21, R172, -INF , !P1 ;  /* 0xff800000ac157808 */ /* 0x000fe40004800000 */
[----:B------:R-:W-:Y:S02]  /*2890*/  ISETP.GT.OR P4, PT, R218, 0x28, !P4 ;  /* 0x00000028da00780c */ /* 0x000fe40006784670 */
[----:B------:R-:W-:Y:S01]  /*28a0*/  FSEL R12, R171, -INF , !P0 ;  /* 0xff800000ab0c7808 */ /* 0x000fe20004000000 */
[--C-:B------:R-:W-:Y:S01]  /*28b0*/  FFMA.FTZ R172, R21, UR18, -R6.reuse ;  /* 0x0000001215ac7c23 */ /* 0x100fe20008010806 */
[----:B------:R-:W-:Y:S01]  /*28c0*/  FSEL R155, R174, -INF , !P4 ;  /* 0xff800000ae9b7808 */ /* 0x000fe20006000000 */
[----:B------:R-:W-:Y:S01]  /*28d0*/  MUFU.EX2 R15, R15 ;  /* 0x0000000f000f7308 */ /* 0x000fe20000000800 */
[C---:B------:R-:W-:Y:S01]  /*28e0*/  ISETP.GE.AND P3, PT, R217.reuse, 0x29, PT ;  /* 0x00000029d900780c */ /* 0x040fe20003f66270 */
[----:B------:R-:W-:Y:S01]  /*28f0*/  FFMA.FTZ R167, R12, UR18, -R13 ;  /* 0x000000120ca77c23 */ /* 0x000fe2000801080d */
[----:B------:R-:W-:Y:S01]  /*2900*/  ISETP.GE.AND P2, PT, R217, 0x30, PT ;  /* 0x00000030d900780c */ /* 0x000fe20003f46270 */
[----:B------:R-:W-:Y:S01]  /*2910*/  FFMA.FTZ R158, R155, UR18, -R6 ;  /* 0x000000129b9e7c23 */ /* 0x000fe20008010806 */
[----:B------:R-:W-:-:S02]  /*2920*/  ISETP.GE.AND P4, PT, R156, 0x29, PT ;  /* 0x000000299c00780c */ /* 0x000fc40003f86270 */
[C---:B------:R-:W-:Y:S01]  /*2930*/  ISETP.GT.OR P3, PT, R216.reuse, 0x29, !P3 ;  /* 0x00000029d800780c */ /* 0x040fe20005f64670 */
[----:B------:R-:W-:Y:S01]  /*2940*/  MUFU.EX2 R162, R162 ;  /* 0x000000a200a27308 */ /* 0x000fe20000000800 */
[C---:B------:R-:W-:Y:S02]  /*2950*/  ISETP.GT.OR P2, PT, R216.reuse, 0x30, !P2 ;  /* 0x00000030d800780c */ /* 0x040fe40005744670 */
[----:B------:R-:W-:Y:S02]  /*2960*/  ISETP.GT.OR P5, PT, R216, 0x31, !P5 ;  /* 0x00000031d800780c */ /* 0x000fe40006fa4670 */
[----:B------:R-:W-:Y:S02]  /*2970*/  ISETP.GT.OR P4, PT, R218, 0x29, !P4 ;  /* 0x00000029da00780c */ /* 0x000fe40006784670 */
[----:B------:R-:W-:Y:S01]  /*2980*/  FSEL R6, R173, -INF , !P3 ;  /* 0xff800000ad067808 */ /* 0x000fe20005800000 */
[----:B------:R-:W-:Y:S01]  /*2990*/  MUFU.EX2 R16, R16 ;  /* 0x0000001000107308 */ /* 0x000fe20000000800 */
[----:B------:R-:W-:-:S02]  /*29a0*/  WARPGROUP.DEPBAR.LE gsb0, 0x0 ;  /* 0x00008000000079c5 */ /* 0x000fc40000010000 */
[----:B------:R-:W-:Y:S01]  /*29b0*/  WARPGROUP.ARRIVE ;  /* 0x00000000000079c5 */ /* 0x000fe20000000000 */
[----:B------:R-:W-:Y:S02]  /*29c0*/  FSEL R211, R176, -INF , !P2 ;  /* 0xff800000b0d37808 */ /* 0x000fe40005000000 */
[----:B------:R-:W-:Y:S01]  /*29d0*/  FSEL R208, R177, -INF , !P5 ;  /* 0xff800000b1d07808 */ /* 0x000fe20006800000 */
[--C-:B------:R-:W-:Y:S01]  /*29e0*/  FFMA.FTZ R177, R6, UR18, -R7.reuse ;  /* 0x0000001206b17c23 */ /* 0x100fe20008010807 */
[----:B------:R-:W-:Y:S01]  /*29f0*/  FSEL R170, R175, -INF , !P4 ;  /* 0xff800000afaa7808 */ /* 0x000fe20006000000 */
[----:B------:R-:W-:Y:S01]  /*2a00*/  HGMMA.64x64x16.F32 R120, R188, gdesc[UR12], R120, gsb0 ;  /* 0x00e0000cbc787df0 */ /* 0x000fe20008000878 */
[----:B------:R-:W-:Y:S01]  /*2a10*/  UMOV UR14, UR12 ;  /* 0x0000000c000e7c82 */ /* 0x000fe20008000000 */
[----:B------:R-:W-:Y:S01]  /*2a20*/  UMOV UR15, 0x80000020 ;  /* 0x80000020000f7882 */ /* 0x000fe20000000000 */
[----:B------:R-:W-:Y:S01]  /*2a30*/  UIADD3 UR12, UR10, 0x200, URZ ;  /* 0x000002000a0c7890 */ /* 0x000fe2000fffe03f */
[C---:B------:R-:W-:Y:S01]  /*2a40*/  ISETP.GE.AND P3, PT, R156.reuse, 0x30, PT ;  /* 0x000000309c00780c */ /* 0x040fe20003f66270 */
[----:B------:R-:W-:Y:S01]  /*2a50*/  UIADD3 UR10, UR10, 0x202, URZ ;  /* 0x000002020a0a7890 */ /* 0x000fe2000fffe03f */
[C---:B------:R-:W-:Y:S01]  /*2a60*/  ISETP.GE.AND P2, PT, R156.reuse, 0x31, PT ;  /* 0x000000319c00780c */ /* 0x040fe20003f46270 */
[----:B------:R1:W5:Y:S01]  /*2a70*/  MUFU.EX2 R173, R158 ;  /* 0x0000009e00ad7308 */ /* 0x0003620000000800 */
[----:B------:R-:W-:Y:S01]  /*2a80*/  ISETP.GE.AND P5, PT, R156, 0x38, PT ;  /* 0x000000389c00780c */ /* 0x000fe20003fa6270 */
[----:B------:R-:W-:Y:S01]  /*2a90*/  FFMA.FTZ R176, R170, UR18, -R7 ;  /* 0x00000012aab07c23 */ /* 0x000fe20008010807 */
[----:B------:R-:W-:Y:S01]  /*2aa0*/  ISETP.GE.AND P4, PT, R156, 0x39, PT ;  /* 0x000000399c00780c */ /* 0x000fe20003f86270 */
[----:B------:R-:W-:Y:S01]  /*2ab0*/  FFMA.FTZ R208, R208, UR18, -R9 ;  /* 0x00000012d0d07c23 */ /* 0x000fe20008010809 */
[----:B------:R-:W-:-:S02]  /*2ac0*/  ISETP.GE.AND P0, PT, R217, 0x39, PT ;  /* 0x00000039d900780c */ /* 0x000fc40003f06270 */
[----:B------:R-:W-:Y:S01]  /*2ad0*/  ISETP.GE.AND P1, PT, R217, 0x38, PT ;  /* 0x00000038d900780c */ /* 0x000fe20003f26270 */
[----:B------:R-:W5:Y:S01]  /*2ae0*/  MUFU.EX2 R176, R176 ;  /* 0x000000b000b07308 */ /* 0x000f620000000800 */
[----:B------:R-:W-:Y:S02]  /*2af0*/  ISETP.GT.OR P0, PT, R216, 0x39, !P0 ;  /* 0x00000039d800780c */ /* 0x000fe40004704670 */
[----:B------:R-:W-:Y:S02]  /*2b00*/  ISETP.GT.OR P3, PT, R218, 0x30, !P3 ;  /* 0x00000030da00780c */ /* 0x000fe40005f64670 */
[----:B------:R-:W-:Y:S02]  /*2b10*/  ISETP.GT.OR P1, PT, R216, 0x38, !P1 ;  /* 0x00000038d800780c */ /* 0x000fe40004f24670 */
[----:B------:R-:W-:Y:S01]  /*2b20*/  ISETP.GT.OR P2, PT, R218, 0x31, !P2 ;  /* 0x00000031da00780c */ /* 0x000fe20005744670 */
[----:B------:R-:W5:Y:S01]  /*2b30*/  MUFU.EX2 R161, R161 ;  /* 0x000000a100a17308 */ /* 0x000f620000000800 */
[----:B------:R-:W-:-:S02]  /*2b40*/  FSEL R210, R181, -INF , !P0 ;  /* 0xff800000b5d27808 */ /* 0x000fc40004000000 */
[----:B------:R-:W-:Y:S02]  /*2b50*/  ISETP.GT.OR P5, PT, R218, 0x38, !P5 ;  /* 0x00000038da00780c */ /* 0x000fe40006fa4670 */
[----:B------:R-:W-:Y:S01]  /*2b60*/  FSEL R181, R178, -INF , !P3 ;  /* 0xff800000b2b57808 */ /* 0x000fe20005800000 */
[--C-:B------:R-:W-:Y:S01]  /*2b70*/  FFMA.FTZ R178, R211, UR18, -R8.reuse ;  /* 0x00000012d3b27c23 */ /* 0x100fe20008010808 */
[----:B------:R-:W-:Y:S01]  /*2b80*/  ISETP.GT.OR P4, PT, R218, 0x39, !P4 ;  /* 0x00000039da00780c */ /* 0x000fe20006784670 */
[----:B------:R-:W5:Y:S01]  /*2b90*/  MUFU.EX2 R166, R166 ;  /* 0x000000a600a67308 */ /* 0x000f620000000800 */
[----:B------:R-:W-:Y:S01]  /*2ba0*/  FSEL R217, R180, -INF , !P1 ;  /* 0xff800000b4d97808 */ /* 0x000fe20004800000 */
[----:B------:R-:W-:Y:S01]  /*2bb0*/  FFMA.FTZ R8, R181, UR18, -R8 ;  /* 0x00000012b5087c23 */ /* 0x000fe20008010808 */
[----:B------:R-:W-:Y:S02]  /*2bc0*/  FSEL R180, R179, -INF , !P2 ;  /* 0xff800000b3b47808 */ /* 0x000fe40005000000 */
[----:B------:R-:W-:-:S02]  /*2bd0*/  FSEL R179, R182, -INF , !P5 ;  /* 0xff800000b6b37808 */ /* 0x000fc40006800000 */
[----:B------:R-:W-:Y:S01]  /*2be0*/  FSEL R182, R183, -INF , !P4 ;  /* 0xff800000b7b67808 */ /* 0x000fe20006000000 */
[----:B------:R-:W-:Y:S01]  /*2bf0*/  FFMA.FTZ R211, R180, UR18, -R9 ;  /* 0x00000012b4d37c23 */ /* 0x000fe20008010809 */
[--C-:B------:R-:W-:Y:S01]  /*2c00*/  FFMA.FTZ R180, R217, UR18, -R10.reuse ;  /* 0x00000012d9b47c23 */ /* 0x100fe2000801080a */
[----:B------:R-:W-:Y:S01]  /*2c10*/  FFMA.FTZ R179, R179, UR18, -R10 ;  /* 0x00000012b3b37c23 */ /* 0x000fe2000801080a */
[--C-:B------:R-:W-:Y:S01]  /*2c20*/  FFMA.FTZ R10, R210, UR18, -R11.reuse ;  /* 0x00000012d20a7c23 */ /* 0x100fe2000801080b */
[----:B------:R-:W-:Y:S01]  /*2c30*/  FFMA.FTZ R11, R182, UR18, -R11 ;  /* 0x00000012b60b7c23 */ /* 0x000fe2000801080b */
[----:B------:R-:W5:Y:S08]  /*2c40*/  MUFU.EX2 R167, R167 ;  /* 0x000000a700a77308 */ /* 0x000f700000000800 */
[----:B------:R-:W5:Y:S08]  /*2c50*/  MUFU.EX2 R172, R172 ;  /* 0x000000ac00ac7308 */ /* 0x000f700000000800 */
[----:B------:R-:W5:Y:S08]  /*2c60*/  MUFU.EX2 R177, R177 ;  /* 0x000000b100b17308 */ /* 0x000f700000000800 */
[----:B------:R-:W5:Y:S08]  /*2c70*/  MUFU.EX2 R178, R178 ;  /* 0x000000b200b27308 */ /* 0x000f700000000800 */
[----:B------:R-:W-:Y:S01]  /*2c80*/  MUFU.EX2 R8, R8 ;  /* 0x0000000800087308 */ /* 0x000fe20000000800 */
[----:B------:R-:W-:-:S02]  /*2c90*/  WARPGROUP.DEPBAR.LE gsb0, 0x0 ;  /* 0x00008000000079c5 */ /* 0x000fc40000010000 */
[----:B------:R-:W-:-:S05]  /*2ca0*/  WARPGROUP.ARRIVE ;  /* 0x00000000000079c5 */ /* 0x000fca0000000000 */
[----:B------:R-:W5:Y:S01]  /*2cb0*/  MUFU.EX2 R9, R208 ;  /* 0x000000d000097308 */ /* 0x000f620000000800 */
[----:B------:R-:W-:Y:S01]  /*2cc0*/  HGMMA.64x64x16.F32 R120, R200, gdesc[UR12], R120, gsb0 ;  /* 0x00e0000cc8787df0 */ /* 0x000fe20008000878 */
[----:B------:R-:W-:Y:S01]  /*2cd0*/  UMOV UR14, UR12 ;  /* 0x0000000c000e7c82 */ /* 0x000fe20008000000 */
[----:B------:R-:W-:Y:S01]  /*2ce0*/  UMOV UR15, 0x80000020 ;  /* 0x80000020000f7882 */ /* 0x000fe20000000000 */
[----:B------:R-:W-:-:S04]  /*2cf0*/  UIADD3 UR12, UR8, 0xc0, URZ ;  /* 0x000000c0080c7890 */ /* 0x000fc8000fffe03f */
[----:B------:R-:W-:Y:S03]  /*2d00*/  MUFU.EX2 R180, R180 ;  /* 0x000000b400b47308 */ /* 0x000fe60000000800 */
[----:B------:R-:W-:-:S05]  /*2d10*/  UMOV UR22, UR12 ;  /* 0x0000000c00167c82 */ /* 0x000fca0008000000 */
[----:B------:R-:W-:Y:S08]  /*2d20*/  MUFU.EX2 R179, R179 ;  /* 0x000000b300b37308 */ /* 0x000ff00000000800 */
[----:B------:R-:W-:Y:S01]  /*2d30*/  MUFU.EX2 R10, R10 ;  /* 0x0000000a000a7308 */ /* 0x000fe20000000800 */
[----:B------:R-:W-:Y:S02]  /*2d40*/  WARPGROUP.DEPBAR.LE gsb0, 0x0 ;  /* 0x00008000000079c5 */ /* 0x000fe40000010000 */
[----:B------:R-:W-:-:S06]  /*2d50*/  WARPGROUP.ARRIVE ;  /* 0x00000000000079c5 */ /* 0x000fcc0000000000 */
[----:B------:R-:W-:Y:S01]  /*2d60*/  HGMMA.64x64x16.F32 R120, R192, gdesc[UR12], R120, gsb0 ;  /* 0x00e0000cc0787df0 */ /* 0x000fe20008000878 */
[----:B------:R-:W-:Y:S02]  /*2d70*/  UMOV UR15, 0xc0000010 ;  /* 0xc0000010000f7882 */ /* 0x000fe40000000000 */
[----:B------:R-:W-:Y:S02]  /*2d80*/  WARPGROUP.DEPBAR.LE gsb0, 0x0 ;  /* 0x00008000000079c5 */ /* 0x000fe40000010000 */
[----:B------:R-:W-:-:S06]  /*2d90*/  WARPGROUP.ARRIVE ;  /* 0x00000000000079c5 */ /* 0x000fcc0000000000 */
[----:B------:R-:W-:Y:S01]  /*2da0*/  HGMMA.64x64x16.F32 R120, R204, gdesc[UR8], R120, gsb0 ;  /* 0x00e00008cc787df0 */ /* 0x000fe20008000878 */
[----:B------:R-:W-:Y:S01]  /*2db0*/  UMOV UR10, UR8 ;  /* 0x00000008000a7c82 */ /* 0x000fe20008000000 */
[----:B------:R-:W-:Y:S01]  /*2dc0*/  UMOV UR11, 0x80000020 ;  /* 0x80000020000b7882 */ /* 0x000fe20000000000 */
[----:B------:R-:W-:Y:S02]  /*2dd0*/  WARPGROUP.DEPBAR.LE gsb0, 0x0 ;  /* 0x00008000000079c5 */ /* 0x000fe40000010000 */
[----:B------:R-:W3:Y:S04]  /*2de0*/  LDS.64 R20, [R214+0x1e200] ;  /* 0x01e20000d6147984 */ /* 0x000ee80000000a00 */
[----:B------:R-:W4:Y:S04]  /*2df0*/  LDS.64 R12, [R214+0x1e220] ;  /* 0x01e22000d60c7984 */ /* 0x000f280000000a00 */
[----:B--2---:R-:W2:Y:S04]  /*2e00*/  LDS.64 R154, [R214+0x1e240] ;  /* 0x01e24000d69a7984 */ /* 0x004ea80000000a00 */
[----:B------:R-:W5:Y:S04]  /*2e10*/  LDS.64 R156, [R214+0x1e260] ;  /* 0x01e26000d69c7984 */ /* 0x000f680000000a00 */
[----:B-1----:R-:W1:Y:S04]  /*2e20*/  LDS.64 R158, [R214+0x1e280] ;  /* 0x01e28000d69e7984 */ /* 0x002e680000000a00 */
[----:B------:R-:W1:Y:S04]  /*2e30*/  LDS.64 R6, [R214+0x1e2a0] ;  /* 0x01e2a000d6067984 */ /* 0x000e680000000a00 */
[----:B------:R-:W1:Y:S04]  /*2e40*/  LDS.64 R170, [R214+0x1e2c0] ;  /* 0x01e2c000d6aa7984 */ /* 0x000e680000000a00 */
[----:B------:R-:W1:Y:S01]  /*2e50*/  LDS.64 R174, [R214+0x1e2e0] ;  /* 0x01e2e000d6ae7984 */ /* 0x000e620000000a00 */
[--C-:B---3--:R-:W-:Y:S01]  /*2e60*/  FADD.FTZ R181, R120, -R20.reuse ;  /* 0x8000001478b57221 */ /* 0x108fe20000010000 */
[----:B------:R-:W-:Y:S01]  /*2e70*/  FADD.FTZ R183, R122, -R20 ;  /* 0x800000147ab77221 */ /* 0x000fe20000010000 */
[--C-:B------:R-:W-:Y:S01]  /*2e80*/  FADD.FTZ R20, R121, -R21.reuse ;  /* 0x8000001579147221 */ /* 0x100fe20000010000 */
[----:B------:R-:W-:Y:S01]  /*2e90*/  FADD.FTZ R120, R123, -R21 ;  /* 0x800000157b787221 */ /* 0x000fe20000010000 */
[--C-:B----4-:R-:W-:Y:S01]  /*2ea0*/  FADD.FTZ R21, R124, -R12.reuse ;  /* 0x8000000c7c157221 */ /* 0x110fe20000010000 */
[----:B------:R-:W-:Y:S01]  /*2eb0*/  FADD.FTZ R123, R126, -R12 ;  /* 0x8000000c7e7b7221 */ /* 0x000fe20000010000 */
[--C-:B------:R-:W-:Y:S01]  /*2ec0*/  FADD.FTZ R12, R125, -R13.reuse ;  /* 0x8000000d7d0c7221 */ /* 0x100fe20000010000 */
[----:B------:R-:W-:Y:S01]  /*2ed0*/  FADD.FTZ R124, R127, -R13 ;  /* 0x8000000d7f7c7221 */ /* 0x000fe20000010000 */
[----:B------:R-:W-:Y:S01]  /*2ee0*/  FMUL.FTZ R21, R212, R21 ;  /* 0x00000015d4157220 */ /* 0x000fe20000410000 */
[--C-:B--2---:R-:W-:Y:S01]  /*2ef0*/  FADD.FTZ R121, R128, -R154.reuse ;  /* 0x8000009a80797221 */ /* 0x104fe20000010000 */
[----:B------:R-:W-:Y:S01]  /*2f00*/  FMUL.FTZ R12, R215, R12 ;  /* 0x0000000cd70c7220 */ /* 0x000fe20000410000 */
[----:B------:R-:W-:Y:S01]  /*2f10*/  FADD.FTZ R126, R131, -R155 ;  /* 0x8000009b837e7221 */ /* 0x000fe20000010000 */
[--C-:B-----5:R-:W-:Y:S01]  /*2f20*/  FADD.FTZ R128, R133, -R157.reuse ;  /* 0x8000009d85807221 */ /* 0x120fe20000010000 */
[----:B------:R-:W-:Y:S01]  /*2f30*/  FADD.FTZ R125, R130, -R154 ;  /* 0x8000009a827d7221 */ /* 0x000fe20000010000 */
[----:B------:R-:W2:Y:S01]  /*2f40*/  MUFU.EX2 R13, R211 ;  /* 0x000000d3000d7308 */ /* 0x000ea20000000800 */
[----:B------:R-:W-:Y:S01]  /*2f50*/  FADD.FTZ R130, R135, -R157 ;  /* 0x8000009d87827221 */ /* 0x000fe20000010000 */
[--C-:B-1----:R-:W-:Y:S01]  /*2f60*/  FADD.FTZ R133, R136, -R158.reuse ;  /* 0x8000009e88857221 */ /* 0x102fe20000010000 */
[----:B------:R-:W-:Y:S01]  /*2f70*/  FADD.FTZ R131, R138, -R158 ;  /* 0x8000009e8a837221 */ /* 0x000fe20000010000 */
[----:B------:R-:W-:Y:S01]  /*2f80*/  F2FP.F16.F32.PACK_AB R158, R12, R21 ;  /* 0x000000150c9e723e */ /* 0x000fe200000000ff */
        /* <DEDUP_REMOVED lines=8> */
[----:B------:R-:W-:Y:S01]  /*3010*/  FADD.FTZ R122, R129, -R155 ;  /* 0x8000009b817a7221 */ /* 0x000fe20000010000 */
[--C-:B------:R-:W-:Y:S01]  /*3020*/  FADD.FTZ R127, R132, -R156.reuse ;  /* 0x8000009c847f7221 */ /* 0x100fe20000010000 */
[----:B------:R-:W-:Y:S01]  /*3030*/  FADD.FTZ R129, R134, -R156 ;  /* 0x8000009c86817221 */ /* 0x000fe20000010000 */
[----:B------:R-:W-:Y:S01]  /*3040*/  FADD.FTZ R132, R139, -R159 ;  /* 0x8000009f8b847221 */ /* 0x000fe20000010000 */
[----:B------:R-:W-:Y:S01]  /*3050*/  F2FP.F16.F32.PACK_AB R157, R20, R157 ;  /* 0x0000009d149d723e */ /* 0x000fe200000000ff */
[----:B------:R-:W-:Y:S01]  /*3060*/  FADD.FTZ R134, R141, -R7 ;  /* 0x800000078d867221 */ /* 0x000fe20000010000 */
[----:B------:R-:W-:Y:S01]  /*3070*/  FMUL.FTZ R6, R173, R6 ;  /* 0x00000006ad067220 */ /* 0x000fe20000410000 */
[----:B------:R-:W-:Y:S01]  /*3080*/  FMUL.FTZ R143, R176, R143 ;  /* 0x0000008fb08f7220 */ /* 0x000fe20000410000 */
[----:B------:R-:W-:-:S02]  /*3090*/  IMAD.U32 R20, RZ, RZ, UR5 ;  /* 0x00000005ff147e24 */ /* 0x000fc4000f8e00ff */
[----:B------:R-:W-:Y:S01]  /*30a0*/  FADD.FTZ R136, R137, -R159 ;  /* 0x8000009f89887221 */ /* 0x000fe20000010000 */
[----:B------:R-:W-:Y:S01]  /*30b0*/  FADD.FTZ R139, R148, -R174 ;  /* 0x800000ae948b7221 */ /* 0x000fe20000010000 */
[----:B------:R-:W-:Y:S01]  /*30c0*/  FADD.FTZ R141, R149, -R175 ;  /* 0x800000af958d7221 */ /* 0x000fe20000010000 */
[--C-:B------:R-:W-:Y:S01]  /*30d0*/  FADD.FTZ R137, R144, -R170.reuse ;  /* 0x800000aa90897221 */ /* 0x100fe20000010000 */
[----:B------:R-:W-:Y:S01]  /*30e0*/  FADD.FTZ R7, R146, -R170 ;  /* 0x800000aa92077221 */ /* 0x000fe20000010000 */
        /* <DEDUP_REMOVED lines=14> */
[----:B-1----:R-:W-:-:S02]  /*31d0*/  IMAD R11, R20, 0x2000, R5 ;  /* 0x00002000140b7824 */ /* 0x002fc400078e0205 */
        /* <DEDUP_REMOVED lines=10> */
[----:B--2---:R-:W-:Y:S01]  /*3280*/  FMUL.FTZ R138, R13, R138 ;  /* 0x0000008a0d8a7220 */ /* 0x004fe20000410000 */
[----:B------:R-:W-:Y:S01]  /*3290*/  FMUL.FTZ R139, R180, R139 ;  /* 0x0000008bb48b7220 */ /* 0x000fe20000410000 */
[----:B------:R-:W-:Y:S01]  /*32a0*/  FMUL.FTZ R146, R10, R141 ;  /* 0x0000008d0a927220 */ /* 0x000fe20000410000 */
        /* <DEDUP_REMOVED lines=11> */
[----:B------:R-:W-:-:S02]  /*3360*/  F2FP.F16.F32.PACK_AB R148, R136, R133 ;  /* 0x000000858894723e */ /* 0x000fc400000000ff */
[----:B------:R-:W-:Y:S01]  /*3370*/  F2FP.F16.F32.PACK_AB R149, R132, R131 ;  /* 0x000000838495723e */ /* 0x000fe200000000ff */
[----:B------:R1:W-:Y:S01]  /*3380*/  STSM.16.MT88.4 [R11+0x1f000], R152 ;  /* 0x01f000980b007844 */ /* 0x0003e20000004200 */
[----:B------:R-:W-:Y:S02]  /*3390*/  F2FP.F16.F32.PACK_AB R150, R134, R135 ;  /* 0x000000878696723e */ /* 0x000fe400000000ff */
        /* <DEDUP_REMOVED lines=11> */
[----:B------:R-:W-:-:S06]  /*3450*/  WARPGROUP.ARRIVE ;  /* 0x00000000000079c5 */ /* 0x000fcc0000000000 */
[----:B------:R-:W-:Y:S01]  /*3460*/  HGMMA.64x96x16.F32 R72, R120, gdesc[UR8].tnspB, R72, gsb0 ;  /* 0x4160000878487df0 */ /* 0x000fe20008000848 */
[----:B------:R-:W-:Y:S01]  /*3470*/  UIADD3 UR10, UR8, 0x40, URZ ;  /* 0x00000040080a7890 */ /* 0x000fe2000fffe03f */
[----:B------:R-:W-:Y:S01]  /*3480*/  UMOV UR11, 0x80000020 ;  /* 0x80000020000b7882 */ /* 0x000fe20000000000 */
[----:B------:R-:W-:Y:S02]  /*3490*/  WARPGROUP.DEPBAR.LE gsb0, 0x0 ;  /* 0x00008000000079c5 */ /* 0x000fe40000010000 */
[----:B------:R-:W-:Y:S02]  /*34a0*/  F2FP.F16.F32.PACK_AB R120, R213, R22 ;  /* 0x00000016d578723e */ /* 0x000fe400000000ff */
[----:B------:R-:W-:Y:S02]  /*34b0*/  F2FP.F16.F32.PACK_AB R121, R15, R14 ;  /* 0x0000000e0f79723e */ /* 0x000fe400000000ff */
[----:B------:R-:W-:Y:S02]  /*34c0*/  F2FP.F16.F32.PACK_AB R122, R165, R160 ;  /* 0x000000a0a57a723e */ /* 0x000fe400000000ff */
[----:B------:R-:W-:-:S04]  /*34d0*/  F2FP.F16.F32.PACK_AB R123, R163, R162 ;  /* 0x000000a2a37b723e */ /* 0x000fc800000000ff */
[----:B------:R-:W-:-:S06]  /*34e0*/  WARPGROUP.ARRIVE ;  /* 0x00000000000079c5 */ /* 0x000fcc0000000000 */
[----:B------:R-:W-:Y:S01]  /*34f0*/  HGMMA.64x96x16.F32 R72, R120, gdesc[UR8].tnspB, R72, gsb0 ;  /* 0x4160000878487df0 */ /* 0x000fe20008000848 */
[----:B------:R-:W-:Y:S01]  /*3500*/  UIADD3 UR10, UR8, 0x80, URZ ;  /* 0x00000080080a7890 */ /* 0x000fe2000fffe03f */
[----:B------:R-:W-:Y:S01]  /*3510*/  UMOV UR11, 0x80000020 ;  /* 0x80000020000b7882 */ /* 0x000fe20000000000 */
[----:B------:R-:W-:-:S03]  /*3520*/  ULEA UR8, UR5, UR9, 0xa ;  /* 0x0000000905087291 */ /* 0x000fc6000f8e503f */
[----:B------:R-:W-:Y:S02]  /*3530*/  UMOV UR9, 0x40000040 ;  /* 0x4000004000097882 */ /* 0x000fe40000000000 */
[----:B------:R-:W-:Y:S02]  /*3540*/  UMOV UR13, UR9 ;  /* 0x00000009000d7c82 */ /* 0x000fe40008000000 */
[----:B------:R-:W-:Y:S01]  /*3550*/  UMOV UR12, UR8 ;  /* 0x00000008000c7c82 */ /* 0x000fe20008000000 */
[----:B------:R-:W-:Y:S02]  /*3560*/  WARPGROUP.DEPBAR.LE gsb0, 0x0 ;  /* 0x00008000000079c5 */ /* 0x000fe40000010000 */
[----:B------:R-:W-:Y:S02]  /*3570*/  F2FP.F16.F32.PACK_AB R120, R161, R16 ;  /* 0x00000010a178723e */ /* 0x000fe400000000ff */
[----:B------:R-:W-:Y:S02]  /*3580*/  F2FP.F16.F32.PACK_AB R121, R167, R166 ;  /* 0x000000a6a779723e */ /* 0x000fe400000000ff */
[----:B------:R-:W-:-:S02]  /*3590*/  F2FP.F16.F32.PACK_AB R122, R177, R172 ;  /* 0x000000acb17a723e */ /* 0x000fc400000000ff */
[----:B------:R-:W-:Y:S02]  /*35a0*/  F2FP.F16.F32.PACK_AB R123, R176, R173 ;  /* 0x000000adb07b723e */ /* 0x000fe400000000ff */
[----:B------:R-:W-:Y:S02]  /*35b0*/  F2FP.F16.F32.PACK_AB R176, R9, R178 ;  /* 0x000000b209b0723e */ /* 0x000fe400000000ff */
[----:B------:R-:W-:Y:S01]  /*35c0*/  WARPGROUP.ARRIVE ;  /* 0x00000000000079c5 */ /* 0x000fe20000000000 */
[----:B------:R-:W-:Y:S02]  /*35d0*/  F2FP.F16.F32.PACK_AB R177, R13, R8 ;  /* 0x000000080db1723e */ /* 0x000fe400000000ff */
[----:B------:R-:W-:-:S03]  /*35e0*/  F2FP.F16.F32.PACK_AB R178, R10, R180 ;  /* 0x000000b40ab2723e */ /* 0x000fc600000000ff */
[----:B------:R-:W-:Y:S01]  /*35f0*/  HGMMA.64x96x16.F32 R72, R120, gdesc[UR8].tnspB, R72, gsb0 ;  /* 0x4160000878487df0 */ /* 0x000fe20008000848 */
[----:B------:R-:W-:Y:S01]  /*3600*/  R2UR UR10, R6 ;  /* 0x00000000060a72ca */ /* 0x000fe200000e0000 */
[----:B------:R-:W-:-:S12]  /*3610*/  UMOV UR11, 0xc0000010 ;  /* 0xc0000010000b7882 */ /* 0x000fd80000000000 */
[----:B------:R-:W-:-:S04]  /*3620*/  USHF.R.U32.HI UR10, URZ, 0x4, UR10 ;  /* 0x000000043f0a7899 */ /* 0x000fc8000801160a */
[----:B------:R-:W-:-:S04]  /*3630*/  ULOP3.LUT UR10, UR10, 0x3fff, URZ, 0xc0, !UPT ;  /* 0x00003fff0a0a7892 */ /* 0x000fc8000f8ec03f */
[----:B------:R-:W-:Y:S02]  /*3640*/  UIADD3 UR14, UR10, 0x200, URZ ;  /* 0x000002000a0e7890 */ /* 0x000fe4000fffe03f */
[----:B------:R-:W-:Y:S01]  /*3650*/  UIADD3 UR19, UR10, 0x400, URZ ;  /* 0x000004000a137890 */ /* 0x000fe2000fffe03f */
[----:B------:R-:W-:Y:S02]  /*3660*/  WARPGROUP.DEPBAR.LE gsb0, 0x0 ;  /* 0x00008000000079c5 */ /* 0x000fe40000010000 */
[----:B------:R-:W-:-:S06]  /*3670*/  WARPGROUP.ARRIVE ;  /* 0x00000000000079c5 */ /* 0x000fcc0000000000 */
[----:B------:R-:W-:Y:S03]  /*3680*/  HGMMA.64x96x16.F32 R72, R176, gdesc[UR20].tnspB, R72, gsb0 ;  /* 0x41600014b0487df0 */ /* 0x000fe60008000848 */
        /* <DEDUP_REMOVED lines=10> */
[----:B------:R-:W-:Y:S02]  /*3730*/  UIADD3 UR11, UR10, 0x420, URZ ;  /* 0x000004200a0b7890 */ /* 0x000fe4000fffe03f */
[----:B------:R-:W-:Y:S02]  /*3740*/  WARPGROUP.DEPBAR.LE gsb0, 0x0 ;  /* 0x00008000000079c5 */ /* 0x000fe40000010000 */
[----:B------:R-:W-:-:S06]  /*3750*/  WARPGROUP.ARRIVE ;  /* 0x00000000000079c5 */ /* 0x000fcc0000000000 */
[----:B------:R-:W-:Y:S01]  /*3760*/  HGMMA.64x16x16.F32 R128, gdesc[UR12].tnspB, RZ, !UPT, gsb0 ;  /* 0x402000000c8079f0 */ /* 0x000fe2000c0008ff */
[----:B------:R-:W-:Y:S01]  /*3770*/  UMOV UR12, UR8 ;  /* 0x00000008000c7c82 */ /* 0x000fe20008000000 */
[----:B------:R-:W-:Y:S01]  /*3780*/  UMOV UR13, UR9 ;  /* 0x00000009000d7c82 */ /* 0x000fe20008000000 */
        /* <DEDUP_REMOVED lines=121> */
[----:B------:R-:W-:Y:S02]  /*3f20*/  UIADD3 UR12, UR10, 0x2e0, URZ ;  /* 0x000002e00a0c7890 */ /* 0x000fe4000fffe03f */
[----:B------:R-:W-:-:S03]  /*3f30*/  UIADD3 UR13, UR10, 0x4e0, URZ ;  /* 0x000004e00a0d7890 */ /* 0x000fc6000fffe03f */
        /* <DEDUP_REMOVED lines=18> */
.L_x_1040:
[----:B------:R-:W-:Y:S01]  /*4060*/  UIADD3 UR8, UR6, 0x26840, URZ ;  /* 0x0002684006087890 */ /* 0x000fe2000fffe03f */
[C---:B------:R-:W-:Y:S01]  /*4070*/  VIADD R7, R2.reuse, 0x9 ;  /* 0x0000000902077836 */ /* 0x040fe20000000000 */
[----:B------:R-:W-:Y:S01]  /*4080*/  ULOP3.LUT UR10, UR7, 0x1000000, URZ, 0xfc, !UPT ;  /* 0x01000000070a7892 */ /* 0x000fe2000f8efc3f */
[----:B------:R-:W-:Y:S01]  /*4090*/  VIADD R6, R2, 0xc ;  /* 0x0000000c02067836 */ /* 0x000fe20000000000 */
[----:B------:R-:W-:Y:S02]  /*40a0*/  UPRMT UR8, URZ, 0x654, UR8 ;  /* 0x000006543f087896 */ /* 0x000fe40008000008 */
[----:B------:R-:W-:Y:S01]  /*40b0*/  UIMAD UR10, UR5, 0x300, UR10 ;  /* 0x00000300050a78a4 */ /* 0x000fe2000f8e020a */
[----:B------:R-:W-:Y:S01]  /*40c0*/  UMOV UR11, 0x80000020 ;  /* 0x80000020000b7882 */ /* 0x000fe20000000000 */
[----:B------:R-:W-:-:S05]  /*40d0*/  UMOV UR15, 0x80000020 ;  /* 0x80000020000f7882 */ /* 0x000fca0000000000 */
[----:B------:R-:W-:Y:S01]  /*40e0*/  SYNCS.ARRIVE.TRANS64.RED.A1T0 RZ, [UR8], RZ ;  /* 0x000000ffffff79a7 */ /* 0x000fe20008100408 */
[----:B------:R-:W-:Y:S01]  /*40f0*/  WARPGROUP.ARRIVE ;  /* 0x00000000000079c5 */ /* 0x000fe20000000000 */
[----:B------:R-:W-:-:S09]  /*4100*/  UIADD3 UR8, UR10, 0x40, URZ ;  /* 0x000000400a087890 */ /* 0x000fd2000fffe03f */
[----:B------:R-:W-:Y:S01]  /*4110*/  HGMMA.64x96x16.F32 R24, R156, gdesc[UR8].tnspB, R24, gsb0 ;  /* 0x416000089c187df0 */ /* 0x000fe20008000818 */
[----:B------:R-:W-:Y:S01]  /*4120*/  UMOV UR11, 0x80000020 ;  /* 0x80000020000b7882 */ /* 0x000fe20000000000 */
        /* <DEDUP_REMOVED lines=31> */
.L_x_1041:
        /* <DEDUP_REMOVED lines=62> */
.L_x_1023:
[----:B------:R-:W-:Y:S05]  /*4700*/  @P0 BRA `(.L_x_1043) ;  /* 0x0000000c00980947 */ /* 0x000fea0003800000 */
[----:B------:R-:W2:Y:S01]  /*4710*/  S2UR UR4, SR_CgaCtaId ;  /* 0x00000000000479c3 */ /* 0x000ea20000008800 */
[----:B------:R-:W-:Y:S02]  /*4720*/  UMOV UR37, 0x400 ;  /* 0x0000040000257882 */ /* 0x000fe40000000000 */
[----:B--2---:R-:W-:-:S06]  /*4730*/  ULEA UR37, UR4, UR37, 0x18 ;  /* 0x0000002504257291 */ /* 0x004fcc000f8ec03f */
[----:B------:R-:W-:-:S05]  /*4740*/  IMAD.U32 R16, RZ, RZ, UR37 ;  /* 0x00000025ff107e24 */ /* 0x000fca000f8e00ff */
        /* <DEDUP_REMOVED lines=18> */
.L_x_1044:
[----:B------:R-:W-:-:S06]  /*4870*/  UIADD3 UR4, UR37, 0x6000, URZ ;  /* 0x0000600025047890 */ /* 0x000fcc000fffe03f */
        /* <DEDUP_REMOVED lines=19> */
.L_x_1045:
        /* <DEDUP_REMOVED lines=18> */
.L_x_1046:
        /* <DEDUP_REMOVED lines=18> */
.L_x_1047:
        /* <DEDUP_REMOVED lines=16> */
[----:B--2---:R-:W-:Y:S01]  /*4cf0*/  VIADD R0, R0, 0xffffff80 ;  /* 0xffffff8000007836 */ /* 0x004fe20000000000 */
[----:B------:R-:W-:Y:S02]  /*4d00*/  F2FP.F16.F32.PACK_AB R97, R99, R98 ;  /* 0x000000626361723e */ /* 0x000fe400000000ff */
[----:B------:R-:W-:-:S02]  /*4d10*/  F2FP.F16.F32.PACK_AB R104, R105, R104 ;  /* 0x000000686968723e */ /* 0x000fc400000000ff */
[----:B------:R-:W-:Y:S02]  /*4d20*/  SHF.R.S32.HI R3, RZ, 0x1f, R0 ;  /* 0x0000001fff037819 */ /* 0x000fe40000011400 */
[----:B------:R-:W-:Y:S02]  /*4d30*/  F2FP.F16.F32.PACK_AB R98, R101, R100 ;  /* 0x000000646562723e */ /* 0x000fe400000000ff */
[CC--:B------:R-:W-:Y:S02]  /*4d40*/  LEA.HI R2, R3.reuse, R0.reuse, RZ, 0x4 ;  /* 0x0000000003027211 */ /* 0x0c0fe400078f20ff */
[----:B------:R-:W-:Y:S02]  /*4d50*/  LEA.HI R3, R3, R0, RZ, 0x5 ;  /* 0x0000000003037211 */ /* 0x000fe400078f28ff */
[----:B------:R-:W-:Y:S02]  /*4d60*/  LOP3.LUT R5, R2, 0xfffffff0, RZ, 0xc0, !PT ;  /* 0xfffffff002057812 */ /* 0x000fe400078ec0ff */
[----:B------:R-:W-:-:S02]  /*4d70*/  SHF.R.S32.HI R9, RZ, 0x5, R3 ;  /* 0x00000005ff097819 */ /* 0x000fc40000011403 */
[----:B------:R-:W-:Y:S01]  /*4d80*/  F2FP.F16.F32.PACK_AB R99, R103, R102 ;  /* 0x000000666763723e */ /* 0x000fe200000000ff */
[----:B------:R-:W-:Y:S01]  /*4d90*/  IMAD.IADD R5, R0, 0x1, -R5 ;  /* 0x0000000100057824 */ /* 0x000fe200078e0a05 */
[----:B------:R-:W-:Y:S02]  /*4da0*/  SHF.R.S32.HI R0, RZ, 0x4, R2 ;  /* 0x00000004ff007819 */ /* 0x000fe40000011402 */
[----:B------:R-:W-:Y:S02]  /*4db0*/  F2FP.F16.F32.PACK_AB R105, R107, R106 ;  /* 0x0000006a6b69723e */ /* 0x000fe400000000ff */
[----:B-1----:R-:W-:Y:S01]  /*4dc0*/  LEA.HI R4, R5, R5, RZ, 0x1 ;  /* 0x0000000505047211 */ /* 0x002fe200078f08ff */
[----:B------:R-:W-:Y:S01]  /*4dd0*/  IMAD.SHL.U32 R0, R0, 0x8, RZ ;  /* 0x0000000800007824 */ /* 0x000fe200078e00ff */
[----:B------:R-:W-:Y:S02]  /*4de0*/  SHF.R.S32.HI R8, RZ, 0x1f, R5 ;  /* 0x0000001fff087819 */ /* 0x000fe40000011405 */
[----:B------:R-:W-:-:S02]  /*4df0*/  SHF.R.S32.HI R6, RZ, 0x1, R4 ;  /* 0x00000001ff067819 */ /* 0x000fc40000011404 */
[----:B------:R-:W-:Y:S02]  /*4e00*/  SHF.R.S32.HI R7, RZ, 0x1f, R4 ;  /* 0x0000001fff077819 */ /* 0x000fe40000011404 */
[----:B------:R-:W-:Y:S02]  /*4e10*/  LEA.HI R8, R8, R5, RZ, 0x3 ;  /* 0x0000000508087211 */ /* 0x000fe400078f18ff */
[----:B------:R-:W-:Y:S02]  /*4e20*/  LEA.HI R7, R7, R6, RZ, 0x2 ;  /* 0x0000000607077211 */ /* 0x000fe400078f10ff */
[----:B------:R-:W-:Y:S01]  /*4e30*/  LOP3.LUT R4, R4, 0x3fffffe, RZ, 0xc0, !PT ;  /* 0x03fffffe04047812 */ /* 0x000fe200078ec0ff */
[----:B------:R-:W-:Y:S01]  /*4e40*/  IMAD.SHL.U32 R8, R8, 0x20, RZ ;  /* 0x0000002008087824 */ /* 0x000fe200078e00ff */
[----:B------:R-:W-:Y:S02]  /*4e50*/  LOP3.LUT R7, R7, 0xfffffffc, RZ, 0xc0, !PT ;  /* 0xfffffffc07077812 */ /* 0x000fe400078ec0ff */
[----:B------:R-:W-:Y:S01]  /*4e60*/  F2FP.F16.F32.PACK_AB R112, R113, R112 ;  /* 0x000000707170723e */ /* 0x000fe200000000ff */
[----:B------:R-:W-:Y:S01]  /*4e70*/  IMAD.IADD R4, R5, 0x1, -R4 ;  /* 0x0000000105047824 */ /* 0x000fe200078e0a04 */
[----:B------:R-:W-:Y:S01]  /*4e80*/  LOP3.LUT R8, R8, 0x7fffff00, RZ, 0xc0, !PT ;  /* 0x7fffff0008087812 */ /* 0x000fe200078ec0ff */
[----:B------:R-:W-:Y:S01]  /*4e90*/  IMAD.IADD R7, R6, 0x1, -R7 ;  /* 0x0000000106077824 */ /* 0x000fe200078e0a07 */
[----:B------:R-:W-:-:S02]  /*4ea0*/  F2FP.F16.F32.PACK_AB R106, R109, R108 ;  /* 0x0000006c6d6a723e */ /* 0x000fc400000000ff */
[----:B------:R-:W-:Y:S01]  /*4eb0*/  F2FP.F16.F32.PACK_AB R107, R111, R110 ;  /* 0x0000006e6f6b723e */ /* 0x000fe200000000ff */
[C---:B------:R-:W-:Y:S01]  /*4ec0*/  IMAD.SHL.U32 R2, R7.reuse, 0x40, RZ ;  /* 0x0000004007027824 */ /* 0x040fe200078e00ff */
[----:B------:R-:W-:Y:S01]  /*4ed0*/  LOP3.LUT P0, RZ, R7, 0x2, RZ, 0xc0, !PT ;  /* 0x0000000207ff7812 */ /* 0x000fe2000780c0ff */
[----:B------:R-:W-:Y:S01]  /*4ee0*/  IMAD R5, R9, 0x200, R8 ;  /* 0x0000020009057824 */ /* 0x000fe200078e0208 */
[----:B------:R-:W-:Y:S02]  /*4ef0*/  F2FP.F16.F32.PACK_AB R113, R115, R114 ;  /* 0x000000727371723e */ /* 0x000fe400000000ff */
[----:B------:R-:W-:Y:S01]  /*4f00*/  LOP3.LUT R3, R2, 0xc0, RZ, 0xc0, !PT ;  /* 0x000000c002037812 */ /* 0x000fe200078ec0ff */
[----:B------:R-:W-:Y:S01]  /*4f10*/  IMAD R5, R4, 0x20, R5 ;  /* 0x0000002004057824 */ /* 0x000fe200078e0205 */
[----:B------:R-:W-:Y:S01]  /*4f20*/  F2FP.F16.F32.PACK_AB R24, R25, R24 ;  /* 0x000000181918723e */ /* 0x000fe200000000ff */
[----:B------:R-:W-:Y:S01]  /*4f30*/  IMAD.MOV.U32 R2, RZ, RZ, 0x20 ;  /* 0x00000020ff027424 */ /* 0x000fe200078e00ff */
[----:B------:R-:W-:-:S02]  /*4f40*/  LOP3.LUT R0, R3, 0x8, R0, 0xf8, !PT ;  /* 0x0000000803007812 */ /* 0x000fc400078ef800 */
[----:B------:R-:W-:Y:S02]  /*4f50*/  SHF.R.U32.HI R3, RZ, 0x3, R3 ;  /* 0x00000003ff037819 */ /* 0x000fe40000011603 */
[----:B------:R-:W-:Y:S02]  /*4f60*/  F2FP.F16.F32.PACK_AB R114, R117, R116 ;  /* 0x000000747572723e */ /* 0x000fe400000000ff */
[----:B------:R-:W-:Y:S02]  /*4f70*/  LOP3.LUT R0, R0, R3, RZ, 0x3c, !PT ;  /* 0x0000000300007212 */ /* 0x000fe400078e3cff */
[----:B------:R-:W-:Y:S02]  /*4f80*/  SEL R3, R2, 0xffffffe0, !P0 ;  /* 0xffffffe002037807 */ /* 0x000fe40004000000 */
[----:B------:R-:W-:Y:S01]  /*4f90*/  F2FP.F16.F32.PACK_AB R115, R119, R118 ;  /* 0x000000767773723e */ /* 0x000fe200000000ff */
[----:B------:R-:W-:Y:S01]  /*4fa0*/  IMAD.IADD R0, R5, 0x1, R0 ;  /* 0x0000000105007824 */ /* 0x000fe200078e0200 */
[----:B------:R-:W-:-:S02]  /*4fb0*/  F2FP.F16.F32.PACK_AB R25, R27, R26 ;  /* 0x0000001a1b19723e */ /* 0x000fc400000000ff */
[----:B------:R-:W-:Y:S02]  /*4fc0*/  F2FP.F16.F32.PACK_AB R32, R33, R32 ;  /* 0x000000202120723e */ /* 0x000fe400000000ff */
[----:B------:R-:W-:Y:S02]  /*4fd0*/  LEA R0, R0, UR37, 0x1 ;  /* 0x0000002500007c11 */ /* 0x000fe4000f8e08ff */
[----:B------:R-:W-:Y:S02]  /*4fe0*/  F2FP.F16.F32.PACK_AB R26, R29, R28 ;  /* 0x0000001c1d1a723e */ /* 0x000fe400000000ff */
[----:B------:R-:W-:Y:S01]  /*4ff0*/  IADD3 R2, R3, 0x6000, R0 ;  /* 0x0000600003027810 */ /* 0x000fe20007ffe000 */
[----:B------:R-:W-:Y:S01]  /*5000*/  STSM.16.M88.4 [R0+0x6000], R72 ;  /* 0x0060004800007844 */ /* 0x000fe20000000200 */
[----:B------:R-:W-:Y:S02]  /*5010*/  F2FP.F16.F32.PACK_AB R27, R31, R30 ;  /* 0x0000001e1f1b723e */ /* 0x000fe400000000ff */
[----:B------:R-:W-:Y:S01]  /*5020*/  F2FP.F16.F32.PACK_AB R33, R35, R34 ;  /* 0x000000222321723e */ /* 0x000fe200000000ff */
[----:B------:R-:W1:Y:S01]  /*5030*/  SHFL.IDX PT, R3, R9, RZ, 0x1f ;  /* 0x00001fff09037589 */ /* 0x000e6200000e0000 */
[----:B------:R-:W-:-:S02]  /*5040*/  F2FP.F16.F32.PACK_AB R40, R41, R40 ;  /* 0x000000282928723e */ /* 0x000fc400000000ff */
[----:B------:R-:W-:Y:S01]  /*5050*/  F2FP.F16.F32.PACK_AB R34, R37, R36 ;  /* 0x000000242522723e */ /* 0x000fe200000000ff */
[----:B------:R2:W-:Y:S01]  /*5060*/  STSM.16.M88.4 [R2], R80 ;  /* 0x0000005002007844 */ /* 0x0005e20000000200 */
[----:B------:R-:W-:Y:S02]  /*5070*/  F2FP.F16.F32.PACK_AB R35, R39, R38 ;  /* 0x000000262723723e */ /* 0x000fe400000000ff */
[----:B------:R-:W-:Y:S01]  /*5080*/  F2FP.F16.F32.PACK_AB R41, R43, R42 ;  /* 0x0000002a2b29723e */ /* 0x000fe200000000ff */
[----:B------:R2:W-:Y:S01]  /*5090*/  STSM.16.M88.4 [R0+0x8000], R88 ;  /* 0x0080005800007844 */ /* 0x0005e20000000200 */
[----:B------:R-:W-:Y:S02]  /*50a0*/  F2FP.F16.F32.PACK_AB R48, R49, R48 ;  /* 0x000000303130723e */ /* 0x000fe400000000ff */
[----:B------:R-:W-:Y:S01]  /*50b0*/  F2FP.F16.F32.PACK_AB R42, R45, R44 ;  /* 0x0000002c2d2a723e */ /* 0x000fe200000000ff */
[----:B------:R2:W-:Y:S01]  /*50c0*/  STSM.16.M88.4 [R2+0x2000], R96 ;  /* 0x0020006002007844 */ /* 0x0005e20000000200 */
[----:B------:R-:W-:-:S02]  /*50d0*/  F2FP.F16.F32.PACK_AB R43, R47, R46 ;  /* 0x0000002e2f2b723e */ /* 0x000fc400000000ff */
[----:B------:R-:W-:Y:S01]  /*50e0*/  F2FP.F16.F32.PACK_AB R49, R51, R50 ;  /* 0x000000323331723e */ /* 0x000fe200000000ff */
[----:B------:R2:W-:Y:S01]  /*50f0*/  STSM.16.M88.4 [R0+0xa000], R104 ;  /* 0x00a0006800007844 */ /* 0x0005e20000000200 */
[----:B------:R-:W-:Y:S02]  /*5100*/  F2FP.F16.F32.PACK_AB R56, R57, R56 ;  /* 0x000000383938723e */ /* 0x000fe400000000ff */
[----:B------:R-:W-:Y:S01]  /*5110*/  F2FP.F16.F32.PACK_AB R50, R53, R52 ;  /* 0x000000343532723e */ /* 0x000fe200000000ff */
[----:B------:R2:W-:Y:S01]  /*5120*/  STSM.16.M88.4 [R2+0x4000], R112 ;  /* 0x0040007002007844 */ /* 0x0005e20000000200 */
[----:B------:R-:W-:Y:S02]  /*5130*/  F2FP.F16.F32.PACK_AB R51, R55, R54 ;  /* 0x000000363733723e */ /* 0x000fe400000000ff */
[----:B------:R-:W-:Y:S01]  /*5140*/  F2FP.F16.F32.PACK_AB R57, R59, R58 ;  /* 0x0000003a3b39723e */ /* 0x000fe200000000ff */
[----:B------:R2:W-:Y:S01]  /*5150*/  STSM.16.M88.4 [R0], R24 ;  /* 0x0000001800007844 */ /* 0x0005e20000000200 */
[----:B------:R-:W-:-:S02]  /*5160*/  F2FP.F16.F32.PACK_AB R64, R65, R64 ;  /* 0x000000404140723e */ /* 0x000fc400000000ff */
[----:B------:R-:W-:Y:S01]  /*5170*/  F2FP.F16.F32.PACK_AB R58, R61, R60 ;  /* 0x0000003c3d3a723e */ /* 0x000fe200000000ff */
[----:B------:R2:W-:Y:S01]  /*5180*/  STSM.16.M88.4 [R2+-0x6000], R32 ;  /* 0xffa0002002007844 */ /* 0x0005e20000000200 */
[----:B------:R-:W-:Y:S02]  /*5190*/  F2FP.F16.F32.PACK_AB R59, R63, R62 ;  /* 0x0000003e3f3b723e */ /* 0x000fe400000000ff */
[----:B------:R-:W-:Y:S01]  /*51a0*/  F2FP.F16.F32.PACK_AB R65, R67, R66 ;  /* 0x000000424341723e */ /* 0x000fe200000000ff */
[----:B------:R2:W-:Y:S01]  /*51b0*/  STSM.16.M88.4 [R0+0x2000], R40 ;  /* 0x0020002800007844 */ /* 0x0005e20000000200 */
[----:B------:R-:W-:Y:S02]  /*51c0*/  F2FP.F16.F32.PACK_AB R66, R69, R68 ;  /* 0x000000444542723e */ /* 0x000fe400000000ff */
[----:B------:R-:W-:Y:S01]  /*51d0*/  F2FP.F16.F32.PACK_AB R67, R71, R70 ;  /* 0x000000464743723e */ /* 0x000fe200000000ff */
[----:B------:R2:W-:Y:S01]  /*51e0*/  STSM.16.M88.4 [R2+-0x4000], R48 ;  /* 0xffc0003002007844 */ /* 0x0005e20000000200 */
[----:B-1----:R-:W-:-:S03]  /*51f0*/  ISETP.NE.AND P0, PT, R3, 0x7, PT ;  /* 0x000000070300780c */ /* 0x002fc60003f05270 */
[----:B------:R2:W-:Y:S04]  /*5200*/  STSM.16.M88.4 [R0+0x4000], R56 ;  /* 0x0040003800007844 */ /* 0x0005e80000000200 */
[----:B------:R2:W-:Y:S01]  /*5210*/  STSM.16.M88.4 [R2+-0x2000], R64 ;  /* 0xffe0004002007844 */ /* 0x0005e20000000200 */
        /* <DEDUP_REMOVED lines=12> */
[----:B------:R-:W-:Y:S01]  /*52e0*/  ULDC.64 UR6, c[0x0][0x198] ;  /* 0x0000660000067ab9 */ /* 0x000fe20000000a00 */
[----:B------:R-:W-:Y:S02]  /*52f0*/  UIADD3 UR8, UR37, 0x6000, URZ ;  /* 0x0000600025087890 */ /* 0x000fe4000fffe03f */
[----:B------:R-:W-:Y:S02]  /*5300*/  UIADD3 UR4, UP0, UR6, 0x770, URZ ;  /* 0x0000077006047890 */ /* 0x000fe4000ff1e03f */
[----:B------:R-:W-:Y:S02]  /*5310*/  UIADD3 UR40, UR37, 0x8000, URZ ;  /* 0x0000800025287890 */ /* 0x000fe4000fffe03f */
[----:B------:R-:W3:Y:S01]  /*5320*/  S2UR UR11, SR_CTAID.Y ;  /* 0x00000000000b79c3 */ /* 0x000ee20000002600 */
[----:B------:R-:W-:Y:S02]  /*5330*/  UIADD3.X UR5, URZ, UR7, URZ, UP0, !UPT ;  /* 0x000000073f057290 */ /* 0x000fe400087fe43f */
[----:B------:R-:W-:-:S02]  /*5340*/  UIADD3 UR6, UP0, UR6, 0x670, URZ ;  /* 0x0000067006067890 */ /* 0x000fc4000ff1e03f */
[----:B------:R-:W-:Y:S02]  /*5350*/  UIADD3 UR32, UR37, 0xa000, URZ ;  /* 0x0000a00025207890 */ /* 0x000fe4000fffe03f */
[----:B------:R-:W-:Y:S01]  /*5360*/  UIADD3.X UR7, URZ, UR7, URZ, UP0, !UPT ;  /* 0x000000073f077290 */ /* 0x000fe200087fe43f */
[----:B------:R-:W4:Y:S01]  /*5370*/  S2UR UR12, SR_CTAID.Z ;  /* 0x00000000000c79c3 */ /* 0x000f220000002700 */
[----:B------:R-:W-:Y:S02]  /*5380*/  UIADD3 UR24, UR37, 0x2000, URZ ;  /* 0x0000200025187890 */ /* 0x000fe4000fffe03f */
[----:B------:R-:W-:Y:S01]  /*5390*/  UIADD3 UR16, UR37, 0x4000, URZ ;  /* 0x0000400025107890 */ /* 0x000fe2000fffe03f */
[----:B------:R-:W-:Y:S01]  /*53a0*/  UMOV UR9, URZ ;  /* 0x0000003f00097c82 */ /* 0x000fe20008000000 */
[----:B------:R-:W-:Y:S01]  /*53b0*/  UMOV UR41, 0x20 ;  /* 0x0000002000297882 */ /* 0x000fe20000000000 */
[----:B------:R-:W-:Y:S01]  /*53c0*/  UMOV UR33, 0x40 ;  /* 0x0000004000217882 */ /* 0x000fe20000000000 */
[----:B-1----:R-:W-:Y:S01]  /*53d0*/  USHF.L.U32 UR10, UR10, 0x7, URZ ;  /* 0x000000070a0a7899 */ /* 0x002fe2000800063f */
[----:B------:R-:W-:Y:S01]  /*53e0*/  UMOV UR25, 0x20 ;  /* 0x0000002000197882 */ /* 0x000fe20000000000 */
[----:B------:R-:W-:-:S05]  /*53f0*/  UMOV UR17, 0x40 ;  /* 0x0000004000117882 */ /* 0x000fca0000000000 */
[----:B------:R-:W-:Y:S01]  /*5400*/  UMOV UR42, UR10 ;  /* 0x0000000a002a7c82 */ /* 0x000fe20008000000 */
[----:B---3--:R-:W-:Y:S01]  /*5410*/  UMOV UR43, UR11 ;  /* 0x0000000b002b7c82 */ /* 0x008fe20008000000 */
[----:B------:R-:W-:Y:S01]  /*5420*/  UMOV UR35, UR11 ;  /* 0x0000000b00237c82 */ /* 0x000fe20008000000 */
[----:B------:R-:W-:Y:S01]  /*5430*/  UMOV UR34, UR10 ;  /* 0x0000000a00227c82 */ /* 0x000fe20008000000 */
[----:B------:R-:W-:Y:S01]  /*5440*/  UMOV UR27, UR11 ;  /* 0x0000000b001b7c82 */ /* 0x000fe20008000000 */
[----:B------:R-:W-:Y:S01]  /*5450*/  UMOV UR26, UR10 ;  /* 0x0000000a001a7c82 */ /* 0x000fe20008000000 */
[----:B------:R-:W-:Y:S01]  /*5460*/  UMOV UR19, UR11 ;  /* 0x0000000b00137c82 */ /* 0x000fe20008000000 */
[----:B------:R-:W-:Y:S01]  /*5470*/  UMOV UR18, UR10 ;  /* 0x0000000a00127c82 */ /* 0x000fe20008000000 */
[----:B----4-:R-:W-:Y:S01]  /*5480*/  UMOV UR44, UR12 ;  /* 0x0000000c002c7c82 */ /* 0x010fe20008000000 */
[----:B------:R1:W-:Y:S01]  /*5490*/  UTMASTG.4D [UR8], [UR4] ;  /* 0x00000008040073b5 */ /* 0x0003e20008018000 */
[----:B------:R-:W-:Y:S01]  /*54a0*/  UMOV UR36, UR12 ;  /* 0x0000000c00247c82 */ /* 0x000fe20008000000 */
        /* <DEDUP_REMOVED lines=8> */
[----:B---3--:R0:W-:Y:S02]  /*5530*/  UTMACMDFLUSH ;  /* 0x00000000000079b7 */ /* 0x0081e40000000000 */
.L_x_1049:
[----:B------:R-:W-:Y:S05]  /*5540*/  BSYNC B0 ;  /* 0x0000000000007941 */ /* 0x000fea0003800000 */
.L_x_1048:
[----:B------:R-:W-:-:S04]  /*5550*/  DEPBAR.LE SB0, 0x0 ;  /* 0x000080000000791a */ /* 0x000fc80000000000 */
[----:B------:R-:W-:Y:S05]  /*5560*/  EXIT ;  /* 0x000000000000794d */ /* 0x000fea0003800000 */
.L_x_1043:
[----:B------:R-:W2:Y:S01]  /*5570*/  S2R R0, SR_TID.X ;  /* 0x0000000000007919 */ /* 0x000ea20000002100 */
[----:B------:R-:W3:Y:S01]  /*5580*/  S2UR UR12, SR_CTAID.Y ;  /* 0x00000000000c79c3 */ /* 0x000ee20000002600 */
[----:B------:R-:W-:Y:S01]  /*5590*/  ULDC.64 UR4, c[0x0][0x208] ;  /* 0x0000820000047ab9 */ /* 0x000fe20000000a00 */
[----:B------:R-:W-:Y:S01]  /*55a0*/  BSSY B0, `(.L_x_1050) ;  /* 0x000003b000007945 */ /* 0x000fe20003800000 */
[----:B------:R-:W4:Y:S05]  /*55b0*/  S2R R19, SR_CTAID.X ;  /* 0x0000000000137919 */ /* 0x000f2a0000002500 */
[----:B-1----:R-:W1:Y:S08]  /*55c0*/  LDC.64 R4, c[0x0][0x820] ;  /* 0x00020800ff047b82 */ /* 0x002e700000000a00 */
[----:B------:R-:W5:Y:S08]  /*55d0*/  LDC R12, c[0x0][0x808] ;  /* 0x00020200ff0c7b82 */ /* 0x000f700000000800 */
[----:B------:R-:W4:Y:S01]  /*55e0*/  LDC.64 R10, c[0x0][0x850] ;  /* 0x00021400ff0a7b82 */ /* 0x000f220000000a00 */
[----:B---3--:R-:W-:Y:S01]  /*55f0*/  USHF.R.S32.HI UR7, URZ, 0x1f, UR12 ;  /* 0x0000001f3f077899 */ /* 0x008fe2000801140c */
[----:B--2---:R-:W-:-:S06]  /*5600*/  VIADD R3, R0, 0xffffff80 ;  /* 0xffffff8000037836 */ /* 0x004fcc0000000000 */
[----:B------:R-:W2:Y:S01]  /*5610*/  S2UR UR9, SR_CTAID.Z ;  /* 0x00000000000979c3 */ /* 0x000ea20000002700 */
[----:B------:R-:W-:-:S04]  /*5620*/  SHF.R.S32.HI R2, RZ, 0x1f, R3 ;  /* 0x0000001fff027819 */ /* 0x000fc80000011403 */
[----:B------:R-:W-:-:S03]  /*5630*/  LEA.HI R2, R2, R3, RZ, 0x2 ;  /* 0x0000000302027211 */ /* 0x000fc600078f10ff */
[----:B------:R-:W3:Y:S01]  /*5640*/  LDC.64 R16, c[0x0][0x828] ;  /* 0x00020a00ff107b82 */ /* 0x000ee20000000a00 */
[----:B------:R-:W-:Y:S02]  /*5650*/  LOP3.LUT R0, R2, 0x1ffffffc, RZ, 0xc0, !PT ;  /* 0x1ffffffc02007812 */ /* 0x000fe400078ec0ff */
[----:B------:R-:W-:-:S03]  /*5660*/  SHF.R.S32.HI R2, RZ, 0x2, R2 ;  /* 0x00000002ff027819 */ /* 0x000fc60000011402 */
[----:B------:R-:W-:Y:S02]  /*5670*/  IMAD.IADD R0, R3, 0x1, -R0 ;  /* 0x0000000103007824 */ /* 0x000fe400078e0a00 */
[----:B------:R-:W3:Y:S01]  /*5680*/  LDC.64 R14, c[0x0][0x858] ;  /* 0x00021600ff0e7b82 */ /* 0x000ee20000000a00 */
[----:B------:R-:W-:Y:S01]  /*5690*/  SHF.R.S32.HI R3, RZ, 0x1f, R2 ;  /* 0x0000001fff037819 */ /* 0x000fe20000011402 */
[----:B------:R-:W-:Y:S02]  /*56a0*/  IMAD.SHL.U32 R8, R0, 0x8, RZ ;  /* 0x0000000800087824 */ /* 0x000fe400078e00ff */
[----:B-1----:R-:W-:Y:S01]  /*56b0*/  IMAD R0, R4, UR7, RZ ;  /* 0x0000000704007c24 */ /* 0x002fe2000f8e02ff */
[----:B--2---:R-:W-:Y:S01]  /*56c0*/  USHF.R.S32.HI UR6, URZ, 0x1f, UR9 ;  /* 0x0000001f3f067899 */ /* 0x004fe20008011409 */
[----:B------:R-:W-:Y:S01]  /*56d0*/  VIADD R18, R8, 0x40 ;  /* 0x0000004008127836 */ /* 0x000fe20000000000 */
[----:B------:R-:W-:Y:S01]  /*56e0*/  SHF.R.S32.HI R9, RZ, 0x1f, R8 ;  /* 0x0000001fff097819 */ /* 0x000fe20000011408 */
[----:B------:R-:W-:-:S02]  /*56f0*/  IMAD R5, R5, UR12, R0 ;  /* 0x0000000c05057c24 */ /* 0x000fc4000f8e0200 */
[----:B----4-:R-:W-:Y:S02]  /*5700*/  IMAD R0, R10, UR7, RZ ;  /* 0x000000070a007c24 */ /* 0x010fe4000f8e02ff */
[----:B------:R-:W-:-:S04]  /*5710*/  IMAD.WIDE.U32 R6, R4, UR12, R8 ;  /* 0x0000000c04067c25 */ /* 0x000fc8000f8e0008 */
[----:B------:R-:W-:Y:S02]  /*5720*/  IMAD.IADD R7, R7, 0x1, R5 ;  /* 0x0000000107077824 */ /* 0x000fe400078e0205 */
[----:B------:R-:W-:-:S04]  /*5730*/  IMAD.WIDE R4, R19, 0x80, R2 ;  /* 0x0000008013047825 */ /* 0x000fc800078e0202 */
[----:B-----5:R-:W-:Y:S02]  /*5740*/  IMAD R3, R19, -0x80, R12 ;  /* 0xffffff8013037824 */ /* 0x020fe400078e020c */
[----:B------:R-:W-:Y:S02]  /*5750*/  IMAD R13, R11, UR12, R0 ;  /* 0x0000000c0b0d7c24 */ /* 0x000fe4000f8e0200 */
[----:B------:R-:W-:Y:S01]  /*5760*/  IMAD.WIDE.U32 R10, R10, UR12, R8 ;  /* 0x0000000c0a0a7c25 */ /* 0x000fe2000f8e0008 */
[----:B------:R-:W-:-:S03]  /*5770*/  ISETP.GE.AND P1, PT, R2, R3, PT ;  /* 0x000000030200720c */ /* 0x000fc60003f26270 */
[----:B------:R-:W-:Y:S02]  /*5780*/  VIADD R0, R2, 0x40 ;  /* 0x0000004002007836 */ /* 0x000fe40000000000 */
[----:B---3--:R-:W-:Y:S02]  /*5790*/  IMAD R12, R16, UR6, RZ ;  /* 0x00000006100c7c24 */ /* 0x008fe4000f8e02ff */
[----:B------:R-:W-:Y:S01]  /*57a0*/  IMAD R2, R14, UR6, RZ ;  /* 0x000000060e027c24 */ /* 0x000fe2000f8e02ff */
[----:B------:R-:W-:Y:S01]  /*57b0*/  ISETP.GE.AND P0, PT, R0, R3, PT ;  /* 0x000000030000720c */ /* 0x000fe20003f06270 */
[----:B------:R-:W-:Y:S02]  /*57c0*/  IMAD.IADD R11, R11, 0x1, R13 ;  /* 0x000000010b0b7824 */ /* 0x000fe400078e020d */
[----:B------:R-:W-:Y:S02]  /*57d0*/  IMAD R17, R17, UR9, R12 ;  /* 0x0000000911117c24 */ /* 0x000fe4000f8e020c */
[----:B------:R-:W-:-:S02]  /*57e0*/  IMAD R15, R15, UR9, R2 ;  /* 0x000000090f0f7c24 */ /* 0x000fc4000f8e0202 */
[----:B------:R-:W-:-:S04]  /*57f0*/  IMAD.WIDE.U32 R12, R14, UR9, R10 ;  /* 0x000000090e0c7c25 */ /* 0x000fc8000f8e000a */
[----:B------:R-:W-:-:S04]  /*5800*/  IMAD.WIDE.U32 R2, R16, UR9, R6 ;  /* 0x0000000910027c25 */ /* 0x000fc8000f8e0006 */
[----:B------:R-:W-:Y:S02]  /*5810*/  VIADD R16, R8, 0x20 ;  /* 0x0000002008107836 */ /* 0x000fe40000000000 */
[----:B------:R-:W-:Y:S02]  /*5820*/  IMAD.IADD R15, R13, 0x1, R15 ;  /* 0x000000010d0f7824 */ /* 0x000fe400078e020f */
[----:B------:R-:W-:Y:S01]  /*5830*/  IMAD.IADD R11, R3, 0x1, R17 ;  /* 0x00000001030b7824 */ /* 0x000fe200078e0211 */
        /* <DEDUP_REMOVED lines=17> */
.L_x_1051:
[----:B------:R-:W-:Y:S05]  /*5950*/  BSYNC B0 ;  /* 0x0000000000007941 */ /* 0x000fea0003800000 */
.L_x_1050:
[----:B------:R-:W-:Y:S04]  /*5960*/  BSSY B0, `(.L_x_1052) ;  /* 0x0000014000007945 */ /* 0x000fe80003800000 */
[----:B------:R-:W-:Y:S05]  /*5970*/  @P0 BRA `(.L_x_1053) ;  /* 0x0000000000480947 */ /* 0x000fea0003800000 */
[----:B------:R-:W-:Y:S01]  /*5980*/  IADD3 R7, P2, R4, 0x40, RZ ;  /* 0x0000004004077810 */ /* 0x000fe20007f5e0ff */
[----:B------:R-:W-:Y:S01]  /*5990*/  ULDC.64 UR10, c[0x0][0x818] ;  /* 0x00020600000a7ab9 */ /* 0x000fe20000000a00 */
[----:B------:R-:W-:Y:S01]  /*59a0*/  IMAD.MOV.U32 R3, RZ, RZ, R11 ;  /* 0x000000ffff037224 */ /* 0x000fe200078e000b */
[----:B------:R-:W-:Y:S02]  /*59b0*/  ULDC UR8, c[0x0][0x80c] ;  /* 0x0002030000087ab9 */ /* 0x000fe40000000800 */
[----:B------:R-:W-:Y:S01]  /*59c0*/  IMAD.X R0, RZ, RZ, R5, P2 ;  /* 0x000000ffff007224 */ /* 0x000fe200010e0605 */
[----:B------:R-:W-:Y:S01]  /*59d0*/  ISETP.GE.AND P3, PT, R8, UR8, PT ;  /* 0x0000000808007c0c */ /* 0x000fe2000bf66270 */
[----:B------:R-:W-:Y:S01]  /*59e0*/  IMAD.WIDE.U32 R2, R7, UR10, R2 ;  /* 0x0000000a07027c25 */ /* 0x000fe2000f8e0002 */
[----:B------:R-:W-:Y:S02]  /*59f0*/  ISETP.GE.AND P4, PT, R16, UR8, PT ;  /* 0x0000000810007c0c */ /* 0x000fe4000bf86270 */
[----:B------:R-:W-:Y:S01]  /*5a00*/  ISETP.GE.AND P5, PT, R18, UR8, PT ;  /* 0x0000000812007c0c */ /* 0x000fe2000bfa6270 */
        /* <DEDUP_REMOVED lines=9> */
.L_x_1053:
[----:B------:R-:W-:Y:S05]  /*5aa0*/  BSYNC B0 ;  /* 0x0000000000007941 */ /* 0x000fea0003800000 */
.L_x_1052:
[----:B------:R-:W-:Y:S04]  /*5ab0*/  BSSY B0, `(.L_x_1054) ;  /* 0x0000012000007945 */ /* 0x000fe80003800000 */
[----:B------:R-:W-:Y:S05]  /*5ac0*/  @P1 BRA `(.L_x_1055) ;  /* 0x0000000000401947 */ /* 0x000fea0003800000 */
[----:B------:R-:W-:Y:S01]  /*5ad0*/  ULDC.64 UR8, c[0x0][0x848] ;  /* 0x0002120000087ab9 */ /* 0x000fe20000000a00 */
[----:B------:R-:W-:Y:S01]  /*5ae0*/  IMAD.MOV.U32 R14, RZ, RZ, R12 ;  /* 0x000000ffff0e7224 */ /* 0x000fe200078e000c */
[----:B------:R-:W-:Y:S01]  /*5af0*/  ULDC UR6, c[0x0][0x83c] ;  /* 0x00020f0000067ab9 */ /* 0x000fe20000000800 */
[----:B--2---:R-:W-:Y:S01]  /*5b00*/  IMAD R7, R5, UR8, RZ ;  /* 0x0000000805077c24 */ /* 0x004fe2000f8e02ff */
        /* <DEDUP_REMOVED lines=12> */
.L_x_1055:
[----:B------:R-:W-:Y:S05]  /*5bd0*/  BSYNC B0 ;  /* 0x0000000000007941 */ /* 0x000fea0003800000 */
.L_x_1054:
[----:B------:R-:W-:Y:S04]  /*5be0*/  BSSY B0, `(.L_x_1056) ;  /* 0x0000016000007945 */ /* 0x000fe80003800000 */
[----:B------:R-:W-:Y:S05]  /*5bf0*/  @P0 BRA `(.L_x_1057) ;  /* 0x0000000000500947 */ /* 0x000fea0003800000 */
[----:B--23--:R-:W-:Y:S01]  /*5c00*/  IADD3 R7, P0, R4, 0x40, RZ ;  /* 0x0000004004077810 */ /* 0x00cfe20007f1e0ff */
        /* <DEDUP_REMOVED lines=18> */
[----:B------:R2:W-:Y:S02]  /*5d30*/  STG.E.128 desc[UR4][R4.64+0x80], RZ ;  /* 0x000080ff04007986 */ /* 0x0005e4000c101d04 */
.L_x_1057:
[----:B------:R-:W-:Y:S05]  /*5d40*/  BSYNC B0 ;  /* 0x0000000000007941 */ /* 0x000fea0003800000 */
.L_x_1056:
[----:B------:R-:W-:Y:S05]  /*5d50*/  EXIT ;  /* 0x000000000000794d */ /* 0x000fea0003800000 */
.L_x_1020:
[----:B------:R-:W-:-:S08]  /*5d60*/  NOP ;  /* 0x0000000000007918 */ /* 0x000fd00000000000 */
[----:B------:R-:W1:-:S00]  /*5d70*/  USETMAXREG.DEALLOC.CTAPOOL 0x18 ;  /* 0x00000018000079c8 */ /* 0x000e4000080e0500 */
[----:B-1----:R-:W-:Y:S01]  /*5d80*/  LOP3.LUT R2, R0, 0x3, RZ, 0xc0, !PT ;  /* 0x0000000300027812 */ /* 0x002fe200078ec0ff */
[----:B------:R-:W-:Y:S01]  /*5d90*/  BSSY B0, `(.L_x_1058) ;  /* 0x0000332000007945 */ /* 0x000fe20003800000 */
[----:B------:R-:W-:-:S04]  /*5da0*/  IMAD.MOV.U32 R0, RZ, RZ, RZ ;  /* 0x000000ffff007224 */ /* 0x000fc800078e00ff */
        /* <DEDUP_REMOVED lines=8> */
[----:B------:R-:W1:Y:S01]  /*5e30*/  S2UR UR9, SR_CTAID.X ;  /* 0x00000000000979c3 */ /* 0x000e620000002500 */
[----:B------:R-:W-:Y:S01]  /*5e40*/  ULDC UR4, c[0x0][0x280] ;  /* 0x0000a00000047ab9 */ /* 0x000fe20000000800 */
[----:B------:R-:W-:Y:S01]  /*5e50*/  ULDC UR6, c[0x0][0x290] ;  /* 0x0000a40000067ab9 */ /* 0x000fe20000000800 */
[----:B------:R-:W-:-:S05]  /*5e60*/  ULDC UR7, c[0x0][0x74c] ;  /* 0x0001d30000077ab9 */ /* 0x000fca0000000800 */
[----:B------:R-:W2:Y:S01]  /*5e70*/  S2UR UR13, SR_CTAID.Y ;  /* 0x00000000000d79c3 */ /* 0x000ea20000002600 */
[----:B-1----:R-:W-:Y:S02]  /*5e80*/  ULEA UR5, UR9, UR4, 0x7 ;  /* 0x0000000409057291 */ /* 0x002fe4000f8e383f */
[----:B------:R-:W-:Y:S02]  /*5e90*/  ISETP.LE.AND P0, PT, RZ, UR9, PT ;  /* 0x00000009ff007c0c */ /* 0x000fe4000bf03270 */
[----:B------:R-:W-:-:S04]  /*5ea0*/  UIADD3 UR5, -UR7, UR5, -UR6 ;  /* 0x0000000507057290 */ /* 0x000fc8000fffe906 */
[----:B------:R-:W-:-:S04]  /*5eb0*/  USHF.R.S32.HI UR6, URZ, 0x1f, UR5 ;  /* 0x0000001f3f067899 */ /* 0x000fc80008011405 */
[----:B------:R-:W-:-:S04]  /*5ec0*/  ULEA.HI UR6, UR6, UR5, URZ, 0x6 ;  /* 0x0000000506067291 */ /* 0x000fc8000f8f303f */
[----:B------:R-:W-:Y:S02]  /*5ed0*/  USHF.R.S32.HI UR5, URZ, 0x6, UR6 ;  /* 0x000000063f057899 */ /* 0x000fe40008011406 */
[----:B------:R-:W-:Y:S02]  /*5ee0*/  UIADD3 UR6, UR4, 0x3f, URZ ;  /* 0x0000003f04067890 */ /* 0x000fe4000fffe03f */
[----:B------:R-:W-:Y:S02]  /*5ef0*/  UISETP.LT.AND UP0, UPT, URZ, UR5, UPT ;  /* 0x000000053f00728c */ /* 0x000fe4000bf01270 */
[----:B------:R-:W-:Y:S02]  /*5f00*/  USHF.R.S32.HI UR7, URZ, 0x1f, UR6 ;  /* 0x0000001f3f077899 */ /* 0x000fe40008011406 */
[----:B------:R-:W-:Y:S02]  /*5f10*/  USEL UR5, URZ, UR5, !UP0 ;  /* 0x000000053f057287 */ /* 0x000fe4000c000000 */
[----:B------:R-:W-:-:S04]  /*5f20*/  ULEA.HI UR7, UR7, UR6, URZ, 0x6 ;  /* 0x0000000607077291 */ /* 0x000fc8000f8f303f */
[----:B------:R-:W-:Y:S01]  /*5f30*/  USHF.R.S32.HI UR8, URZ, 0x6, UR7 ;  /* 0x000000063f087899 */ /* 0x000fe20008011407 */
[----:B--2---:R-:W-:Y:S11]  /*5f40*/  @!P0 BRA `(.L_x_1061) ;  /* 0x0000000000288947 */ /* 0x004ff60003800000 */
        /* <DEDUP_REMOVED lines=10> */
.L_x_1061:
[----:B------:R-:W-:Y:S02]  /*5ff0*/  UISETP.GT.AND UP0, UPT, UR8, UR5, UPT ;  /* 0x000000050800728c */ /* 0x000fe4000bf04270 */
[----:B------:R-:W-:Y:S02]  /*6000*/  USHF.R.S32.HI UR14, URZ, 0x1f, UR12 ;  /* 0x0000001f3f0e7899 */ /* 0x000fe4000801140c */
[----:B------:R-:W-:Y:S02]  /*6010*/  USHF.R.S32.HI UR9, URZ, 0x1f, UR13 ;  /* 0x0000001f3f097899 */ /* 0x000fe4000801140d */
[----:B------:R-:W-:-:S13]  /*6020*/  PLOP3.LUT P0, PT, PT, PT, UP0, 0x80, 0x0 ;  /* 0x000000000000781c */ /* 0x000fda0003f0f008 */
[----:B------:R-:W-:Y:S05]  /*6030*/  @!P0 BRA `(.L_x_1060) ;  /* 0x00000030001c8947 */ /* 0x000fea0003800000 */
[----:B------:R-:W-:Y:S01]  /*6040*/  UIADD3 UR4, -UR5, UR8, URZ ;  /* 0x0000000805047290 */ /* 0x000fe2000fffe13f */
[----:B------:R-:W-:Y:S01]  /*6050*/  ULDC.64 UR10, c[0x0][0x2d8] ;  /* 0x0000b600000a7ab9 */ /* 0x000fe20000000a00 */
[----:B------:R-:W-:Y:S02]  /*6060*/  ELECT P0, URZ, PT ;  /* 0x00000000003f782f */ /* 0x000fe40003800000 */
[----:B------:R-:W-:Y:S02]  /*6070*/  ULOP3.LUT UR4, UR4, 0x1, URZ, 0xc0, !UPT ;  /* 0x0000000104047892 */ /* 0x000fe4000f8ec03f */
[----:B------:R-:W-:Y:S02]  /*6080*/  UIMAD UR9, UR9, UR10, URZ ;  /* 0x0000000a090972a4 */ /* 0x000fe4000f8e023f */
[----:B------:R-:W-:Y:S02]  /*6090*/  UISETP.NE.U32.AND UP0, UPT, UR4, 0x1, UPT ;  /* 0x000000010400788c */ /* 0x000fe4000bf05070 */
[----:B------:R-:W-:-:S02]  /*60a0*/  UIMAD.WIDE.U32 UR6, UR13, UR10, URZ ;  /* 0x0000000a0d0672a5 */ /* 0x000fc4000f8e003f */
[----:B------:R-:W-:Y:S02]  /*60b0*/  UIMAD UR9, UR13, UR11, UR9 ;  /* 0x0000000b0d0972a4 */ /* 0x000fe4000f8e0209 */
[----:B------:R-:W-:Y:S01]  /*60c0*/  PLOP3.LUT P1, PT, PT, PT, UP0, 0x80, 0x0 ;  /* 0x000000000000781c */ /* 0x000fe20003f2f008 */
[----:B------:R-:W-:Y:S01]  /*60d0*/  ULDC.64 UR10, c[0x0][0x2e0] ;  /* 0x0000b800000a7ab9 */ /* 0x000fe20000000a00 */
[----:B------:R-:W-:Y:S02]  /*60e0*/  UIADD3 UR7, UR7, UR9, URZ ;  /* 0x0000000907077290 */ /* 0x000fe4000fffe03f */
[----:B------:R-:W-:Y:S02]  /*60f0*/  UIMAD UR9, UR14, UR10, URZ ;  /* 0x0000000a0e0972a4 */ /* 0x000fe4000f8e023f */
[----:B------:R-:W-:Y:S02]  /*6100*/  UIMAD.WIDE.U32 UR6, UR12, UR10, UR6 ;  /* 0x0000000a0c0672a5 */ /* 0x000fe4000f8e0006 */
[----:B------:R-:W-:-:S04]  /*6110*/  UIMAD UR9, UR12, UR11, UR9 ;  /* 0x0000000b0c0972a4 */ /* 0x000fc8000f8e0209 */
[----:B------:R-:W-:Y:S01]  /*6120*/  UIADD3 UR9, UR7, UR9, URZ ;  /* 0x0000000907097290 */ /* 0x000fe2000fffe03f */
[----:B------:R-:W-:Y:S11]  /*6130*/  @P1 BRA `(.L_x_1062) ;  /* 0x0000000000bc1947 */ /* 0x000ff60003800000 */
[----:B------:R-:W-:Y:S01]  /*6140*/  UIMAD UR14, UR5, 0x1800, URZ ;  /* 0x00001800050e78a4 */ /* 0x000fe2000f8e023f */
        /* <DEDUP_REMOVED lines=9> */
[----:B------:R-:W-:Y:S01]  /*61e0*/  UMOV UR16, 0x0 ;  /* 0x0000000000107882 */ /* 0x000fe20000000000 */
[----:B------:R-:W-:Y:S02]  /*61f0*/  UMOV UR17, 0x14f00000 ;  /* 0x14f0000000117882 */ /* 0x000fe40000000000 */
[----:B------:R-:W-:-:S02]  /*6200*/  ULEA.HI.X UR11, UR13, UR11, UR15, 0x2, UP0 ;  /* 0x0000000b0d0b7291 */ /* 0x000fc400080f140f */
[----:B-1----:R-:W-:-:S03]  /*6210*/  ULEA UR4, UR12, UR4, 0x18 ;  /* 0x000000040c047291 */ /* 0x002fc6000f8ec03f */
[----:B------:R-:W-:Y:S01]  /*6220*/  UMOV UR12, 0x300 ;  /* 0x00000300000c7882 */ /* 0x000fe20000000000 */
[----:B------:R-:W-:-:S09]  /*6230*/  UIADD3 UR4, UR4, 0xc000, URZ ;  /* 0x0000c00004047890 */ /* 0x000fd2000fffe03f */
[----:B------:R1:W-:Y:S02]  /*6240*/  UBLKRED.G.S.ADD.F32.RN [UR10], [UR4], UR12, desc[UR16] ;  /* 0x0000100a040073bb */ /* 0x0003e400080a140c */
[----:B-1----:R0:W-:Y:S02]  /*6250*/  UTMACMDFLUSH ;  /* 0x00000000000079b7 */ /* 0x0021e40000000000 */
.L_x_1064:
[----:B------:R-:W-:Y:S05]  /*6260*/  BSYNC B1 ;  /* 0x0000000000017941 */ /* 0x000fea0003800000 */
.L_x_1063:
        /* <DEDUP_REMOVED lines=9> */
[----:B------:R-:W-:Y:S02]  /*6300*/  UMOV UR17, 0x14f00000 ;  /* 0x14f0000000117882 */ /* 0x000fe40000000000 */
[----:B------:R-:W-:Y:S02]  /*6310*/  ULEA.HI.X.SX32 UR4, UR4, UR9, 0x1, UP0 ;  /* 0x0000000904047291 */ /* 0x000fe400080f0e3f */
[----:B------:R-:W-:-:S04]  /*6320*/  ULEA UR10, UP0, UR15, UR10, 0x2 ;  /* 0x0000000a0f0a7291 */ /* 0x000fc8000f80103f */
[----:B------:R-:W-:-:S03]  /*6330*/  ULEA.HI.X UR11, UR15, UR11, UR4, 0x2, UP0 ;  /* 0x0000000b0f0b7291 */ /* 0x000fc600080f1404 */
[----:B------:R-:W-:Y:S01]  /*6340*/  UMOV UR4, 0x300 ;  /* 0x0000030000047882 */ /* 0x000fe20000000000 */
[----:B-1----:R-:W-:-:S04]  /*6350*/  ULEA UR12, UR13, UR12, 0x18 ;  /* 0x0000000c0d0c7291 */ /* 0x002fc8000f8ec03f */
[----:B------:R-:W-:-:S09]  /*6360*/  UIADD3 UR12, UR12, 0xf000, URZ ;  /* 0x0000f0000c0c7890 */ /* 0x000fd2000fffe03f */
[----:B------:R1:W-:Y:S01]  /*6370*/  UBLKRED.G.S.ADD.F32.RN [UR10], [UR12], UR4, desc[UR16] ;  /* 0x0000100a0c0073bb */ /* 0x0003e200080a1404 */
[----:B------:R0:W-:Y:S01]  /*6380*/  UTMACMDFLUSH ;  /* 0x00000000000079b7 */ /* 0x0001e20000000000 */
[----:B-1----:R-:W-:-:S04]  /*6390*/  DEPBAR.LE SB0, 0x1 ;  /* 0x000080400000791a */ /* 0x002fc80000000000 */
.L_x_1066:
[----:B------:R-:W-:Y:S05]  /*63a0*/  BSYNC B1 ;  /* 0x0000000000017941 */ /* 0x000fea0003800000 */
.L_x_1065:
[----:B------:R-:W-:Y:S06]  /*63b0*/  BAR.ARV 0xa, 0xa0 ;  /* 0x0282800000007b1d */ /* 0x000fec0000002000 */
[----:B------:R-:W-:Y:S04]  /*63c0*/  BSSY B1, `(.L_x_1067) ;  /* 0x0000003000017945 */ /* 0x000fe80003800000 */
[----:B------:R-:W-:Y:S05]  /*63d0*/  @!P0 BRA `(.L_x_1068) ;  /* 0x0000000000048947 */ /* 0x000fea0003800000 */
[----:B------:R-:W-:-:S04]  /*63e0*/  DEPBAR.LE SB0, 0x0 ;  /* 0x000080000000791a */ /* 0x000fc80000000000 */
.L_x_1068:
[----:B------:R-:W-:Y:S05]  /*63f0*/  BSYNC B1 ;  /* 0x0000000000017941 */ /* 0x000fea0003800000 */
.L_x_1067:
[----:B------:R-:W-:Y:S06]  /*6400*/  BAR.ARV 0xb, 0xa0 ;  /* 0x02c2800000007b1d */ /* 0x000fec0000002000 */
[----:B------:R-:W-:Y:S01]  /*6410*/  UIADD3 UR12, UR5, 0x1, URZ ;  /* 0x00000001050c7890 */ /* 0x000fe2000fffe03f */
[----:B------:R-:W-:Y:S11]  /*6420*/  BRA `(.L_x_1069) ;  /* 0x0000000000047947 */ /* 0x000ff60003800000 */
.L_x_1062:
[----:B------:R-:W-:-:S05]  /*6430*/  UMOV UR12, UR5 ;  /* 0x00000005000c7c82 */ /* 0x000fca0008000000 */
.L_x_1069:
[----:B------:R-:W-:-:S04]  /*6440*/  UIADD3 UR4, UR5, 0x1, URZ ;  /* 0x0000000105047890 */ /* 0x000fc8000fffe03f */
[----:B------:R-:W-:-:S06]  /*6450*/  UISETP.NE.AND UP0, UPT, UR8, UR4, UPT ;  /* 0x000000040800728c */ /* 0x000fcc000bf05270 */
[----:B------:R-:W-:-:S13]  /*6460*/  PLOP3.LUT P1, PT, PT, PT, UP0, 0x80, 0x0 ;  /* 0x000000000000781c */ /* 0x000fda0003f2f008 */
[----:B------:R-:W-:Y:S05]  /*6470*/  @!P1 BRA `(.L_x_1060) ;  /* 0x0000002c000c9947 */ /* 0x000fea0003800000 */
[----:B------:R-:W-:Y:S01]  /*6480*/  ULDC.64 UR18, c[0x0][0x2c0] ;  /* 0x0000b00000127ab9 */ /* 0x000fe20000000a00 */
[----:B------:R-:W-:Y:S02]  /*6490*/  UIMAD UR13, UR12, 0x1800, URZ ;  /* 0x000018000c0d78a4 */ /* 0x000fe4000f8e023f */
[----:B------:R-:W-:Y:S01]  /*64a0*/  ULEA UR18, UP0, UR6, UR18, 0x2 ;  /* 0x0000001206127291 */ /* 0x000fe2000f80103f */
[----:B------:R-:W-:Y:S01]  /*64b0*/  UMOV UR4, URZ ;  /* 0x0000003f00047c82 */ /* 0x000fe20008000000 */
[----:B------:R-:W-:Y:S02]  /*64c0*/  ULDC.64 UR24, c[0x0][0x2c0] ;  /* 0x0000b00000187ab9 */ /* 0x000fe40000000a00 */
[----:B------:R-:W-:Y:S02]  /*64d0*/  ULEA.HI.X UR19, UR6, UR19, UR9, 0x2, UP0 ;  /* 0x0000001306137291 */ /* 0x000fe400080f1409 */
[----:B------:R-:W-:Y:S02]  /*64e0*/  UIADD3 UR14, UP0, UR18, 0x3000, URZ ;  /* 0x00003000120e7890 */ /* 0x000fe4000ff1e03f */
[----:B------:R-:W-:-:S02]  /*64f0*/  UIADD3 UR16, UP1, UR18, 0x6000, URZ ;  /* 0x0000600012107890 */ /* 0x000fc4000ff3e03f */
[----:B------:R-:W-:Y:S02]  /*6500*/  UIADD3 UR18, UP2, UR18, 0x9000, URZ ;  /* 0x0000900012127890 */ /* 0x000fe4000ff5e03f */
[----:B------:R-:W-:Y:S02]  /*6510*/  UIADD3.X UR15, URZ, UR19, URZ, UP0, !UPT ;  /* 0x000000133f0f7290 */ /* 0x000fe400087fe43f */
[----:B------:R-:W-:Y:S02]  /*6520*/  UIADD3.X UR17, URZ, UR19, URZ, UP1, !UPT ;  /* 0x000000133f117290 */ /* 0x000fe40008ffe43f */
[----:B------:R-:W-:Y:S01]  /*6530*/  UIADD3.X UR19, URZ, UR19, URZ, UP2, !UPT ;  /* 0x000000133f137290 */ /* 0x000fe200097fe43f */
[----:B------:R-:W-:-:S11]  /*6540*/  UMOV UR20, UR13 ;  /* 0x0000000d00147c82 */ /* 0x000fd60008000000 */
.L_x_1082:
[----:B------:R-:W-:Y:S01]  /*6550*/  UIADD3 UR10, UR13, UR4, URZ ;  /* 0x000000040d0a7290 */ /* 0x000fe2000fffe03f */
[----:B------:R-:W-:Y:S03]  /*6560*/  BAR.SYNC.DEFER_BLOCKING 0xd, 0xa0 ;  /* 0x0342800000007b1d */ /* 0x000fe60000010000 */
[----:B------:R-:W-:Y:S02]  /*6570*/  UIMAD.WIDE UR26, UR10, 0x4, UR14 ;  /* 0x000000040a1a78a5 */ /* 0x000fe4000f8e020e */
[----:B------:R-:W-:Y:S01]  /*6580*/  UIMAD.WIDE UR28, UR10, 0x4, UR16 ;  /* 0x000000040a1c78a5 */ /* 0x000fe2000f8e0210 */
[----:B------:R-:W-:Y:S01]  /*6590*/  BSSY B1, `(.L_x_1070) ;  /* 0x0000010000017945 */ /* 0x000fe20003800000 */
[----:B------:R-:W-:-:S03]  /*65a0*/  UIMAD.WIDE UR10, UR10, 0x4, UR18 ;  /* 0x000000040a0a78a5 */ /* 0x000fc6000f8e0212 */
[----:B------:R-:W-:Y:S09]  /*65b0*/  @!P0 BRA `(.L_x_1071) ;  /* 0x0000000000348947 */ /* 0x000ff20003800000 */
[----:B------:R-:W1:Y:S01]  /*65c0*/  S2UR UR22, SR_CgaCtaId ;  /* 0x00000000001679c3 */ /* 0x000e620000008800 */
[----:B------:R-:W-:Y:S01]  /*65d0*/  UIADD3 UR23, UP0, UR20, UR6, URZ ;  /* 0x0000000614177290 */ /* 0x000fe2000ff1e03f */
[----:B------:R-:W-:Y:S01]  /*65e0*/  UMOV UR21, 0x400 ;  /* 0x0000040000157882 */ /* 0x000fe20000000000 */
[----:B------:R-:W-:Y:S02]  /*65f0*/  UMOV UR32, 0x0 ;  /* 0x0000000000207882 */ /* 0x000fe40000000000 */
[----:B------:R-:W-:Y:S01]  /*6600*/  ULEA.HI.X.SX32 UR30, UR20, UR9, 0x1, UP0 ;  /* 0x00000009141e7291 */ /* 0x000fe200080f0e3f */
[----:B------:R-:W-:Y:S01]  /*6610*/  UMOV UR33, 0x14f00000 ;  /* 0x14f0000000217882 */ /* 0x000fe20000000000 */
[----:B-1----:R-:W-:Y:S02]  /*6620*/  ULEA UR21, UR22, UR21, 0x18 ;  /* 0x0000001516157291 */ /* 0x002fe4000f8ec03f */
[----:B------:R-:W-:Y:S02]  /*6630*/  ULEA UR22, UP0, UR23, UR24, 0x2 ;  /* 0x0000001817167291 */ /* 0x000fe4000f80103f */
[----:B------:R-:W-:-:S02]  /*6640*/  UIADD3 UR21, UR21, 0xc000, URZ ;  /* 0x0000c00015157890 */ /* 0x000fc4000fffe03f */
[----:B------:R-:W-:-:S03]  /*6650*/  ULEA.HI.X UR23, UR23, UR25, UR30, 0x2, UP0 ;  /* 0x0000001917177291 */ /* 0x000fc600080f141e */
[----:B------:R-:W-:-:S06]  /*6660*/  UMOV UR30, 0x300 ;  /* 0x00000300001e7882 */ /* 0x000fcc0000000000 */
[----:B------:R1:W-:Y:S02]  /*6670*/  UBLKRED.G.S.ADD.F32.RN [UR22], [UR21], UR30, desc[UR32] ;  /* 0x00002016150073bb */ /* 0x0003e400080a141e */
[----:B-1----:R0:W-:Y:S02]  /*6680*/  UTMACMDFLUSH ;  /* 0x00000000000079b7 */ /* 0x0021e40000000000 */
.L_x_1071:
[----:B------:R-:W-:Y:S05]  /*6690*/  BSYNC B1 ;  /* 0x0000000000017941 */ /* 0x000fea0003800000 */
.L_x_1070:
        /* <DEDUP_REMOVED lines=13> */
.L_x_1073:
[----:B------:R-:W-:Y:S05]  /*6770*/  BSYNC B1 ;  /* 0x0000000000017941 */ /* 0x000fea0003800000 */
.L_x_1072:
[----:B------:R-:W-:Y:S06]  /*6780*/  BAR.ARV 0xa, 0xa0 ;  /* 0x0282800000007b1d */ /* 0x000fec0000002000 */
[----:B------:R-:W-:Y:S04]  /*6790*/  BSSY B1, `(.L_x_1074) ;  /* 0x0000003000017945 */ /* 0x000fe80003800000 */
[----:B------:R-:W-:Y:S05]  /*67a0*/  @!P0 BRA `(.L_x_1075) ;  /* 0x0000000000048947 */ /* 0x000fea0003800000 */
[----:B------:R-:W-:-:S04]  /*67b0*/  DEPBAR.LE SB0, 0x0 ;  /* 0x000080000000791a */ /* 0x000fc80000000000 */
.L_x_1075:
[----:B------:R-:W-:Y:S05]  /*67c0*/  BSYNC B1 ;  /* 0x0000000000017941 */ /* 0x000fea0003800000 */
.L_x_1074:
        /* <DEDUP_REMOVED lines=13> */
.L_x_1077:
[----:B------:R-:W-:Y:S05]  /*68a0*/  BSYNC B1 ;  /* 0x0000000000017941 */ /* 0x000fea0003800000 */
.L_x_1076:
        /* <DEDUP_REMOVED lines=13> */
.L_x_1079:
[----:B------:R-:W-:Y:S05]  /*6980*/  BSYNC B1 ;  /* 0x0000000000017941 */ /* 0x000fea0003800000 */
.L_x_1078:
[----:B------:R-:W-:Y:S01]  /*6990*/  UIADD3 UR12, UR12, 0x2, URZ ;  /* 0x000000020c0c7890 */ /* 0x000fe2000fffe03f */
[----:B------:R-:W-:Y:S06]  /*69a0*/  BAR.ARV 0xa, 0xa0 ;  /* 0x0282800000007b1d */ /* 0x000fec0000002000 */
[----:B------:R-:W-:Y:S01]  /*69b0*/  UISETP.GE.AND UP0, UPT, UR12, UR8, UPT ;  /* 0x000000080c00728c */ /* 0x000fe2000bf06270 */
[----:B------:R-:W-:Y:S04]  /*69c0*/  BSSY B1, `(.L_x_1080) ;  /* 0x0000003000017945 */ /* 0x000fe80003800000 */
[----:B------:R-:W-:Y:S06]  /*69d0*/  @!P0 BRA `(.L_x_1081) ;  /* 0x0000000000048947 */ /* 0x000fec0003800000 */
[----:B------:R-:W-:-:S04]  /*69e0*/  DEPBAR.LE SB0, 0x0 ;  /* 0x000080000000791a */ /* 0x000fc80000000000 */
.L_x_1081:
[----:B------:R-:W-:Y:S05]  /*69f0*/  BSYNC B1 ;  /* 0x0000000000017941 */ /* 0x000fea0003800000 */
.L_x_1080:
[----:B------:R-:W-:Y:S06]  /*6a00*/  BAR.ARV 0xb, 0xa0 ;  /* 0x02c2800000007b1d */ /* 0x000fec0000002000 */
[----:B------:R-:W-:Y:S01]  /*6a10*/  PLOP3.LUT P1, PT, PT, PT, UP0, 0x80, 0x0 ;  /* 0x000000000000781c */ /* 0x000fe20003f2f008 */
[----:B------:R-:W-:Y:S02]  /*6a20*/  UIADD3 UR20, UR20, 0x3000, URZ ;  /* 0x0000300014147890 */ /* 0x000fe4000fffe03f */
[----:B------:R-:W-:-:S10]  /*6a30*/  UIADD3 UR4, UR4, 0x3000, URZ ;  /* 0x0000300004047890 */ /* 0x000fd4000fffe03f */
[----:B------:R-:W-:Y:S05]  /*6a40*/  @!P1 BRA `(.L_x_1082) ;  /* 0xfffffff800c09947 */ /* 0x000fea000383ffff */
[----:B------:R-:W-:Y:S05]  /*6a50*/  BRA `(.L_x_1060) ;  /* 0x0000002400947947 */ /* 0x000fea0003800000 */
.L_x_1059:
[----:B------:R-:W1:Y:S01]  /*6a60*/  S2UR UR21, SR_CTAID.Z ;  /* 0x00000000001579c3 */ /* 0x000e620000002700 */
[----:B------:R-:W-:Y:S01]  /*6a70*/  IMAD.MOV.U32 R11, RZ, RZ, 0x1 ;  /* 0x00000001ff0b7424 */ /* 0x000fe200078e00ff */
[----:B-1----:R-:W-:-:S13]  /*6a80*/  ISETP.LE.AND P0, PT, RZ, UR21, PT ;  /* 0x00000015ff007c0c */ /* 0x002fda000bf03270 */
[----:B------:R-:W-:Y:S05]  /*6a90*/  @!P0 BRA `(.L_x_1083) ;  /* 0x0000002000f08947 */ /* 0x000fea0003800000 */
[----:B------:R-:W1:Y:S01]  /*6aa0*/  S2UR UR9, SR_CTAID.X ;  /* 0x00000000000979c3 */ /* 0x000e620000002500 */
[----:B------:R-:W-:Y:S01]  /*6ab0*/  ULDC UR8, c[0x0][0x280] ;  /* 0x0000a00000087ab9 */ /* 0x000fe20000000800 */
[----:B------:R-:W-:Y:S01]  /*6ac0*/  ULDC UR4, c[0x0][0x290] ;  /* 0x0000a40000047ab9 */ /* 0x000fe20000000800 */
[----:B------:R-:W-:-:S05]  /*6ad0*/  ULDC UR5, c[0x0][0x74c] ;  /* 0x0001d30000057ab9 */ /* 0x000fca0000000800 */
[----:B------:R-:W2:Y:S01]  /*6ae0*/  S2UR UR20, SR_CTAID.Y ;  /* 0x00000000001479c3 */ /* 0x000ea20000002600 */
[----:B-1----:R-:W-:Y:S02]  /*6af0*/  USHF.L.U32 UR11, UR9, 0x7, URZ ;  /* 0x00000007090b7899 */ /* 0x002fe4000800063f */
[----:B------:R-:W-:Y:S02]  /*6b00*/  ISETP.LE.AND P0, PT, RZ, UR9, PT ;  /* 0x00000009ff007c0c */ /* 0x000fe4000bf03270 */
[----:B------:R-:W-:-:S04]  /*6b10*/  UIADD3 UR4, -UR4, UR11, UR8 ;  /* 0x0000000b04047290 */ /* 0x000fc8000fffe108 */
[----:B------:R-:W-:-:S04]  /*6b20*/  UIADD3 UR4, UR4, -UR5, URZ ;  /* 0x8000000504047290 */ /* 0x000fc8000fffe03f */
[----:B------:R-:W-:-:S04]  /*6b30*/  USHF.R.S32.HI UR5, URZ, 0x1f, UR4 ;  /* 0x0000001f3f057899 */ /* 0x000fc80008011404 */
[----:B------:R-:W-:Y:S02]  /*6b40*/  ULEA.HI UR5, UR5, UR4, URZ, 0x6 ;  /* 0x0000000405057291 */ /* 0x000fe4000f8f303f */
[----:B------:R-:W-:Y:S02]  /*6b50*/  UIADD3 UR4, UR8, 0x3f, URZ ;  /* 0x0000003f08047890 */ /* 0x000fe4000fffe03f */
[----:B------:R-:W-:Y:S02]  /*6b60*/  USHF.R.S32.HI UR5, URZ, 0x6, UR5 ;  /* 0x000000063f057899 */ /* 0x000fe40008011405 */
[----:B------:R-:W-:Y:S02]  /*6b70*/  USHF.R.S32.HI UR6, URZ, 0x1f, UR4 ;  /* 0x0000001f3f067899 */ /* 0x000fe40008011404 */
[----:B------:R-:W-:Y:S02]  /*6b80*/  UISETP.LT.AND UP0, UPT, URZ, UR5, UPT ;  /* 0x000000053f00728c */ /* 0x000fe4000bf01270 */
[----:B------:R-:W-:-:S02]  /*6b90*/  ULEA.HI UR6, UR6, UR4, URZ, 0x6 ;  /* 0x0000000406067291 */ /* 0x000fc4000f8f303f */
[----:B------:R-:W-:Y:S02]  /*6ba0*/  USEL UR7, URZ, UR5, !UP0 ;  /* 0x000000053f077287 */ /* 0x000fe4000c000000 */
[----:B------:R-:W-:Y:S01]  /*6bb0*/  USHF.R.S32.HI UR6, URZ, 0x6, UR6 ;  /* 0x000000063f067899 */ /* 0x000fe20008011406 */
[----:B--2---:R-:W-:Y:S11]  /*6bc0*/  @!P0 BRA `(.L_x_1084) ;  /* 0x0000000000288947 */ /* 0x004ff60003800000 */
[----:B------:R-:W-:Y:S01]  /*6bd0*/  ULEA UR8, UR9, UR8, 0x7 ;  /* 0x0000000809087291 */ /* 0x000fe2000f8e383f */
[----:B------:R-:W-:Y:S01]  /*6be0*/  ULDC UR4, c[0x0][0x290] ;  /* 0x0000a40000047ab9 */ /* 0x000fe20000000800 */
[----:B------:R-:W-:Y:S02]  /*6bf0*/  ULDC UR5, c[0x0][0x748] ;  /* 0x0001d20000057ab9 */ /* 0x000fe40000000800 */
[----:B------:R-:W-:-:S04]  /*6c00*/  UIADD3 UR4, -UR4, 0xbf, UR8 ;  /* 0x000000bf04047890 */ /* 0x000fc8000fffe108 */
[----:B------:R-:W-:-:S04]  /*6c10*/  UIADD3 UR4, UR4, UR5, URZ ;  /* 0x0000000504047290 */ /* 0x000fc8000fffe03f */
[----:B------:R-:W-:-:S04]  /*6c20*/  USHF.R.S32.HI UR5, URZ, 0x1f, UR4 ;  /* 0x0000001f3f057899 */ /* 0x000fc80008011404 */
[----:B------:R-:W-:-:S04]  /*6c30*/  ULEA.HI UR5, UR5, UR4, URZ, 0x6 ;  /* 0x0000000405057291 */ /* 0x000fc8000f8f303f */
[----:B------:R-:W-:-:S04]  /*6c40*/  USHF.R.S32.HI UR5, URZ, 0x6, UR5 ;  /* 0x000000063f057899 */ /* 0x000fc80008011405 */
[----:B------:R-:W-:-:S04]  /*6c50*/  UISETP.LT.AND UP0, UPT, UR5, UR6, UPT ;  /* 0x000000060500728c */ /* 0x000fc8000bf01270 */
[----:B------:R-:W-:-:S12]  /*6c60*/  USEL UR6, UR5, UR6, UP0 ;  /* 0x0000000605067287 */ /* 0x000fd80008000000 */
.L_x_1084:
[----:B------:R-:W-:-:S06]  /*6c70*/  UISETP.GT.AND UP0, UPT, UR6, UR7, UPT ;  /* 0x000000070600728c */ /* 0x000fcc000bf04270 */
[----:B------:R-:W-:-:S13]  /*6c80*/  PLOP3.LUT P0, PT, PT, PT, UP0, 0x80, 0x0 ;  /* 0x000000000000781c */ /* 0x000fda0003f0f008 */
[----:B------:R-:W-:Y:S05]  /*6c90*/  @!P0 BRA `(.L_x_1083) ;  /* 0x0000002000708947 */ /* 0x000fea0003800000 */
[----:B------:R-:W-:Y:S01]  /*6ca0*/  USHF.R.S32.HI UR10, URZ, 0x1f, UR20 ;  /* 0x0000001f3f0a7899 */ /* 0x000fe20008011414 */
[----:B------:R-:W-:Y:S01]  /*6cb0*/  IMAD.U32 R4, RZ, RZ, UR7 ;  /* 0x00000007ff047e24 */ /* 0x000fe2000f8e00ff */
[----:B------:R-:W-:Y:S01]  /*6cc0*/  ULDC.64 UR8, c[0x0][0x718] ;  /* 0x0001c60000087ab9 */ /* 0x000fe20000000a00 */
[----:B------:R-:W-:Y:S01]  /*6cd0*/  ULDC.64 UR12, c[0x0][0x730] ;  /* 0x0001cc00000c7ab9 */ /* 0x000fe20000000a00 */
[----:B------:R-:W-:Y:S01]  /*6ce0*/  UIMAD.WIDE.U32 UR4, UR20, UR8, URZ ;  /* 0x00000008140472a5 */ /* 0x000fe2000f8e003f */
[----:B------:R-:W-:Y:S01]  /*6cf0*/  BSSY B1, `(.L_x_1083) ;  /* 0x0000216000017945 */ /* 0x000fe20003800000 */
[----:B------:R-:W-:Y:S01]  /*6d00*/  UIMAD UR8, UR10, UR8, URZ ;  /* 0x000000080a0872a4 */ /* 0x000fe2000f8e023f */
[----:B------:R-:W-:Y:S01]  /*6d10*/  IMAD.MOV.U32 R0, RZ, RZ, RZ ;  /* 0x000000ffff007224 */ /* 0x000fe200078e00ff */
[----:B------:R-:W-:Y:S02]  /*6d20*/  UIMAD UR10, UR10, UR12, URZ ;  /* 0x0000000c0a0a72a4 */ /* 0x000fe4000f8e023f */
[----:B------:R-:W-:-:S02]  /*6d30*/  UIMAD UR22, UR20, UR9, UR8 ;  /* 0x00000009141672a4 */ /* 0x000fc4000f8e0208 */
[----:B------:R-:W-:Y:S02]  /*6d40*/  UIMAD.WIDE.U32 UR8, UR20, UR12, URZ ;  /* 0x0000000c140872a5 */ /* 0x000fe4000f8e003f */
[----:B------:R-:W-:Y:S02]  /*6d50*/  UIMAD UR12, UR20, UR13, UR10 ;  /* 0x0000000d140c72a4 */ /* 0x000fe4000f8e020a */
[----:B------:R-:W-:Y:S01]  /*6d60*/  USHF.R.S32.HI UR13, URZ, 0x1f, UR21 ;  /* 0x0000001f3f0d7899 */ /* 0x000fe20008011415 */
[----:B------:R-:W-:Y:S01]  /*6d70*/  ULDC UR10, c[0x0][0x2e8] ;  /* 0x0000ba00000a7ab9 */ /* 0x000fe20000000800 */
[----:B------:R-:W-:Y:S01]  /*6d80*/  ELECT P0, URZ, PT ;  /* 0x00000000003f782f */ /* 0x000fe20003800000 */
[----:B------:R-:W-:Y:S01]  /*6d90*/  UISETP.NE.AND UP0, UPT, UR10, 0x1, UPT ;  /* 0x000000010a00788c */ /* 0x000fe2000bf05270 */
[----:B------:R-:W-:Y:S01]  /*6da0*/  ULDC.64 UR14, c[0x0][0x720] ;  /* 0x0001c800000e7ab9 */ /* 0x000fe20000000a00 */
[----:B------:R-:W-:Y:S02]  /*6db0*/  UIADD3 UR23, UR5, UR22, URZ ;  /* 0x0000001605177290 */ /* 0x000fe4000fffe03f */
[----:B------:R-:W-:-:S02]  /*6dc0*/  UIMAD UR10, UR13, UR14, URZ ;  /* 0x0000000e0d0a72a4 */ /* 0x000fc4000f8e023f */
[----:B------:R-:W-:Y:S01]  /*6dd0*/  UIADD3 UR9, UR9, UR12, URZ ;  /* 0x0000000c09097290 */ /* 0x000fe2000fffe03f */
[----:B------:R-:W-:Y:S01]  /*6de0*/  ULDC.64 UR18, c[0x0][0x738] ;  /* 0x0001ce0000127ab9 */ /* 0x000fe20000000a00 */
[----:B------:R-:W-:-:S03]  /*6df0*/  UMOV UR22, UR4 ;  /* 0x0000000400167c82 */ /* 0x000fc60008000000 */
[----:B------:R-:W-:Y:S01]  /*6e00*/  @UP0 ULDC UR16, c[0x0][0x2ec] ;  /* 0x0000bb0000100ab9 */ /* 0x000fe20000000800 */
[----:B------:R-:W-:Y:S02]  /*6e10*/  UIMAD UR13, UR13, UR18, URZ ;  /* 0x000000120d0d72a4 */ /* 0x000fe4000f8e023f */
[----:B------:R-:W-:Y:S02]  /*6e20*/  UIMAD UR5, UR21, UR15, UR10 ;  /* 0x0000000f150572a4 */ /* 0x000fe4000f8e020a */
[----:B------:R-:W-:Y:S02]  /*6e30*/  UIMAD.WIDE.U32 UR22, UR21, UR14, UR22 ;  /* 0x0000000e151672a5 */ /* 0x000fe4000f8e0016 */
[----:B------:R-:W-:Y:S02]  /*6e40*/  UIMAD.WIDE.U32 UR16, UR20, UR16, URZ ;  /* 0x00000010141072a5 */ /* 0x000fe4000f8e003f */
[----:B------:R-:W-:Y:S01]  /*6e50*/  UIMAD.WIDE.U32 UR14, UR21, UR18, UR8 ;  /* 0x00000012150e72a5 */ /* 0x000fe2000f8e0008 */
[----:B------:R-:W-:-:S02]  /*6e60*/  UMOV UR12, UR20 ;  /* 0x00000014000c7c82 */ /* 0x000fc40008000000 */
[----:B------:R-:W-:Y:S01]  /*6e70*/  @UP0 ULDC UR8, c[0x0][0x2f0] ;  /* 0x0000bc0000080ab9 */ /* 0x000fe20000000800 */
[----:B------:R-:W-:Y:S02]  /*6e80*/  UIMAD UR4, UR21, UR19, UR13 ;  /* 0x00000013150472a4 */ /* 0x000fe4000f8e020d */
[----:B------:R-:W-:Y:S01]  /*6e90*/  @UP0 USHF.R.U32.HI UR12, URZ, UR8, UR17 ;  /* 0x000000083f0c0299 */ /* 0x000fe20008011611 */
[----:B------:R-:W-:Y:S11]  /*6ea0*/  @!P0 BRA `(.L_x_1085) ;  /* 0x0000001c00e88947 */ /* 0x000ff60003800000 */
[----:B------:R-:W1:Y:S01]  /*6eb0*/  S2R R3, SR_CgaCtaId ;  /* 0x0000000000037919 */ /* 0x000e620000008800 */
[----:B------:R-:W-:-:S04]  /*6ec0*/  MOV R16, 0x400 ;  /* 0x0000040000107802 */ /* 0x000fc80000000f00 */
[----:B-1----:R-:W-:Y:S01]  /*6ed0*/  LEA R16, R3, R16, 0x18 ;  /* 0x0000001003107211 */ /* 0x002fe200078ec0ff */
[----:B------:R-:W-:-:S05]  /*6ee0*/  IMAD.MOV.U32 R3, RZ, RZ, 0x1 ;  /* 0x00000001ff037424 */ /* 0x000fca00078e00ff */
[----:B------:R-:W-:-:S04]  /*6ef0*/  SHF.L.U32 R3, R3, 0x1f, RZ ;  /* 0x0000001f03037819 */ /* 0x000fc800000006ff */
[----:B------:R-:W1:Y:S02]  /*6f00*/  SYNCS.PHASECHK.TRANS64.TRYWAIT P0, [R16+URZ+0x26820], R3 ;  /* 0x02682003100075a7 */ /* 0x000e64000800017f */
[----:B-1----:R-:W-:Y:S05]  /*6f10*/  @!P0 BRA `(.L_x_1086) ;  /* 0x0000002000d08947 */ /* 0x002fea0003800000 */
.L_x_1114:
[----:B------:R-:W2:Y:S01]  /*6f20*/  S2R R0, SR_TID.X ;  /* 0x0000000000007919 */ /* 0x000ea20000002100 */
[----:B------:R-:W-:Y:S02]  /*6f30*/  IMAD.U32 R15, RZ, RZ, UR23 ;  /* 0x00000017ff0f7e24 */ /* 0x000fe4000f8e00ff */
[----:B------:R-:W-:Y:S02]  /*6f40*/  IMAD.U32 R14, RZ, RZ, UR15 ;  /* 0x0000000fff0e7e24 */ /* 0x000fe4000f8e00ff */
[----:B------:R-:W-:Y:S02]  /*6f50*/  VIADD R15, R15, UR5 ;  /* 0x000000050f0f7c36 */ /* 0x000fe40008000000 */
        /* <DEDUP_REMOVED lines=11> */
.L_x_1087:
[----:B------:R-:W-:Y:S01]  /*7010*/  R2UR UR19, R4 ;  /* 0x00000000041372ca */ /* 0x000fe200000e0000 */
[----:B------:R-:W2:Y:S01]  /*7020*/  LDC.64 R6, c[0x0][0x198] ;  /* 0x00006600ff067b82 */ /* 0x000ea20000000a00 */
[----:B------:R-:W-:Y:S01]  /*7030*/  R2UR UR7, R15 ;  /* 0x000000000f0772ca */ /* 0x000fe200000e0000 */
[----:B------:R-:W-:Y:S01]  /*7040*/  ULDC.64 UR16, c[0x0][0x700] ;  /* 0x0001c00000107ab9 */ /* 0x000fe20000000a00 */
[----:B------:R-:W-:Y:S01]  /*7050*/  UMOV UR50, 0x0 ;  /* 0x0000000000327882 */ /* 0x000fe20000000000 */
[----:B------:R-:W-:Y:S01]  /*7060*/  IMAD.U32 R10, RZ, RZ, UR16 ;  /* 0x00000010ff0a7e24 */ /* 0x000fe2000f8e00ff */
[----:B------:R-:W-:Y:S01]  /*7070*/  UMOV UR51, 0x14f00000 ;  /* 0x14f0000000337882 */ /* 0x000fe20000000000 */
[----:B------:R-:W-:Y:S01]  /*7080*/  IMAD.U32 R9, RZ, RZ, UR17 ;  /* 0x00000011ff097e24 */ /* 0x000fe2000f8e00ff */
[----:B------:R-:W-:Y:S01]  /*7090*/  UMOV UR18, URZ ;  /* 0x0000003f00127c82 */ /* 0x000fe20008000000 */
[----:B------:R-:W-:Y:S01]  /*70a0*/  UMOV UR42, 0x20 ;  /* 0x00000020002a7882 */ /* 0x000fe20000000000 */
[----:B------:R-:W-:Y:S01]  /*70b0*/  UMOV UR44, UR20 ;  /* 0x00000014002c7c82 */ /* 0x000fe20008000000 */
[----:B------:R-:W-:Y:S01]  /*70c0*/  UMOV UR45, UR21 ;  /* 0x00000015002d7c82 */ /* 0x000fe20008000000 */
[----:B------:R-:W-:Y:S01]  /*70d0*/  UMOV UR26, 0x40 ;  /* 0x00000040001a7882 */ /* 0x000fe20000000000 */
[----:B------:R-:W-:Y:S01]  /*70e0*/  USHF.L.U32 UR19, UR19, 0x6, URZ ;  /* 0x0000000613137899 */ /* 0x000fe2000800063f */
[----:B------:R-:W-:Y:S01]  /*70f0*/  IMAD.MOV.U32 R5, RZ, RZ, 0xc000 ;  /* 0x0000c000ff057424 */ /* 0x000fe200078e00ff */
[----:B------:R-:W-:Y:S01]  /*7100*/  UMOV UR28, UR20 ;  /* 0x00000014001c7c82 */ /* 0x000fe20008000000 */
[----:B------:R-:W-:Y:S01]  /*7110*/  UMOV UR29, UR21 ;  /* 0x00000015001d7c82 */ /* 0x000fe20008000000 */
[----:B------:R-:W-:Y:S01]  /*7120*/  UIADD3 UR8, UP0, UR19, UR22, URZ ;  /* 0x0000001613087290 */ /* 0x000fe2000ff1e03f */
[----:B------:R-:W-:Y:S01]  /*7130*/  IMAD.MOV.U32 R19, RZ, RZ, RZ ;  /* 0x000000ffff137224 */ /* 0x000fe200078e00ff */
[----:B------:R-:W-:Y:S01]  /*7140*/  UMOV UR54, 0x0 ;  /* 0x0000000000367882 */ /* 0x000fe20000000000 */
[----:B------:R-:W-:Y:S01]  /*7150*/  UMOV UR43, UR19 ;  /* 0x00000013002b7c82 */ /* 0x000fe20008000000 */
[----:B------:R-:W-:-:S02]  /*7160*/  ULEA.HI.X.SX32 UR7, UR19, UR7, 0x1, UP0 ;  /* 0x0000000713077291 */ /* 0x000fc400080f0e3f */
[----:B-1----:R-:W-:Y:S01]  /*7170*/  IMAD.U32 R3, RZ, RZ, UR8 ;  /* 0x00000008ff037e24 */ /* 0x002fe2000f8e00ff */
[----:B------:R-:W-:Y:S01]  /*7180*/  UMOV UR27, UR19 ;  /* 0x00000013001b7c82 */ /* 0x000fe20008000000 */
[----:B------:R-:W-:Y:S01]  /*7190*/  IMAD.U32 R2, RZ, RZ, UR8 ;  /* 0x00000008ff027e24 */ /* 0x000fe2000f8e00ff */
[----:B------:R-:W-:Y:S01]  /*71a0*/  R2UR UR8, R16 ;  /* 0x00000000100872ca */ /* 0x000fe200000e0000 */
[----:B--2---:R-:W-:Y:S01]  /*71b0*/  IMAD.MOV.U32 R8, RZ, RZ, R6 ;  /* 0x000000ffff087224 */ /* 0x004fe200078e0006 */
[----:B------:R-:W-:Y:S01]  /*71c0*/  LEA R0, P1, R3, R10, 0x2 ;  /* 0x0000000a03007211 */ /* 0x000fe200078210ff */
[----:B------:R-:W-:Y:S01]  /*71d0*/  IMAD.U32 R3, RZ, RZ, UR7 ;  /* 0x00000007ff037e24 */ /* 0x000fe2000f8e00ff */
[----:B------:R-:W-:Y:S01]  /*71e0*/  UMOV UR7, 0x10 ;  /* 0x0000001000077882 */ /* 0x000fe20000000000 */
[----:B------:R-:W-:Y:S01]  /*71f0*/  UMOV UR55, 0x10000000 ;  /* 0x1000000000377882 */ /* 0x000fe20000000000 */
[----:B------:R-:W-:Y:S01]  /*7200*/  R2UR UR32, R0 ;  /* 0x00000000002072ca */ /* 0x000fe200000e0000 */
[----:B------:R-:W-:Y:S01]  /*7210*/  UMOV UR13, UR21 ;  /* 0x00000015000d7c82 */ /* 0x000fe20008000000 */
[----:B------:R-:W-:Y:S01]  /*7220*/  LEA.HI.X R2, R2, R9, R3, 0x2, P1 ;  /* 0x0000000902027211 */ /* 0x000fe200008f1403 */
[----:B------:R-:W-:Y:S01]  /*7230*/  UMOV UR10, UR18 ;  /* 0x00000012000a7c82 */ /* 0x000fe20008000000 */
[----:B------:R-:W-:Y:S01]  /*7240*/  IADD3 R0, P1, R8, 0x2f0, RZ ;  /* 0x000002f008007810 */ /* 0x000fe20007f3e0ff */
[----:B------:R-:W-:Y:S01]  /*7250*/  UMOV UR34, 0x10 ;  /* 0x0000001000227882 */ /* 0x000fe20000000000 */
[----:B------:R-:W-:Y:S01]  /*7260*/  R2UR UR33, R2 ;  /* 0x00000000022172ca */ /* 0x000fe200000e0000 */
[----:B------:R-:W-:Y:S01]  /*7270*/  UIADD3 UR17, UR8, 0x26810, URZ ;  /* 0x0002681008117890 */ /* 0x000fe2000fffe03f */
[----:B------:R-:W-:Y:S01]  /*7280*/  R2UR UR46, R0 ;  /* 0x00000000002e72ca */ /* 0x000fe200000e0000 */
[----:B------:R-:W-:Y:S01]  /*7290*/  UIADD3 UR16, UR8, 0x12000, URZ ;  /* 0x0001200008107890 */ /* 0x000fe2000fffe03f */
[----:B------:R-:W-:Y:S01]  /*72a0*/  IADD3 R0, P2, R8, 0x3f0, RZ ;  /* 0x000003f008007810 */ /* 0x000fe20007f5e0ff */
[----:B------:R-:W-:-:S02]  /*72b0*/  UIADD3 UR40, UR8, 0x13000, URZ ;  /* 0x0001300008287890 */ /* 0x000fc4000fffe03f */
[----:B------:R-:W-:Y:S01]  /*72c0*/  UIADD3 UR24, UR8, 0x14000, URZ ;  /* 0x0001400008187890 */ /* 0x000fe2000fffe03f */
[----:B------:R-:W-:Y:S01]  /*72d0*/  R2UR UR30, R0 ;  /* 0x00000000001e72ca */ /* 0x000fe200000e0000 */
[--C-:B------:R-:W-:Y:S01]  /*72e0*/  IMAD.X R0, RZ, RZ, R7.reuse, P1 ;  /* 0x000000ffff007224 */ /* 0x100fe200008e0607 */
[----:B------:R-:W-:Y:S01]  /*72f0*/  IADD3 R2, P1, R8, 0xf0, RZ ;  /* 0x000000f008027810 */ /* 0x000fe20007f3e0ff */
[----:B------:R-:W-:Y:S01]  /*7300*/  UIADD3 UR56, UR8, 0x1e000, URZ ;  /* 0x0001e00008387890 */ /* 0x000fe2000fffe03f */
[----:B------:R-:W-:Y:S02]  /*7310*/  UMOV UR41, UR17 ;  /* 0x0000001100297c82 */ /* 0x000fe40008000000 */
[----:B------:R-:W-:Y:S01]  /*7320*/  R2UR UR48, R2 ;  /* 0x00000000023072ca */ /* 0x000fe200000e0000 */
[--C-:B------:R-:W-:Y:S01]  /*7330*/  IMAD.X R3, RZ, RZ, R7.reuse, P1 ;  /* 0x000000ffff037224 */ /* 0x100fe200008e0607 */
[----:B------:R-:W-:Y:S01]  /*7340*/  R2UR UR47, R0 ;  /* 0x00000000002f72ca */ /* 0x000fe200000e0000 */
[----:B------:R-:W-:Y:S01]  /*7350*/  IMAD.X R0, RZ, RZ, R7, P2 ;  /* 0x000000ffff007224 */ /* 0x000fe200010e0607 */
[----:B------:R-:W-:Y:S01]  /*7360*/  UMOV UR25, UR17 ;  /* 0x0000001100197c82 */ /* 0x000fe20008000000 */
[----:B------:R-:W-:Y:S01]  /*7370*/  UMOV UR57, UR17 ;  /* 0x0000001100397c82 */ /* 0x000fe20008000000 */
[----:B------:R-:W-:Y:S01]  /*7380*/  R2UR UR49, R3 ;  /* 0x00000000033172ca */ /* 0x000fe200000e0000 */
[----:B------:R-:W-:Y:S01]  /*7390*/  UIADD3 UR9, UR8, 0x26800, URZ ;  /* 0x0002680008097890 */ /* 0x000fe2000fffe03f */
[----:B------:R-:W-:Y:S01]  /*73a0*/  R2UR UR31, R0 ;  /* 0x00000000001f72ca */ /* 0x000fe200000e0000 */
[----:B------:R-:W-:Y:S01]  /*73b0*/  IMAD.U32 R0, RZ, RZ, UR6 ;  /* 0x00000006ff007e24 */ /* 0x000fe2000f8e00ff */
[----:B------:R-:W-:Y:S01]  /*73c0*/  UMOV UR35, UR11 ;  /* 0x0000000b00237c82 */ /* 0x000fe20008000000 */
[----:B------:R-:W-:Y:S01]  /*73d0*/  UMOV UR36, UR12 ;  /* 0x0000000c00247c82 */ /* 0x000fe20008000000 */
[----:B------:R-:W-:Y:S01]  /*73e0*/  UMOV UR37, UR21 ;  /* 0x0000001500257c82 */ /* 0x000fe20008000000 */
[----:B------:R-:W-:Y:S01]  /*73f0*/  VIADD R6, R0, 0xffffffff ;  /* 0xffffffff00067836 */ /* 0x000fe20000000000 */
[----:B------:R-:W-:Y:S01]  /*7400*/  UMOV UR52, UR12 ;  /* 0x0000000c00347c82 */ /* 0x000fe20008000000 */
[----:B------:R-:W-:Y:S01]  /*7410*/  UMOV UR53, UR21 ;  /* 0x0000001500357c82 */ /* 0x000fe20008000000 */
[----:B------:R-:W-:Y:S01]  /*7420*/  UMOV UR58, 0x50 ;  /* 0x00000050003a7882 */ /* 0x000fe20000000000 */
[----:B------:R-:W-:Y:S01]  /*7430*/  UMOV UR59, UR11 ;  /* 0x0000000b003b7c82 */ /* 0x000fe20008000000 */
[----:B------:R1:W-:Y:S01]  /*7440*/  STL [R1], R6 ;  /* 0x0000000601007387 */ /* 0x0003e20000100800 */
[----:B------:R-:W-:Y:S01]  /*7450*/  ISETP.GE.AND P1, PT, R4, R6, PT ;  /* 0x000000060400720c */ /* 0x000fe20003f26270 */
[----:B------:R-:W-:Y:S01]  /*7460*/  UMOV UR60, UR12 ;  /* 0x0000000c003c7c82 */ /* 0x000fe20008000000 */
[----:B------:R-:W-:Y:S01]  /*7470*/  UMOV UR61, UR21 ;  /* 0x00000015003d7c82 */ /* 0x000fe20008000000 */
[----:B------:R-:W-:Y:S01]  /*7480*/  UTMALDG.4D [UR16], [UR48], desc[UR50] ;  /* 0x00003210300075b4 */ /* 0x000fe20008019000 */
[----:B------:R2:W-:Y:S01]  /*7490*/  UTMALDG.4D [UR40], [UR48], desc[UR50] ;  /* 0x00003228300075b4 */ /* 0x0005e20008019000 */
[----:B------:R-:W-:Y:S01]  /*74a0*/  UTMALDG.4D [UR24], [UR48], desc[UR50] ;  /* 0x00003218300075b4 */ /* 0x000fe20008019000 */
[----:B------:R3:W-:Y:S01]  /*74b0*/  UBLKCP.S.G [UR56], [UR32], UR7 ;  /* 0x00000038200073ba */ /* 0x0007e20008000207 */
[----:B------:R1:W-:Y:S01]  /*74c0*/  SYNCS.ARRIVE.TRANS64 RZ, [R16+URZ+0x26800], R5 ;  /* 0x0268000510ff79a7 */ /* 0x0003e2000800003f */
[----:B------:R4:W-:Y:S01]  /*74d0*/  UTMALDG.4D [UR8], [UR46], desc[UR54] ;  /* 0x000036082e0075b4 */ /* 0x0009e20008019000 */
[----:B--2---:R-:W-:Y:S01]  /*74e0*/  UIADD3 UR40, UR8, 0x4000, URZ ;  /* 0x0000400008287890 */ /* 0x004fe2000fffe03f */
[----:B------:R-:W-:Y:S01]  /*74f0*/  UMOV UR42, 0x40 ;  /* 0x00000040002a7882 */ /* 0x000fe20000000000 */
[----:B------:R-:W-:Y:S01]  /*7500*/  UMOV UR43, UR11 ;  /* 0x0000000b002b7c82 */ /* 0x000fe20008000000 */
[----:B------:R-:W-:Y:S01]  /*7510*/  UMOV UR44, UR12 ;  /* 0x0000000c002c7c82 */ /* 0x000fe20008000000 */
[----:B------:R-:W-:Y:S01]  /*7520*/  UMOV UR41, UR9 ;  /* 0x0000000900297c82 */ /* 0x000fe20008000000 */
[----:B---3--:R-:W-:-:S02]  /*7530*/  UIADD3 UR32, UR8, 0x1000, URZ ;  /* 0x0000100008207890 */ /* 0x008fc4000fffe03f */
[----:B------:R-:W-:Y:S02]  /*7540*/  UIADD3 UR48, UR8, 0x2000, URZ ;  /* 0x0000200008307890 */ /* 0x000fe4000fffe03f */
[----:B------:R-:W-:Y:S01]  /*7550*/  UIADD3 UR24, UR8, 0x3000, URZ ;  /* 0x0000300008187890 */ /* 0x000fe2000fffe03f */
[----:B------:R-:W-:Y:S01]  /*7560*/  UMOV UR33, UR9 ;  /* 0x0000000900217c82 */ /* 0x000fe20008000000 */
[----:B------:R-:W-:Y:S01]  /*7570*/  UMOV UR50, 0x20 ;  /* 0x0000002000327882 */ /* 0x000fe20000000000 */
[----:B------:R-:W-:Y:S01]  /*7580*/  UMOV UR51, UR11 ;  /* 0x0000000b00337c82 */ /* 0x000fe20008000000 */
[----:B------:R-:W-:Y:S01]  /*7590*/  UMOV UR49, UR9 ;  /* 0x0000000900317c82 */ /* 0x000fe20008000000 */
[----:B------:R-:W-:Y:S01]  /*75a0*/  UMOV UR26, 0x30 ;  /* 0x00000030001a7882 */ /* 0x000fe20000000000 */
[----:B------:R-:W-:Y:S01]  /*75b0*/  UMOV UR27, UR11 ;  /* 0x0000000b001b7c82 */ /* 0x000fe20008000000 */
[----:B------:R-:W-:Y:S01]  /*75c0*/  UMOV UR28, UR12 ;  /* 0x0000000c001c7c82 */ /* 0x000fe20008000000 */
[----:B------:R2:W-:Y:S01]  /*75d0*/  UTMALDG.4D [UR32], [UR46], desc[UR54] ;  /* 0x000036202e0075b4 */ /* 0x0005e20008019000 */
[----:B------:R-:W-:Y:S01]  /*75e0*/  UMOV UR25, UR9 ;  /* 0x0000000900197c82 */ /* 0x000fe20008000000 */
[----:B------:R-:W-:Y:S01]  /*75f0*/  UIADD3 UR56, UR8, 0x5000, URZ ;  /* 0x0000500008387890 */ /* 0x000fe2000fffe03f */
[----:B------:R-:W-:Y:S01]  /*7600*/  UMOV UR57, UR9 ;  /* 0x0000000900397c82 */ /* 0x000fe20008000000 */
[----:B----4-:R-:W-:Y:S01]  /*7610*/  UMOV UR10, 0x40 ;  /* 0x00000040000a7882 */ /* 0x010fe20000000000 */
[----:B------:R-:W-:Y:S01]  /*7620*/  UTMALDG.4D [UR48], [UR46], desc[UR54] ;  /* 0x000036302e0075b4 */ /* 0x000fe20008019000 */
[----:B------:R3:W-:Y:S01]  /*7630*/  UTMALDG.4D [UR24], [UR46], desc[UR54] ;  /* 0x000036182e0075b4 */ /* 0x0007e20008019000 */
[----:B------:R1:W-:Y:S01]  /*7640*/  UTMALDG.4D [UR40], [UR46], desc[UR54] ;  /* 0x000036282e0075b4 */ /* 0x0003e20008019000 */
[----:B--2---:R-:W-:Y:S01]  /*7650*/  UIADD3 UR32, UR8, 0x6000, URZ ;  /* 0x0000600008207890 */ /* 0x004fe2000fffe03f */
[----:B------:R-:W-:-:S02]  /*7660*/  UMOV UR34, UR18 ;  /* 0x0000001200227c82 */ /* 0x000fc40008000000 */
[----:B------:R1:W-:Y:S06]  /*7670*/  UTMALDG.4D [UR56], [UR46], desc[UR54] ;  /* 0x000036382e0075b4 */ /* 0x0003ec0008019000 */
[----:B------:R1:W-:Y:S01]  /*7680*/  UTMALDG.4D [UR32], [UR30], desc[UR54] ;  /* 0x000036201e0075b4 */ /* 0x0003e20008019000 */
[----:B---3--:R-:W-:Y:S02]  /*7690*/  UIADD3 UR24, UR8, 0x8000, URZ ;  /* 0x0000800008187890 */ /* 0x008fe4000fffe03f */
[----:B------:R-:W-:Y:S01]  /*76a0*/  UIADD3 UR8, UR8, 0xa000, URZ ;  /* 0x0000a00008087890 */ /* 0x000fe2000fffe03f */
[----:B------:R-:W-:-:S06]  /*76b0*/  UMOV UR26, 0x20 ;  /* 0x00000020001a7882 */ /* 0x000fcc0000000000 */
[----:B------:R1:W-:Y:S02]  /*76c0*/  UTMALDG.4D [UR24], [UR30], desc[UR54] ;  /* 0x000036181e0075b4 */ /* 0x0003e40008019000 */
[----:B------:R1:W-:Y:S02]  /*76d0*/  UTMALDG.4D [UR8], [UR30], desc[UR54] ;  /* 0x000036081e0075b4 */ /* 0x0003e40008019000 */
[----:B-1----:R-:W-:Y:S05]  /*76e0*/  @P1 BRA `(.L_x_1088) ;  /* 0x0000001000e41947 */ /* 0x002fea0003800000 */
[----:B------:R-:W-:Y:S01]  /*76f0*/  R2UR UR7, R4 ;  /* 0x00000000040772ca */ /* 0x000fe200000e0000 */
[----:B------:R-:W1:Y:S01]  /*7700*/  S2R R6, SR_TID.X ;  /* 0x0000000000067919 */ /* 0x000e620000002100 */
[----:B------:R-:W-:Y:S01]  /*7710*/  UIADD3 UR8, UR6, -0x2, URZ ;  /* 0xfffffffe06087890 */ /* 0x000fe2000fffe03f */
[----:B------:R-:W-:-:S05]  /*7720*/  IMAD.MOV.U32 R11, RZ, RZ, 0x1 ;  /* 0x00000001ff0b7424 */ /* 0x000fca00078e00ff */
[----:B------:R-:W-:-:S05]  /*7730*/  ISETP.NE.AND P1, PT, R4, UR8, PT ;  /* 0x0000000804007c0c */ /* 0x000fca000bf25270 */
[----:B------:R-:W-:-:S04]  /*7740*/  ULOP3.LUT UR7, URZ, UR7, URZ, 0x33, !UPT ;  /* 0x000000073f077292 */ /* 0x000fc8000f8e333f */
[----:B------:R-:W-:-:S06]  /*7750*/  UIADD3 UR7, UR7, UR6, URZ ;  /* 0x0000000607077290 */ /* 0x000fcc000fffe03f */
[----:B------:R-:W-:-:S05]  /*7760*/  IMAD.U32 R0, RZ, RZ, UR7 ;  /* 0x00000007ff007e24 */ /* 0x000fca000f8e00ff */
[----:B------:R-:W-:Y:S01]  /*7770*/  LOP3.LUT R5, R0, 0x1, RZ, 0xc0, !PT ;  /* 0x0000000100057812 */ /* 0x000fe200078ec0ff */
[----:B------:R-:W-:-:S04]  /*7780*/  IMAD.MOV.U32 R0, RZ, RZ, R4 ;  /* 0x000000ffff007224 */ /* 0x000fc800078e0004 */
[----:B------:R2:W-:Y:S01]  /*7790*/  STL [R1+0x4], R5 ;  /* 0x0000040501007387 */ /* 0x0005e20000100800 */
[----:B-1----:R-:W-:Y:S01]  /*77a0*/  LOP3.LUT R6, R6, 0x1f, RZ, 0xc0, !PT ;  /* 0x0000001f06067812 */ /* 0x002fe200078ec0ff */
[----:B------:R-:W-:Y:S06]  /*77b0*/  @!P1 BRA `(.L_x_1089) ;  /* 0x0000000c00209947 */ /* 0x000fec0003800000 */
[----:B------:R-:W-:Y:S01]  /*77c0*/  R2UR UR8, R5 ;  /* 0x00000000050872ca */ /* 0x000fe200000e0000 */
[----:B------:R-:W-:Y:S02]  /*77d0*/  IMAD.MOV.U32 R0, RZ, RZ, R4 ;  /* 0x000000ffff007224 */ /* 0x000fe400078e0004 */
[----:B------:R-:W-:-:S10]  /*77e0*/  IMAD.MOV.U32 R11, RZ, RZ, 0x1 ;  /* 0x00000001ff0b7424 */ /* 0x000fd400078e00ff */
[----:B------:R-:W-:-:S06]  /*77f0*/  UIADD3 UR7, UR7, -UR8, URZ ;  /* 0x8000000807077290 */ /* 0x000fcc000fffe03f */
[----:B------:R-:W-:-:S07]  /*7800*/  IMAD.U32 R20, RZ, RZ, UR7 ;  /* 0x00000007ff147e24 */ /* 0x000fce000f8e00ff */
.L_x_1098:
[----:B--234-:R-:W-:-:S04]  /*7810*/  SHF.L.U32 R21, R11, 0x1f, RZ ;  /* 0x0000001f0b157819 */ /* 0x01cfc800000006ff */
[----:B------:R-:W1:Y:S02]  /*7820*/  SYNCS.PHASECHK.TRANS64.TRYWAIT P1, [R16+URZ+0x26840], R21 ;  /* 0x02684015100075a7 */ /* 0x000e64000802017f */
[----:B-1----:R-:W-:Y:S05]  /*7830*/  @!P1 BRA `(.L_x_1090) ;  /* 0x00000018009c9947 */ /* 0x002fea0003800000 */
.L_x_1115:
[----:B------:R-:W-:Y:S05]  /*7840*/  @P0 BRA `(.L_x_1091) ;  /* 0x0000000000140947 */ /* 0x000fea0003800000 */
[----:B------:R-:W-:Y:S01]  /*7850*/  ISETP.NE.AND P1, PT, R6, RZ, PT ;  /* 0x000000ff0600720c */ /* 0x000fe20003f25270 */
[----:B------:R-:W-:-:S04]  /*7860*/  IMAD.MOV.U32 R3, RZ, RZ, 0x3100 ;  /* 0x00003100ff037424 */ /* 0x000fc800078e00ff */
[----:B------:R3:W-:Y:S08]  /*7870*/  SYNCS.ARRIVE.TRANS64 RZ, [R16+URZ+0x26830], R3 ;  /* 0x0268300310ff79a7 */ /* 0x0007f0000800003f */
[----:B------:R-:W-:Y:S05]  /*7880*/  @!P1 BRA `(.L_x_1091) ;  /* 0x0000000000049947 */ /* 0x000fea0003800000 */
[----:B------:R-:W-:Y:S01]  /*7890*/  BPT.TRAP 0x1 ;  /* 0x000000040000795c */ /* 0x000fe20000300000 */
.L_x_1091:
[----:B------:R-:W3:Y:S01]  /*78a0*/  LDC.64 R12, c[0x0][0x728] ;  /* 0x0001ca00ff0c7b82 */ /* 0x000ee20000000a00 */
[----:B------:R-:W-:Y:S01]  /*78b0*/  IMAD.SHL.U32 R18, R0, 0x40, RZ ;  /* 0x0000004000127824 */ /* 0x000fe200078e00ff */
[----:B------:R-:W-:Y:S01]  /*78c0*/  R2UR UR40, R16 ;  /* 0x00000000102872ca */ /* 0x000fe200000e0000 */
[----:B------:R-:W-:Y:S01]  /*78d0*/  UMOV UR30, 0x0 ;  /* 0x00000000001e7882 */ /* 0x000fe20000000000 */
[----:B------:R-:W-:Y:S01]  /*78e0*/  UMOV UR31, 0x14f00000 ;  /* 0x14f00000001f7882 */ /* 0x000fe20000000000 */
[----:B------:R-:W-:Y:S01]  /*78f0*/  UMOV UR18, URZ ;  /* 0x0000003f00127c82 */ /* 0x000fe20008000000 */
[C---:B------:R-:W-:Y:S01]  /*7900*/  IADD3 R2, P1, R18.reuse, UR14, RZ ;  /* 0x0000000e12027c10 */ /* 0x040fe2000ff3e0ff */
[----:B------:R-:W-:Y:S01]  /*7910*/  UMOV UR34, 0x20 ;  /* 0x0000002000227882 */ /* 0x000fe20000000000 */
[----:B--2---:R-:W2:Y:S01]  /*7920*/  LDC.64 R4, c[0x0][0x198] ;  /* 0x00006600ff047b82 */ /* 0x004ea20000000a00 */
[----:B------:R-:W-:Y:S01]  /*7930*/  R2UR UR19, R18 ;  /* 0x00000000121372ca */ /* 0x000fe200000e0000 */
[----:B------:R-:W-:Y:S01]  /*7940*/  UMOV UR36, UR20 ;  /* 0x0000001400247c82 */ /* 0x000fe20008000000 */
[----:B------:R-:W-:Y:S01]  /*7950*/  UMOV UR37, UR21 ;  /* 0x0000001500257c82 */ /* 0x000fe20008000000 */
[----:B------:R-:W-:Y:S01]  /*7960*/  UMOV UR26, 0x40 ;  /* 0x00000040001a7882 */ /* 0x000fe20000000000 */
[----:B------:R-:W-:Y:S01]  /*7970*/  UMOV UR28, UR20 ;  /* 0x00000014001c7c82 */ /* 0x000fe20008000000 */
[----:B------:R-:W-:Y:S01]  /*7980*/  UMOV UR29, UR21 ;  /* 0x00000015001d7c82 */ /* 0x000fe20008000000 */
        /* <DEDUP_REMOVED lines=11> */
[----:B------:R-:W-:Y:S01]  /*7a40*/  LEA.HI.X.SX32 R3, R18, R14, 0x1, P1 ;  /* 0x0000000e12037211 */ /* 0x000fe200008f0eff */
[----:B------:R-:W-:Y:S01]  /*7a50*/  UMOV UR7, 0x10 ;  /* 0x0000001000077882 */ /* 0x000fe20000000000 */
[----:B--2---:R-:W-:Y:S01]  /*7a60*/  IMAD.MOV.U32 R8, RZ, RZ, R4 ;  /* 0x000000ffff087224 */ /* 0x004fe200078e0004 */
[----:B------:R-:W-:Y:S01]  /*7a70*/  UMOV UR41, UR17 ;  /* 0x0000001100297c82 */ /* 0x000fe20008000000 */
[----:B------:R-:W-:Y:S01]  /*7a80*/  IMAD.MOV.U32 R7, RZ, RZ, R5 ;  /* 0x000000ffff077224 */ /* 0x000fe200078e0005 */
[----:B------:R-:W-:-:S02]  /*7a90*/  LEA.HI.X R2, R2, R13, R3, 0x2, P2 ;  /* 0x0000000d02027211 */ /* 0x000fc400010f1403 */
[----:B------:R-:W-:Y:S02]  /*7aa0*/  IADD3 R4, P1, R8, 0x1f0, RZ ;  /* 0x000001f008047810 */ /* 0x000fe40007f3e0ff */
[----:B------:R-:W-:Y:S02]  /*7ab0*/  R2UR UR43, R2 ;  /* 0x00000000022b72ca */ /* 0x000fe400000e0000 */
[----:B------:R-:W-:Y:S01]  /*7ac0*/  R2UR UR8, R4 ;  /* 0x00000000040872ca */ /* 0x000fe200000e0000 */
[----:B------:R-:W-:-:S05]  /*7ad0*/  IMAD.X R5, RZ, RZ, R7, P1 ;  /* 0x000000ffff057224 */ /* 0x000fca00008e0607 */
[----:B------:R-:W-:-:S13]  /*7ae0*/  R2UR UR9, R5 ;  /* 0x00000000050972ca */ /* 0x000fda00000e0000 */
[----:B------:R2:W-:Y:S01]  /*7af0*/  UTMALDG.4D [UR16], [UR8], desc[UR30] ;  /* 0x00001e10080075b4 */ /* 0x0005e20008019000 */
[----:B------:R2:W-:Y:S01]  /*7b00*/  UTMALDG.4D [UR32], [UR8], desc[UR30] ;  /* 0x00001e20080075b4 */ /* 0x0005e20008019000 */
[----:B------:R2:W-:Y:S01]  /*7b10*/  UTMALDG.4D [UR24], [UR8], desc[UR30] ;  /* 0x00001e18080075b4 */ /* 0x0005e20008019000 */
[----:B------:R2:W-:Y:S01]  /*7b20*/  UBLKCP.S.G [UR40], [UR42], UR7 ;  /* 0x000000282a0073ba */ /* 0x0005e20008000207 */
[----:B------:R-:W3:Y:S02]  /*7b30*/  SYNCS.PHASECHK.TRANS64.TRYWAIT P1, [R16+URZ+0x26828], R21 ;  /* 0x02682815100075a7 */ /* 0x000ee4000802017f */
[----:B--23--:R-:W-:Y:S05]  /*7b40*/  @!P1 BRA `(.L_x_1092) ;  /* 0x0000001400ec9947 */ /* 0x00cfea0003800000 */
.L_x_1116:
[----:B------:R-:W-:Y:S05]  /*7b50*/  @P0 BRA `(.L_x_1093) ;  /* 0x0000000000140947 */ /* 0x000fea0003800000 */
[----:B------:R-:W-:Y:S01]  /*7b60*/  ISETP.NE.AND P1, PT, R6, RZ, PT ;  /* 0x000000ff0600720c */ /* 0x000fe20003f25270 */
[----:B------:R-:W-:-:S04]  /*7b70*/  IMAD.MOV.U32 R2, RZ, RZ, 0x3100 ;  /* 0x00003100ff027424 */ /* 0x000fc800078e00ff */
[----:B------:R3:W-:Y:S08]  /*7b80*/  SYNCS.ARRIVE.TRANS64 RZ, [R16+URZ+0x26818], R2 ;  /* 0x0268180210ff79a7 */ /* 0x0007f0000800003f */
[----:B------:R-:W-:Y:S05]  /*7b90*/  @!P1 BRA `(.L_x_1093) ;  /* 0x0000000000049947 */ /* 0x000fea0003800000 */
[----:B------:R-:W-:Y:S01]  /*7ba0*/  BPT.TRAP 0x1 ;  /* 0x000000040000795c */ /* 0x000fe20000300000 */
.L_x_1093:
[----:B------:R-:W-:Y:S01]  /*7bb0*/  VIADD R18, R18, 0x40 ;  /* 0x0000004012127836 */ /* 0x000fe20000000000 */
[----:B------:R-:W-:Y:S01]  /*7bc0*/  ULDC.64 UR8, c[0x0][0x700] ;  /* 0x0001c00000087ab9 */ /* 0x000fe20000000a00 */
[----:B------:R-:W-:Y:S01]  /*7bd0*/  R2UR UR40, R16 ;  /* 0x00000000102872ca */ /* 0x000fe200000e0000 */
[----:B------:R-:W-:Y:S01]  /*7be0*/  IMAD.U32 R10, RZ, RZ, UR8 ;  /* 0x00000008ff0a7e24 */ /* 0x000fe2000f8e00ff */
[----:B------:R-:W-:Y:S01]  /*7bf0*/  UMOV UR30, 0x0 ;  /* 0x00000000001e7882 */ /* 0x000fe20000000000 */
[----:B---3--:R-:W-:Y:S01]  /*7c00*/  IADD3 R2, P1, R18, UR22, RZ ;  /* 0x0000001612027c10 */ /* 0x008fe2000ff3e0ff */
[----:B------:R-:W-:Y:S01]  /*7c10*/  IMAD.U32 R9, RZ, RZ, UR9 ;  /* 0x00000009ff097e24 */ /* 0x000fe2000f8e00ff */
[----:B------:R-:W-:Y:S01]  /*7c20*/  SHF.R.S32.HI R17, RZ, 0x1f, R18 ;  /* 0x0000001fff117819 */ /* 0x000fe20000011412 */
[----:B------:R-:W-:Y:S01]  /*7c30*/  UMOV UR31, 0x14f00000 ;  /* 0x14f00000001f7882 */ /* 0x000fe20000000000 */
[----:B------:R-:W-:Y:S01]  /*7c40*/  LEA R3, P2, R2, R10, 0x2 ;  /* 0x0000000a02037211 */ /* 0x000fe200078410ff */
[----:B------:R-:W-:Y:S01]  /*7c50*/  UMOV UR34, URZ ;  /* 0x0000003f00227c82 */ /* 0x000fe20008000000 */
[----:B------:R-:W-:Y:S01]  /*7c60*/  R2UR UR35, R18 ;  /* 0x00000000122372ca */ /* 0x000fe200000e0000 */
[----:B------:R-:W-:Y:S01]  /*7c70*/  UMOV UR36, UR20 ;  /* 0x0000001400247c82 */ /* 0x000fe20008000000 */
[----:B------:R-:W-:Y:S01]  /*7c80*/  R2UR UR42, R3 ;  /* 0x00000000032a72ca */ /* 0x000fe200000e0000 */
[----:B------:R-:W-:Y:S01]  /*7c90*/  IMAD.X R3, R17, 0x1, R15, P1 ;  /* 0x0000000111037824 */ /* 0x000fe200008e060f */
[----:B------:R-:W-:-:S02]  /*7ca0*/  UIADD3 UR33, UR40, 0x26818, URZ ;  /* 0x0002681828217890 */ /* 0x000fc4000fffe03f */
[----:B------:R-:W-:Y:S02]  /*7cb0*/  UIADD3 UR32, UR40, 0x15000, URZ ;  /* 0x0001500028207890 */ /* 0x000fe4000fffe03f */
[----:B------:R-:W-:Y:S01]  /*7cc0*/  LEA.HI.X R3, R2, R9, R3, 0x2, P2 ;  /* 0x0000000902037211 */ /* 0x000fe200010f1403 */
        /* <DEDUP_REMOVED lines=8> */
[----:B------:R-:W-:Y:S01]  /*7d50*/  UMOV UR26, 0x20 ;  /* 0x00000020001a7882 */ /* 0x000fe20000000000 */
[----:B------:R-:W-:Y:S01]  /*7d60*/  UMOV UR28, UR20 ;  /* 0x00000014001c7c82 */ /* 0x000fe20008000000 */
[----:B------:R-:W-:Y:S01]  /*7d70*/  UMOV UR29, UR21 ;  /* 0x00000015001d7c82 */ /* 0x000fe20008000000 */
[----:B------:R-:W-:Y:S01]  /*7d80*/  R2UR UR9, R3 ;  /* 0x00000000030972ca */ /* 0x000fe200000e0000 */
[----:B------:R-:W-:Y:S01]  /*7d90*/  UMOV UR25, UR33 ;  /* 0x0000002100197c82 */ /* 0x000fe20008000000 */
[----:B------:R-:W-:Y:S01]  /*7da0*/  UMOV UR27, UR35 ;  /* 0x00000023001b7c82 */ /* 0x000fe20008000000 */
[----:B------:R-:W-:Y:S01]  /*7db0*/  UMOV UR18, 0x40 ;  /* 0x0000004000127882 */ /* 0x000fe20000000000 */
[----:B------:R-:W-:Y:S01]  /*7dc0*/  UMOV UR17, UR33 ;  /* 0x0000002100117c82 */ /* 0x000fe20008000000 */
[----:B------:R-:W-:Y:S01]  /*7dd0*/  UMOV UR19, UR35 ;  /* 0x0000002300137c82 */ /* 0x000fe20008000000 */
[----:B------:R-:W-:Y:S01]  /*7de0*/  UMOV UR41, UR33 ;  /* 0x0000002100297c82 */ /* 0x000fe20008000000 */
[----:B------:R-:W-:-:S06]  /*7df0*/  UMOV UR7, 0x10 ;  /* 0x0000001000077882 */ /* 0x000fcc0000000000 */
[----:B------:R3:W-:Y:S01]  /*7e00*/  UTMALDG.4D [UR32], [UR8], desc[UR30] ;  /* 0x00001e20080075b4 */ /* 0x0007e20008019000 */
[----:B------:R3:W-:Y:S01]  /*7e10*/  UTMALDG.4D [UR24], [UR8], desc[UR30] ;  /* 0x00001e18080075b4 */ /* 0x0007e20008019000 */
[----:B------:R3:W-:Y:S01]  /*7e20*/  UTMALDG.4D [UR16], [UR8], desc[UR30] ;  /* 0x00001e10080075b4 */ /* 0x0007e20008019000 */
[----:B------:R3:W-:Y:S01]  /*7e30*/  UBLKCP.S.G [UR40], [UR42], UR7 ;  /* 0x000000282a0073ba */ /* 0x0007e20008000207 */
[----:B------:R-:W4:Y:S02]  /*7e40*/  SYNCS.PHASECHK.TRANS64.TRYWAIT P1, [R16+URZ+0x26848], R21 ;  /* 0x02684815100075a7 */ /* 0x000f24000802017f */
[----:B---34-:R-:W-:Y:S05]  /*7e50*/  @!P1 BRA `(.L_x_1094) ;  /* 0x00000014003c9947 */ /* 0x018fea0003800000 */
.L_x_1117:
[----:B------:R-:W-:Y:S05]  /*7e60*/  @P0 BRA `(.L_x_1095) ;  /* 0x0000000000140947 */ /* 0x000fea0003800000 */
[----:B------:R-:W-:Y:S01]  /*7e70*/  ISETP.NE.AND P1, PT, R6, RZ, PT ;  /* 0x000000ff0600720c */ /* 0x000fe20003f25270 */
[----:B-123--:R-:W-:-:S04]  /*7e80*/  IMAD.MOV.U32 R21, RZ, RZ, 0x3100 ;  /* 0x00003100ff157424 */ /* 0x00efc800078e00ff */
[----:B------:R4:W-:Y:S08]  /*7e90*/  SYNCS.ARRIVE.TRANS64 RZ, [R16+URZ+0x26838], R21 ;  /* 0x0268381510ff79a7 */ /* 0x0009f0000800003f */
[----:B------:R-:W-:Y:S05]  /*7ea0*/  @!P1 BRA `(.L_x_1095) ;  /* 0x0000000000049947 */ /* 0x000fea0003800000 */
[----:B------:R-:W-:Y:S01]  /*7eb0*/  BPT.TRAP 0x1 ;  /* 0x000000040000795c */ /* 0x000fe20000300000 */
.L_x_1095:
        /* <DEDUP_REMOVED lines=8> */
[C---:B------:R-:W-:Y:S01]  /*7f40*/  LEA R12, P1, R18.reuse, R12, 0x2 ;  /* 0x0000000c120c7211 */ /* 0x040fe200078210ff */
        /* <DEDUP_REMOVED lines=27> */
[----:B------:R-:W5:Y:S02]  /*8100*/  SYNCS.PHASECHK.TRANS64.TRYWAIT P1, [R16+URZ+0x26820], R5 ;  /* 0x02682005100075a7 */ /* 0x000f64000802017f */
[----:B-1---5:R-:W-:Y:S05]  /*8110*/  @!P1 BRA `(.L_x_1096) ;  /* 0x0000001000a09947 */ /* 0x022fea0003800000 */
.L_x_1119:
[----:B------:R-:W-:Y:S05]  /*8120*/  @P0 BRA `(.L_x_1097) ;  /* 0x0000000000140947 */ /* 0x000fea0003800000 */
[----:B------:R-:W-:Y:S01]  /*8130*/  ISETP.NE.AND P1, PT, R6, RZ, PT ;  /* 0x000000ff0600720c */ /* 0x000fe20003f25270 */
[----:B------:R-:W-:-:S04]  /*8140*/  IMAD.MOV.U32 R5, RZ, RZ, 0x3100 ;  /* 0x00003100ff057424 */ /* 0x000fc800078e00ff */
[----:B------:R1:W-:Y:S08]  /*8150*/  SYNCS.ARRIVE.TRANS64 RZ, [R16+URZ+0x26810], R5 ;  /* 0x0268100510ff79a7 */ /* 0x0003f0000800003f */
[----:B------:R-:W-:Y:S05]  /*8160*/  @!P1 BRA `(.L_x_1097) ;  /* 0x0000000000049947 */ /* 0x000fea0003800000 */
[----:B------:R-:W-:Y:S01]  /*8170*/  BPT.TRAP 0x1 ;  /* 0x000000040000795c */ /* 0x000fe20000300000 */
.L_x_1097:
[----:B------:R-:W-:Y:S01]  /*8180*/  R2UR UR7, R0 ;  /* 0x00000000000772ca */ /* 0x000fe200000e0000 */
[----:B------:R-:W-:Y:S01]  /*8190*/  VIADD R20, R20, 0xfffffffe ;  /* 0xfffffffe14147836 */ /* 0x000fe20000000000 */
[----:B------:R-:W-:Y:S01]  /*81a0*/  R2UR UR8, R15 ;  /* 0x000000000f0872ca */ /* 0x000fe200000e0000 */
[----:B------:R-:W-:Y:S01]  /*81b0*/  UMOV UR30, 0x0 ;  /* 0x00000000001e7882 */ /* 0x000fe20000000000 */
[----:B------:R-:W-:Y:S01]  /*81c0*/  R2UR UR40, R16 ;  /* 0x00000000102872ca */ /* 0x000fe200000e0000 */
[----:B------:R-:W-:Y:S01]  /*81d0*/  UMOV UR31, 0x14f00000 ;  /* 0x14f00000001f7882 */ /* 0x000fe20000000000 */
[----:B------:R-:W-:Y:S01]  /*81e0*/  UMOV UR34, URZ ;  /* 0x0000003f00227c82 */ /* 0x000fe20008000000 */
[----:B------:R-:W-:Y:S01]  /*81f0*/  UMOV UR36, UR20 ;  /* 0x0000001400247c82 */ /* 0x000fe20008000000 */
[----:B------:R-:W-:Y:S01]  /*8200*/  UMOV UR37, UR21 ;  /* 0x0000001500257c82 */ /* 0x000fe20008000000 */
[----:B------:R-:W-:Y:S01]  /*8210*/  UMOV UR26, 0x20 ;  /* 0x00000020001a7882 */ /* 0x000fe20000000000 */
[----:B------:R-:W-:Y:S01]  /*8220*/  UMOV UR28, UR20 ;  /* 0x00000014001c7c82 */ /* 0x000fe20008000000 */
[----:B------:R-:W-:Y:S01]  /*8230*/  UMOV UR29, UR21 ;  /* 0x00000015001d7c82 */ /* 0x000fe20008000000 */
[----:B------:R-:W-:Y:S01]  /*8240*/  UMOV UR18, 0x40 ;  /* 0x0000004000127882 */ /* 0x000fe20000000000 */
[----:B------:R-:W-:Y:S01]  /*8250*/  UIADD3 UR7, UR7, 0x2, URZ ;  /* 0x0000000207077890 */ /* 0x000fe2000fffe03f */
[----:B------:R-:W-:-:S03]  /*8260*/  UMOV UR10, 0x10 ;  /* 0x00000010000a7882 */ /* 0x000fc60000000000 */
[----:B------:R-:W-:Y:S02]  /*8270*/  USHF.L.U32 UR35, UR7, 0x6, URZ ;  /* 0x0000000607237899 */ /* 0x000fe4000800063f */
[----:B------:R-:W-:Y:S02]  /*8280*/  UIADD3 UR33, UR40, 0x26810, URZ ;  /* 0x0002681028217890 */ /* 0x000fe4000fffe03f */
[----:B------:R-:W-:Y:S02]  /*8290*/  UIADD3 UR9, UP0, UR35, UR22, URZ ;  /* 0x0000001623097290 */ /* 0x000fe4000ff1e03f */
[----:B------:R-:W-:Y:S02]  /*82a0*/  UIADD3 UR32, UR40, 0x12000, URZ ;  /* 0x0001200028207890 */ /* 0x000fe4000fffe03f */
[----:B------:R-:W-:Y:S02]  /*82b0*/  ULEA.HI.X.SX32 UR8, UR35, UR8, 0x1, UP0 ;  /* 0x0000000823087291 */ /* 0x000fe400080f0e3f */
[----:B-1----:R-:W-:Y:S01]  /*82c0*/  IMAD.U32 R5, RZ, RZ, UR9 ;  /* 0x00000009ff057e24 */ /* 0x002fe2000f8e00ff */
[----:B------:R-:W-:-:S02]  /*82d0*/  UIADD3 UR24, UR40, 0x13000, URZ ;  /* 0x0001300028187890 */ /* 0x000fc4000fffe03f */
[----:B------:R-:W-:Y:S01]  /*82e0*/  UIADD3 UR16, UR40, 0x14000, URZ ;  /* 0x0001400028107890 */ /* 0x000fe2000fffe03f */
[----:B------:R-:W-:Y:S01]  /*82f0*/  IMAD.U32 R4, RZ, RZ, UR8 ;  /* 0x00000008ff047e24 */ /* 0x000fe2000f8e00ff */
[----:B------:R-:W-:Y:S01]  /*8300*/  LEA R0, P1, R5, R10, 0x2 ;  /* 0x0000000a05007211 */ /* 0x000fe200078210ff */
[----:B------:R-:W-:Y:S01]  /*8310*/  UIADD3 UR40, UR40, 0x1e000, URZ ;  /* 0x0001e00028287890 */ /* 0x000fe2000fffe03f */
[----:B------:R-:W-:Y:S01]  /*8320*/  R2UR UR8, R2 ;  /* 0x00000000020872ca */ /* 0x000fe200000e0000 */
[----:B------:R-:W-:Y:S01]  /*8330*/  UMOV UR25, UR33 ;  /* 0x0000002100197c82 */ /* 0x000fe20008000000 */
[----:B------:R-:W-:Y:S01]  /*8340*/  R2UR UR42, R0 ;  /* 0x00000000002a72ca */ /* 0x000fe200000e0000 */
[----:B------:R-:W-:Y:S01]  /*8350*/  IMAD.U32 R0, RZ, RZ, UR9 ;  /* 0x00000009ff007e24 */ /* 0x000fe2000f8e00ff */
[----:B------:R-:W-:Y:S01]  /*8360*/  R2UR UR9, R3 ;  /* 0x00000000030972ca */ /* 0x000fe200000e0000 */
[----:B------:R-:W-:Y:S01]  /*8370*/  UMOV UR27, UR35 ;  /* 0x00000023001b7c82 */ /* 0x000fe20008000000 */
[----:B------:R-:W-:Y:S01]  /*8380*/  UMOV UR17, UR33 ;  /* 0x0000002100117c82 */ /* 0x000fe20008000000 */
[----:B------:R-:W-:Y:S01]  /*8390*/  UMOV UR19, UR35 ;  /* 0x0000002300137c82 */ /* 0x000fe20008000000 */
[----:B------:R-:W-:Y:S01]  /*83a0*/  LEA.HI.X R0, R0, R9, R4, 0x2, P1 ;  /* 0x0000000900007211 */ /* 0x000fe200008f1404 */
[----:B------:R-:W-:Y:S01]  /*83b0*/  UMOV UR41, UR33 ;  /* 0x0000002100297c82 */ /* 0x000fe20008000000 */
[----:B------:R-:W-:-:S02]  /*83c0*/  ISETP.NE.AND P1, PT, R20, RZ, PT ;  /* 0x000000ff1400720c */ /* 0x000fc40003f25270 */
[----:B------:R-:W-:Y:S01]  /*83d0*/  R2UR UR43, R0 ;  /* 0x00000000002b72ca */ /* 0x000fe200000e0000 */
[----:B------:R-:W-:-:S04]  /*83e0*/  IMAD.U32 R0, RZ, RZ, UR7 ;  /* 0x00000007ff007e24 */ /* 0x000fc8000f8e00ff */
[----:B------:R1:W-:Y:S01]  /*83f0*/  UTMALDG.4D [UR32], [UR8], desc[UR30] ;  /* 0x00001e20080075b4 */ /* 0x0003e20008019000 */
[----:B------:R1:W-:Y:S01]  /*8400*/  UTMALDG.4D [UR24], [UR8], desc[UR30] ;  /* 0x00001e18080075b4 */ /* 0x0003e20008019000 */
[----:B------:R1:W-:Y:S06]  /*8410*/  UTMALDG.4D [UR16], [UR8], desc[UR30] ;  /* 0x00001e10080075b4 */ /* 0x0003ec0008019000 */
[----:B------:R1:W-:Y:S02]  /*8420*/  UBLKCP.S.G [UR40], [UR42], UR10 ;  /* 0x000000282a0073ba */ /* 0x0003e4000800020a */
[----:B-1----:R-:W-:Y:S05]  /*8430*/  @P1 BRA `(.L_x_1098) ;  /* 0xfffffff000f41947 */ /* 0x002fea000383ffff */
.L_x_1089:
[----:B------:R-:W3:Y:S02]  /*8440*/  LDL.LU R4, [R1+0x4] ;  /* 0x0000040001047983 */ /* 0x000ee40000300800 */
[----:B---3--:R-:W-:Y:S02]  /*8450*/  ISETP.NE.AND P1, PT, R4, RZ, PT ;  /* 0x000000ff0400720c */ /* 0x008fe40003f25270 */
[----:B------:R1:W5:Y:S11]  /*8460*/  LDL R4, [R1] ;  /* 0x0000000001047983 */ /* 0x0003760000100800 */
[----:B-1----:R-:W-:Y:S05]  /*8470*/  @!P1 BRA `(.L_x_1088) ;  /* 0x0000000400809947 */ /* 0x002fea0003800000 */
[----:B------:R-:W-:-:S04]  /*8480*/  SHF.L.U32 R13, R11, 0x1f, RZ ;  /* 0x0000001f0b0d7819 */ /* 0x000fc800000006ff */
[----:B------:R-:W1:Y:S02]  /*8490*/  SYNCS.PHASECHK.TRANS64.TRYWAIT P1, [R16+URZ+0x26840], R13 ;  /* 0x0268400d100075a7 */ /* 0x000e64000802017f */
[----:B-1----:R-:W-:Y:S05]  /*84a0*/  @!P1 BRA `(.L_x_1099) ;  /* 0x0000000c00d49947 */ /* 0x002fea0003800000 */
.L_x_1120:
[----:B------:R-:W-:Y:S05]  /*84b0*/  @P0 BRA `(.L_x_1100) ;  /* 0x0000000000140947 */ /* 0x000fea0003800000 */
[----:B------:R-:W-:Y:S01]  /*84c0*/  ISETP.NE.AND P1, PT, R6, RZ, PT ;  /* 0x000000ff0600720c */ /* 0x000fe20003f25270 */
[----:B--2---:R-:W-:-:S04]  /*84d0*/  IMAD.MOV.U32 R5, RZ, RZ, 0x3100 ;  /* 0x00003100ff057424 */ /* 0x004fc800078e00ff */
[----:B------:R3:W-:Y:S08]  /*84e0*/  SYNCS.ARRIVE.TRANS64 RZ, [R16+URZ+0x26830], R5 ;  /* 0x0268300510ff79a7 */ /* 0x0007f0000800003f */
[----:B------:R-:W-:Y:S05]  /*84f0*/  @!P1 BRA `(.L_x_1100) ;  /* 0x0000000000049947 */ /* 0x000fea0003800000 */
[----:B------:R-:W-:Y:S01]  /*8500*/  BPT.TRAP 0x1 ;  /* 0x000000040000795c */ /* 0x000fe20000300000 */
.L_x_1100:
[----:B--23-5:R-:W2:Y:S01]  /*8510*/  LDC.64 R4, c[0x0][0x728] ;  /* 0x0001ca00ff047b82 */ /* 0x02cea20000000a00 */
[----:B------:R-:W-:Y:S01]  /*8520*/  IMAD.SHL.U32 R17, R0, 0x40, RZ ;  /* 0x0000004000117824 */ /* 0x000fe200078e00ff */
[----:B------:R-:W-:Y:S01]  /*8530*/  R2UR UR16, R16 ;  /* 0x00000000101072ca */ /* 0x000fe200000e0000 */
[----:B------:R-:W-:Y:S01]  /*8540*/  UMOV UR30, 0x0 ;  /* 0x00000000001e7882 */ /* 0x000fe20000000000 */
[----:B------:R-:W-:Y:S01]  /*8550*/  UMOV UR31, 0x14f00000 ;  /* 0x14f00000001f7882 */ /* 0x000fe20000000000 */
[----:B------:R-:W-:Y:S01]  /*8560*/  UMOV UR34, URZ ;  /* 0x0000003f00227c82 */ /* 0x000fe20008000000 */
[C---:B------:R-:W-:Y:S01]  /*8570*/  IADD3 R0, P1, R17.reuse, UR14, RZ ;  /* 0x0000000e11007c10 */ /* 0x040fe2000ff3e0ff */
[----:B------:R-:W-:Y:S01]  /*8580*/  UMOV UR36, UR20 ;  /* 0x0000001400247c82 */ /* 0x000fe20008000000 */
[----:B------:R-:W-:Y:S01]  /*8590*/  R2UR UR35, R17 ;  /* 0x00000000112372ca */ /* 0x000fe200000e0000 */
[----:B------:R-:W-:Y:S01]  /*85a0*/  UMOV UR37, UR21 ;  /* 0x0000001500257c82 */ /* 0x000fe20008000000 */
[----:B------:R-:W-:Y:S01]  /*85b0*/  UMOV UR26, 0x20 ;  /* 0x00000020001a7882 */ /* 0x000fe20000000000 */
[----:B------:R-:W-:Y:S01]  /*85c0*/  UMOV UR28, UR20 ;  /* 0x00000014001c7c82 */ /* 0x000fe20008000000 */
[----:B------:R-:W-:Y:S01]  /*85d0*/  UMOV UR29, UR21 ;  /* 0x00000015001d7c82 */ /* 0x000fe20008000000 */
[----:B------:R-:W-:Y:S01]  /*85e0*/  UMOV UR18, 0x40 ;  /* 0x0000004000127882 */ /* 0x000fe20000000000 */
[----:B------:R-:W-:Y:S01]  /*85f0*/  UMOV UR7, 0x10 ;  /* 0x0000001000077882 */ /* 0x000fe20000000000 */
        /* <DEDUP_REMOVED lines=12> */
[----:B------:R-:W-:-:S03]  /*86c0*/  UMOV UR43, UR33 ;  /* 0x00000021002b7c82 */ /* 0x000fc60008000000 */
[----:B------:R-:W-:Y:S02]  /*86d0*/  LEA.HI.X R5, R0, R5, R4, 0x2, P2 ;  /* 0x0000000500057211 */ /* 0x000fe400010f1404 */
        /* <DEDUP_REMOVED lines=11> */
.L_x_1121:
[----:B------:R-:W-:Y:S05]  /*8790*/  @P0 BRA `(.L_x_1102) ;  /* 0x0000000000140947 */ /* 0x000fea0003800000 */
[----:B------:R-:W-:Y:S01]  /*87a0*/  ISETP.NE.AND P0, PT, R6, RZ, PT ;  /* 0x000000ff0600720c */ /* 0x000fe20003f05270 */
[----:B------:R-:W-:-:S04]  /*87b0*/  IMAD.MOV.U32 R5, RZ, RZ, 0x3100 ;  /* 0x00003100ff057424 */ /* 0x000fc800078e00ff */
[----:B------:R3:W-:Y:S08]  /*87c0*/  SYNCS.ARRIVE.TRANS64 RZ, [R16+URZ+0x26818], R5 ;  /* 0x0268180510ff79a7 */ /* 0x0007f0000800003f */
[----:B------:R-:W-:Y:S05]  /*87d0*/  @!P0 BRA `(.L_x_1102) ;  /* 0x0000000000048947 */ /* 0x000fea0003800000 */
[----:B------:R-:W-:Y:S01]  /*87e0*/  BPT.TRAP 0x1 ;  /* 0x000000040000795c */ /* 0x000fe20000300000 */
.L_x_1102:
        /* <DEDUP_REMOVED lines=13> */
[----:B------:R-:W-:-:S04]  /*88c0*/  UIADD3 UR35, UR35, 0x40, URZ ;  /* 0x0000004023237890 */ /* 0x000fc8000fffe03f */
[----:B------:R-:W-:Y:S02]  /*88d0*/  UIADD3 UR8, UP0, UR35, UR22, URZ ;  /* 0x0000001623087290 */ /* 0x000fe4000ff1e03f */
[----:B------:R-:W-:Y:S02]  /*88e0*/  UIADD3 UR32, UR40, 0x15000, URZ ;  /* 0x0001500028207890 */ /* 0x000fe4000fffe03f */
[----:B------:R-:W-:Y:S02]  /*88f0*/  ULEA.HI.X.SX32 UR7, UR35, UR7, 0x1, UP0 ;  /* 0x0000000723077291 */ /* 0x000fe400080f0e3f */
[----:B---3--:R-:W-:Y:S01]  /*8900*/  IMAD.U32 R5, RZ, RZ, UR8 ;  /* 0x00000008ff057e24 */ /* 0x008fe2000f8e00ff */
[----:B------:R-:W-:Y:S01]  /*8910*/  UIADD3 UR33, UR40, 0x26818, URZ ;  /* 0x0002681828217890 */ /* 0x000fe2000fffe03f */
[----:B------:R-:W-:Y:S01]  /*8920*/  IMAD.U32 R0, RZ, RZ, UR8 ;  /* 0x00000008ff007e24 */ /* 0x000fe2000f8e00ff */
[----:B------:R-:W-:Y:S01]  /*8930*/  R2UR UR8, R2 ;  /* 0x00000000020872ca */ /* 0x000fe200000e0000 */
[----:B------:R-:W-:Y:S01]  /*8940*/  IMAD.U32 R4, RZ, RZ, UR7 ;  /* 0x00000007ff047e24 */ /* 0x000fe2000f8e00ff */
[----:B------:R-:W-:Y:S01]  /*8950*/  LEA R10, P0, R5, R10, 0x2 ;  /* 0x0000000a050a7211 */ /* 0x000fe200078010ff */
[----:B------:R-:W-:-:S02]  /*8960*/  UIADD3 UR24, UR40, 0x16000, URZ ;  /* 0x0001600028187890 */ /* 0x000fc4000fffe03f */
[----:B------:R-:W-:Y:S01]  /*8970*/  UIADD3 UR16, UR40, 0x17000, URZ ;  /* 0x0001700028107890 */ /* 0x000fe2000fffe03f */
[----:B------:R-:W-:Y:S01]  /*8980*/  LEA.HI.X R9, R0, R9, R4, 0x2, P0 ;  /* 0x0000000900097211 */ /* 0x000fe200000f1404 */
[----:B------:R-:W-:Y:S01]  /*8990*/  UIADD3 UR40, UR40, 0x1e100, URZ ;  /* 0x0001e10028287890 */ /* 0x000fe2000fffe03f */
[----:B------:R3:W5:Y:S01]  /*89a0*/  LDL.LU R4, [R1] ;  /* 0x0000000001047983 */ /* 0x0007620000300800 */
[----:B------:R-:W-:Y:S01]  /*89b0*/  R2UR UR42, R10 ;  /* 0x000000000a2a72ca */ /* 0x000fe200000e0000 */
[----:B------:R-:W-:Y:S01]  /*89c0*/  UMOV UR25, UR33 ;  /* 0x0000002100197c82 */ /* 0x000fe20008000000 */
[----:B------:R-:W-:Y:S01]  /*89d0*/  R2UR UR43, R9 ;  /* 0x00000000092b72ca */ /* 0x000fe200000e0000 */
[----:B------:R-:W-:Y:S01]  /*89e0*/  UMOV UR27, UR35 ;  /* 0x00000023001b7c82 */ /* 0x000fe20008000000 */
[----:B------:R3:W-:Y:S01]  /*89f0*/  UTMALDG.4D [UR32], [UR8], desc[UR30] ;  /* 0x00001e20080075b4 */ /* 0x0007e20008019000 */
[----:B------:R-:W-:Y:S01]  /*8a00*/  UMOV UR17, UR33 ;  /* 0x0000002100117c82 */ /* 0x000fe20008000000 */
[----:B------:R-:W-:Y:S01]  /*8a10*/  UMOV UR19, UR35 ;  /* 0x0000002300137c82 */ /* 0x000fe20008000000 */
[----:B------:R-:W-:Y:S01]  /*8a20*/  UMOV UR41, UR33 ;  /* 0x0000002100297c82 */ /* 0x000fe20008000000 */
[----:B------:R-:W-:Y:S01]  /*8a30*/  UMOV UR7, 0x10 ;  /* 0x0000001000077882 */ /* 0x000fe20000000000 */
[----:B------:R3:W-:Y:S01]  /*8a40*/  UTMALDG.4D [UR24], [UR8], desc[UR30] ;  /* 0x00001e18080075b4 */ /* 0x0007e20008019000 */
[----:B------:R3:W-:Y:S05]  /*8a50*/  UTMALDG.4D [UR16], [UR8], desc[UR30] ;  /* 0x00001e10080075b4 */ /* 0x0007ea0008019000 */
[----:B------:R3:W-:Y:S02]  /*8a60*/  UBLKCP.S.G [UR40], [UR42], UR7 ;  /* 0x000000282a0073ba */ /* 0x0007e40008000207 */
[----:B---3--:R-:W-:-:S07]  /*8a70*/  IMAD.MOV.U32 R19, RZ, RZ, 0x1 ;  /* 0x00000001ff137424 */ /* 0x008fce00078e00ff */
.L_x_1088:
[----:B------:R-:W3:Y:S01]  /*8a80*/  S2R R0, SR_TID.X ;  /* 0x0000000000007919 */ /* 0x000ee20000002100 */
[----:B------:R-:W-:Y:S01]  /*8a90*/  IMAD R3, R19, 0x8, R16 ;  /* 0x0000000813037824 */ /* 0x000fe200078e0210 */
[----:B---3--:R-:W-:Y:S02]  /*8aa0*/  LOP3.LUT R2, R0, 0x7f, RZ, 0xc0, !PT ;  /* 0x0000007f00027812 */ /* 0x008fe400078ec0ff */
[----:B------:R-:W-:Y:S02]  /*8ab0*/  SHF.L.U32 R0, R11, 0x1f, RZ ;  /* 0x0000001f0b007819 */ /* 0x000fe400000006ff */
[----:B------:R-:W-:Y:S02]  /*8ac0*/  ISETP.NE.AND P1, PT, R2, RZ, PT ;  /* 0x000000ff0200720c */ /* 0x000fe40003f25270 */
[----:B------:R-:W3:Y:S02]  /*8ad0*/  SYNCS.PHASECHK.TRANS64.TRYWAIT P0, [R3+URZ+0x26840], R0 ;  /* 0x02684000030075a7 */ /* 0x000ee4000800017f */
[----:B---3--:R-:W-:Y:S09]  /*8ae0*/  @!P0 BRA `(.L_x_1103) ;  /* 0x00000008006c8947 */ /* 0x008ff20003800000 */
.L_x_1122:
[----:B------:R-:W-:Y:S05]  /*8af0*/  @P1 BRA `(.L_x_1104) ;  /* 0x0000000000181947 */ /* 0x000fea0003800000 */
[----:B------:R-:W1:Y:S01]  /*8b00*/  S2R R2, SR_TID.X ;  /* 0x0000000000027919 */ /* 0x000e620000002100 */
[----:B---3--:R-:W-:-:S04]  /*8b10*/  IMAD.MOV.U32 R0, RZ, RZ, 0x3100 ;  /* 0x00003100ff007424 */ /* 0x008fc800078e00ff */
[----:B------:R3:W-:Y:S01]  /*8b20*/  SYNCS.ARRIVE.TRANS64 RZ, [R3+URZ+0x26830], R0 ;  /* 0x0268300003ff79a7 */ /* 0x0007e2000800003f */
[----:B-1----:R-:W-:-:S13]  /*8b30*/  LOP3.LUT P0, RZ, R2, 0x1f, RZ, 0xc0, !PT ;  /* 0x0000001f02ff7812 */ /* 0x002fda000780c0ff */
[----:B---3--:R-:W-:Y:S05]  /*8b40*/  @!P0 BRA `(.L_x_1104) ;  /* 0x0000000000048947 */ /* 0x008fea0003800000 */
[----:B------:R-:W-:Y:S01]  /*8b50*/  BPT.TRAP 0x1 ;  /* 0x000000040000795c */ /* 0x000fe20000300000 */
.L_x_1104:
[----:B-----5:R-:W-:Y:S01]  /*8b60*/  R2UR UR35, R4 ;  /* 0x00000000042372ca */ /* 0x020fe200000e0000 */
[C-C-:B---3--:R-:W-:Y:S01]  /*8b70*/  IMAD R0, R19.reuse, 0x3000, R16.reuse ;  /* 0x0000300013007824 */ /* 0x148fe200078e0210 */
[----:B------:R-:W-:Y:S01]  /*8b80*/  IADD3 R8, P0, R8, 0x1f0, RZ ;  /* 0x000001f008087810 */ /* 0x000fe20007f1e0ff */
[----:B-12-4-:R-:W-:Y:S01]  /*8b90*/  IMAD R16, R19, 0x100, R16 ;  /* 0x0000010013107824 */ /* 0x016fe200078e0210 */
[----:B------:R-:W-:Y:S01]  /*8ba0*/  R2UR UR10, R14 ;  /* 0x000000000e0a72ca */ /* 0x000fe200000e0000 */
[----:B------:R-:W-:Y:S01]  /*8bb0*/  ULDC.64 UR30, c[0x0][0x728] ;  /* 0x0001ca00001e7ab9 */ /* 0x000fe20000000a00 */
[----:B------:R-:W-:Y:S01]  /*8bc0*/  R2UR UR33, R3 ;  /* 0x00000000032172ca */ /* 0x000fe200000e0000 */
[----:B------:R-:W-:Y:S01]  /*8bd0*/  IMAD.X R7, RZ, RZ, R7, P0 ;  /* 0x000000ffff077224 */ /* 0x000fe200000e0607 */
[----:B------:R-:W-:Y:S01]  /*8be0*/  R2UR UR16, R0 ;  /* 0x00000000001072ca */ /* 0x000fe200000e0000 */
[----:B------:R-:W-:Y:S01]  /*8bf0*/  UMOV UR40, 0x0 ;  /* 0x0000000000287882 */ /* 0x000fe20000000000 */
[----:B------:R-:W-:Y:S01]  /*8c00*/  R2UR UR7, R16 ;  /* 0x00000000100772ca */ /* 0x000fe200000e0000 */
[----:B------:R-:W-:Y:S01]  /*8c10*/  UMOV UR41, 0x14f00000 ;  /* 0x14f0000000297882 */ /* 0x000fe20000000000 */
[----:B------:R-:W-:Y:S01]  /*8c20*/  R2UR UR8, R8 ;  /* 0x00000000080872ca */ /* 0x000fe200000e0000 */
[----:B------:R-:W-:Y:S01]  /*8c30*/  USHF.L.U32 UR35, UR35, 0x6, URZ ;  /* 0x0000000623237899 */ /* 0x000fe2000800063f */
[----:B------:R-:W-:Y:S01]  /*8c40*/  R2UR UR9, R7 ;  /* 0x00000000070972ca */ /* 0x000fe200000e0000 */
[----:B------:R-:W-:Y:S01]  /*8c50*/  UMOV UR34, URZ ;  /* 0x0000003f00227c82 */ /* 0x000fe20008000000 */
[----:B------:R-:W-:Y:S01]  /*8c60*/  UMOV UR36, UR20 ;  /* 0x0000001400247c82 */ /* 0x000fe20008000000 */
[----:B------:R-:W-:Y:S01]  /*8c70*/  UIADD3 UR13, UP0, UR35, UR14, URZ ;  /* 0x0000000e230d7290 */ /* 0x000fe2000ff1e03f */
[----:B------:R-:W-:Y:S01]  /*8c80*/  VIADD R0, R19, 0x1 ;  /* 0x0000000113007836 */ /* 0x000fe20000000000 */
[----:B------:R-:W-:-:S02]  /*8c90*/  UIADD3 UR33, UR33, 0x26830, URZ ;  /* 0x0002683021217890 */ /* 0x000fc4000fffe03f */
[----:B------:R-:W-:Y:S02]  /*8ca0*/  ULEA UR30, UP1, UR13, UR30, 0x2 ;  /* 0x0000001e0d1e7291 */ /* 0x000fe4000f82103f */
[----:B------:R-:W-:Y:S01]  /*8cb0*/  ULEA.HI.X.SX32 UR10, UR35, UR10, 0x1, UP0 ;  /* 0x0000000a230a7291 */ /* 0x000fe200080f0e3f */
[C---:B------:R-:W-:Y:S01]  /*8cc0*/  ISETP.NE.AND P0, PT, R0.reuse, 0x2, PT ;  /* 0x000000020000780c */ /* 0x040fe20003f05270 */
[----:B------:R-:W-:Y:S02]  /*8cd0*/  UIADD3 UR32, UR16, 0x18000, URZ ;  /* 0x0001800010207890 */ /* 0x000fe4000fffe03f */
[----:B------:R-:W-:Y:S01]  /*8ce0*/  UIADD3 UR24, UR16, 0x19000, URZ ;  /* 0x0001900010187890 */ /* 0x000fe2000fffe03f */
[----:B------:R-:W-:Y:S01]  /*8cf0*/  SEL R2, RZ, 0x1, P0 ;  /* 0x00000001ff027807 */ /* 0x000fe20000000000 */
[----:B------:R-:W-:Y:S01]  /*8d00*/  UIADD3 UR16, UR16, 0x1a000, URZ ;  /* 0x0001a00010107890 */ /* 0x000fe2000fffe03f */
[----:B------:R-:W-:Y:S01]  /*8d10*/  SEL R0, R0, RZ, P0 ;  /* 0x000000ff00007207 */ /* 0x000fe20000000000 */
[----:B------:R-:W-:Y:S01]  /*8d20*/  ULEA.HI.X UR31, UR13, UR31, UR10, 0x2, UP1 ;  /* 0x0000001f0d1f7291 */ /* 0x000fe200088f140a */
[----:B------:R-:W-:Y:S01]  /*8d30*/  LOP3.LUT R11, R11, R2, RZ, 0x3c, !PT ;  /* 0x000000020b0b7212 */ /* 0x000fe200078e3cff */
[----:B------:R-:W-:Y:S01]  /*8d40*/  UIADD3 UR42, UR7, 0x1e200, URZ ;  /* 0x0001e200072a7890 */ /* 0x000fe2000fffe03f */
[----:B------:R-:W-:Y:S01]  /*8d50*/  UMOV UR37, UR21 ;  /* 0x0000001500257c82 */ /* 0x000fe20008000000 */
[----:B------:R-:W-:Y:S01]  /*8d60*/  UMOV UR26, 0x20 ;  /* 0x00000020001a7882 */ /* 0x000fe20000000000 */
        /* <DEDUP_REMOVED lines=12> */
[----:B------:R1:W-:Y:S02]  /*8e30*/  UBLKCP.S.G [UR42], [UR30], UR7 ;  /* 0x0000002a1e0073ba */ /* 0x0003e40008000207 */
[----:B-1----:R-:W-:Y:S01]  /*8e40*/  NOP ;  /* 0x0000000000007918 */ /* 0x002fe20000000000 */
.L_x_1085:
[----:B------:R-:W-:Y:S05]  /*8e50*/  BSYNC B1 ;  /* 0x0000000000017941 */ /* 0x000fea0003800000 */
.L_x_1083:
[----:B------:R-:W-:-:S03]  /*8e60*/  UMOV UR7, 0xffffffff ;  /* 0xffffffff00077882 */ /* 0x000fc60000000000 */
[----:B------:R-:W-:Y:S05]  /*8e70*/  BRA.DIV UR7, `(.L_x_1105) ;  /* 0x00000006079c7947 */ /* 0x000fea000b800000 */
[----:B------:R-:W-:-:S13]  /*8e80*/  ELECT P6, URZ, PT ;  /* 0x00000000003f782f */ /* 0x000fda00038c0000 */
.L_x_1125:
[----:B------:R-:W-:Y:S05]  /*8e90*/  @!P6 BRA `(.L_x_1060) ;  /* 0x000000000084e947 */ /* 0x000fea0003800000 */
[----:B------:R-:W-:-:S06]  /*8ea0*/  ULOP3.LUT UR7, UR38, 0x2, URZ, 0xfc, !UPT ;  /* 0x0000000226077892 */ /* 0x000fcc000f8efc3f */
[----:B------:R-:W-:-:S05]  /*8eb0*/  IMAD.U32 R2, RZ, RZ, UR7 ;  /* 0x00000007ff027e24 */ /* 0x000fca000f8e00ff */
[----:B------:R-:W-:-:S13]  /*8ec0*/  ISETP.NE.AND P2, PT, R2, 0x3, PT ;  /* 0x000000030200780c */ /* 0x000fda0003f45270 */
[----:B------:R-:W-:Y:S05]  /*8ed0*/  @!P2 BRA `(.L_x_1106) ;  /* 0x000000000004a947 */ /* 0x000fea0003800000 */
[----:B------:R-:W-:Y:S01]  /*8ee0*/  BPT.TRAP 0x1 ;  /* 0x000000040000795c */ /* 0x000fe20000300000 */
.L_x_1106:
        /* <DEDUP_REMOVED lines=15> */
.L_x_1126:
[----:B------:R-:W2:Y:S02]  /*8fe0*/  SYNCS.PHASECHK.TRANS64.TRYWAIT P0, [R3+URZ], R2 ;  /* 0x00000002030075a7 */ /* 0x000ea4000800017f */
[----:B--2---:R-:W-:Y:S05]  /*8ff0*/  @!P0 BRA `(.L_x_1108) ;  /* 0x0000000400708947 */ /* 0x004fea0003800000 */
.L_x_1127:
[----:B------:R-:W-:Y:S05]  /*9000*/  @!P2 BRA `(.L_x_1109) ;  /* 0x000000000004a947 */ /* 0x000fea0003800000 */
[----:B------:R-:W-:Y:S01]  /*9010*/  BPT.TRAP 0x1 ;  /* 0x000000040000795c */ /* 0x000fe20000300000 */
.L_x_1109:
[----:B--2---:R-:W-:-:S04]  /*9020*/  VIADD R3, R7, 0x26840 ;  /* 0x0002684007037836 */ /* 0x004fc80000000000 */
[----:B------:R-:W-:-:S04]  /*9030*/  IMAD R0, R0, 0x8, R3 ;  /* 0x0000000800007824 */ /* 0x000fc800078e0203 */
[----:B------:R-:W2:Y:S02]  /*9040*/  SYNCS.PHASECHK.TRANS64.TRYWAIT P0, [R0+URZ], R5 ;  /* 0x00000005000075a7 */ /* 0x000ea4000800017f */
[----:B--2---:R-:W-:Y:S05]  /*9050*/  @!P0 BRA `(.L_x_1110) ;  /* 0x00000004006c8947 */ /* 0x004fea0003800000 */
.L_x_1128:
[----:B------:R-:W-:-:S07]  /*9060*/  IMAD R3, R4, 0x8, R3 ;  /* 0x0000000804037824 */ /* 0x000fce00078e0203 */
.L_x_1111:
[----:B---3--:R3:W4:Y:S02]  /*9070*/  SYNCS.PHASECHK.TRANS64.TRYWAIT P0, [R3+URZ], R2 ;  /* 0x00000002030075a7 */ /* 0x008724000800017f */
[----:B----4-:R-:W-:Y:S05]  /*9080*/  @!P0 NANOSLEEP.SYNCS 0x989680 ;  /* 0x009896800000895d */ /* 0x010fea0003900000 */
[----:B------:R-:W4:Y:S02]  /*9090*/  @!P0 SYNCS.PHASECHK.TRANS64 P0, [R3+URZ], R2 ;  /* 0x00000002030085a7 */ /* 0x000f24000800007f */
[----:B----4-:R-:W-:Y:S05]  /*90a0*/  @!P0 BRA `(.L_x_1111) ;  /* 0xfffffffc00f08947 */ /* 0x010fea000383ffff */
.L_x_1060:
[----:B------:R-:W-:Y:S05]  /*90b0*/  BSYNC B0 ;  /* 0x0000000000007941 */ /* 0x000fea0003800000 */
.L_x_1058:
[----:B------:R-:W-:Y:S05]  /*90c0*/  EXIT ;  /* 0x000000000000794d */ /* 0x000fea0003800000 */
.L_x_1028:
[----:B------:R-:W-:Y:S02]  /*90d0*/  IMAD.MOV.U32 R13, RZ, RZ, R16 ;  /* 0x000000ffff0d7224 */ /* 0x000fe400078e0010 */
[----:B------:R-:W-:Y:S02]  /*90e0*/  IMAD.MOV.U32 R12, RZ, RZ, RZ ;  /* 0x000000ffff0c7224 */ /* 0x000fe400078e00ff */
[----:B------:R-:W-:Y:S02]  /*90f0*/  IMAD.MOV.U32 R11, RZ, RZ, 0x1f ;  /* 0x0000001fff0b7424 */ /* 0x000fe400078e00ff */
[----:B------:R-:W-:-:S07]  /*9100*/  IMAD.MOV.U32 R15, RZ, RZ, -0x1 ;  /* 0xffffffffff0f7424 */ /* 0x000fce00078e00ff */
[----:B------:R-:W-:Y:S05]  /*9110*/  WARPSYNC.COLLECTIVE R15, `(.L_x_1112) ;  /* 0x000000000f087348 */ /* 0x000fea0003c00000 */
[----:B------:R1:W2:Y:S02]  /*9120*/  SHFL.IDX P6, R14, R13, R12, R11 ;  /* 0x0000000c0d0e7389 */ /* 0x0002a400000c000b */
[----:B-12---:R-:W-:Y:S01]  /*9130*/  ENDCOLLECTIVE ;  /* 0x000000000000791b */ /* 0x006fe20003800000 */
.L_x_1112:
[----:B------:R-:W-:Y:S05]  /*9140*/  BRA `(.L_x_1113) ;  /* 0xffffff7c00d07947 */ /* 0x000fea000383ffff */
.L_x_1030:
[----:B--2---:R2:W3:Y:S02]  /*9150*/  SYNCS.PHASECHK.TRANS64.TRYWAIT P0, [R18+URZ+0x26800], R5 ;  /* 0x02680005120075a7 */ /* 0x0044e4000800017f */
[----:B---3--:R-:W-:Y:S05]  /*9160*/  @!P0 NANOSLEEP.SYNCS 0x989680 ;  /* 0x009896800000895d */ /* 0x008fea0003900000 */
[----:B------:R-:W3:Y:S02]  /*9170*/  @!P0 SYNCS.PHASECHK.TRANS64 P0, [R18+URZ+0x26800], R5 ;  /* 0x02680005120085a7 */ /* 0x000ee4000800007f */
[----:B---3--:R-:W-:Y:S05]  /*9180*/  @!P0 BRA `(.L_x_1030) ;  /* 0xfffffffc00f08947 */ /* 0x008fea000383ffff */
[----:B------:R-:W-:Y:S05]  /*9190*/  BRA `(.L_x_1029) ;  /* 0xffffff7c00f87947 */ /* 0x000fea000383ffff */
.L_x_1035:
[----:B--2---:R-:W-:-:S04]  /*91a0*/  IMAD.U32 R7, RZ, RZ, UR6 ;  /* 0x00000006ff077e24 */ /* 0x004fc8000f8e00ff */
[----:B------:R2:W3:Y:S03]  /*91b0*/  SYNCS.PHASECHK.TRANS64.TRYWAIT P0, [R7+URZ+0x26810], R16 ;  /* 0x02681010070075a7 */ /* 0x0004e6000800017f */
[----:B---3--:R-:W-:Y:S05]  /*91c0*/  @!P0 NANOSLEEP.SYNCS 0x989680 ;  /* 0x009896800000895d */ /* 0x008fea0003900000 */
[----:B------:R-:W3:Y:S02]  /*91d0*/  @!P0 SYNCS.PHASECHK.TRANS64 P0, [R7+URZ+0x26810], R16 ;  /* 0x02681010070085a7 */ /* 0x000ee4000800007f */
[----:B---3--:R-:W-:Y:S05]  /*91e0*/  @!P0 BRA `(.L_x_1035) ;  /* 0xfffffffc00ec8947 */ /* 0x008fea000383ffff */
[----:B------:R-:W-:Y:S05]  /*91f0*/  BRA `(.L_x_1034) ;  /* 0xffffff8800587947 */ /* 0x000fea000383ffff */
.L_x_1039:
[----:B------:R-:W-:-:S04]  /*9200*/  IMAD.U32 R121, RZ, RZ, UR6 ;  /* 0x00000006ff797e24 */ /* 0x000fc8000f8e00ff */
[----:B------:R1:W1:Y:S03]  /*9210*/  SYNCS.PHASECHK.TRANS64.TRYWAIT P0, [R121+URZ+0x26830], R16 ;  /* 0x02683010790075a7 */ /* 0x000266000800017f */
[----:B-1----:R-:W-:Y:S05]  /*9220*/  @!P0 NANOSLEEP.SYNCS 0x989680 ;  /* 0x009896800000895d */ /* 0x002fea0003900000 */
[----:B------:R-:W1:Y:S02]  /*9230*/  @!P0 SYNCS.PHASECHK.TRANS64 P0, [R121+URZ+0x26830], R16 ;  /* 0x02683010790085a7 */ /* 0x000e64000800007f */
[----:B-1----:R-:W-:Y:S05]  /*9240*/  @!P0 BRA `(.L_x_1039) ;  /* 0xfffffffc00ec8947 */ /* 0x002fea000383ffff */
[----:B------:R-:W-:Y:S05]  /*9250*/  BRA `(.L_x_1038) ;  /* 0xffffff8c00607947 */ /* 0x000fea000383ffff */
.L_x_1086:
[----:B-1----:R1:W2:Y:S02]  /*9260*/  SYNCS.PHASECHK.TRANS64.TRYWAIT P0, [R16+URZ+0x26820], R3 ;  /* 0x02682003100075a7 */ /* 0x0022a4000800017f */
[----:B--2---:R-:W-:Y:S05]  /*9270*/  @!P0 NANOSLEEP.SYNCS 0x989680 ;  /* 0x009896800000895d */ /* 0x004fea0003900000 */
[----:B------:R-:W2:Y:S02]  /*9280*/  @!P0 SYNCS.PHASECHK.TRANS64 P0, [R16+URZ+0x26820], R3 ;  /* 0x02682003100085a7 */ /* 0x000ea4000800007f */
[----:B--2---:R-:W-:Y:S05]  /*9290*/  @!P0 BRA `(.L_x_1086) ;  /* 0xfffffffc00f08947 */ /* 0x004fea000383ffff */
[----:B------:R-:W-:Y:S05]  /*92a0*/  BRA `(.L_x_1114) ;  /* 0xffffffdc001c7947 */ /* 0x000fea000383ffff */
.L_x_1090:
[----:B-1----:R1:W3:Y:S02]  /*92b0*/  SYNCS.PHASECHK.TRANS64.TRYWAIT P1, [R16+URZ+0x26840], R21 ;  /* 0x02684015100075a7 */ /* 0x0022e4000802017f */
[----:B---3--:R-:W-:Y:S05]  /*92c0*/  @!P1 NANOSLEEP.SYNCS 0x989680 ;  /* 0x009896800000995d */ /* 0x008fea0003900000 */
[----:B------:R-:W3:Y:S02]  /*92d0*/  @!P1 SYNCS.PHASECHK.TRANS64 P1, [R16+URZ+0x26840], R21 ;  /* 0x02684015100095a7 */ /* 0x000ee4000802007f */
[----:B---3--:R-:W-:Y:S05]  /*92e0*/  @!P1 BRA `(.L_x_1090) ;  /* 0xfffffffc00f09947 */ /* 0x008fea000383ffff */
[----:B------:R-:W-:Y:S05]  /*92f0*/  BRA `(.L_x_1115) ;  /* 0xffffffe400507947 */ /* 0x000fea000383ffff */
.L_x_1092:
[----:B--2---:R2:W3:Y:S02]  /*9300*/  SYNCS.PHASECHK.TRANS64.TRYWAIT P1, [R16+URZ+0x26828], R21 ;  /* 0x02682815100075a7 */ /* 0x0044e4000802017f */
[----:B---3--:R-:W-:Y:S05]  /*9310*/  @!P1 NANOSLEEP.SYNCS 0x989680 ;  /* 0x009896800000995d */ /* 0x008fea0003900000 */
[----:B------:R-:W3:Y:S02]  /*9320*/  @!P1 SYNCS.PHASECHK.TRANS64 P1, [R16+URZ+0x26828], R21 ;  /* 0x02682815100095a7 */ /* 0x000ee4000802007f */
[----:B---3--:R-:W-:Y:S05]  /*9330*/  @!P1 BRA `(.L_x_1092) ;  /* 0xfffffffc00f09947 */ /* 0x008fea000383ffff */
[----:B------:R-:W-:Y:S05]  /*9340*/  BRA `(.L_x_1116) ;  /* 0xffffffe800007947 */ /* 0x000fea000383ffff */
.L_x_1094:
[----:B---3--:R3:W4:Y:S02]  /*9350*/  SYNCS.PHASECHK.TRANS64.TRYWAIT P1, [R16+URZ+0x26848], R21 ;  /* 0x02684815100075a7 */ /* 0x008724000802017f */
[----:B----4-:R-:W-:Y:S05]  /*9360*/  @!P1 NANOSLEEP.SYNCS 0x989680 ;  /* 0x009896800000995d */ /* 0x010fea0003900000 */
[----:B------:R-:W4:Y:S02]  /*9370*/  @!P1 SYNCS.PHASECHK.TRANS64 P1, [R16+URZ+0x26848], R21 ;  /* 0x02684815100095a7 */ /* 0x000f24000802007f */
[----:B----4-:R-:W-:Y:S05]  /*9380*/  @!P1 BRA `(.L_x_1094) ;  /* 0xfffffffc00f09947 */ /* 0x010fea000383ffff */
[----:B------:R-:W-:Y:S05]  /*9390*/  BRA `(.L_x_1117) ;  /* 0xffffffe800b07947 */ /* 0x000fea000383ffff */
.L_x_1096:
[----:B------:R-:W-:-:S07]  /*93a0*/  SHF.L.U32 R5, R11, 0x1f, RZ ;  /* 0x0000001f0b057819 */ /* 0x000fce00000006ff */
.L_x_1118:
[----:B------:R1:W1:Y:S02]  /*93b0*/  SYNCS.PHASECHK.TRANS64.TRYWAIT P1, [R16+URZ+0x26820], R5 ;  /* 0x02682005100075a7 */ /* 0x000264000802017f */
[----:B-1----:R-:W-:Y:S05]  /*93c0*/  @!P1 NANOSLEEP.SYNCS 0x989680 ;  /* 0x009896800000995d */ /* 0x002fea0003900000 */
[----:B------:R-:W1:Y:S02]  /*93d0*/  @!P1 SYNCS.PHASECHK.TRANS64 P1, [R16+URZ+0x26820], R5 ;  /* 0x02682005100095a7 */ /* 0x000e64000802007f */
[----:B-1----:R-:W-:Y:S05]  /*93e0*/  @!P1 BRA `(.L_x_1118) ;  /* 0xfffffffc00f09947 */ /* 0x002fea000383ffff */
[----:B------:R-:W-:Y:S05]  /*93f0*/  BRA `(.L_x_1119) ;  /* 0xffffffec00487947 */ /* 0x000fea000383ffff */
.L_x_1099:
[----:B-1----:R1:W3:Y:S02]  /*9400*/  SYNCS.PHASECHK.TRANS64.TRYWAIT P1, [R16+URZ+0x26840], R13 ;  /* 0x0268400d100075a7 */ /* 0x0022e4000802017f */
[----:B---3--:R-:W-:Y:S05]  /*9410*/  @!P1 NANOSLEEP.SYNCS 0x989680 ;  /* 0x009896800000995d */ /* 0x008fea0003900000 */
[----:B------:R-:W3:Y:S02]  /*9420*/  @!P1 SYNCS.PHASECHK.TRANS64 P1, [R16+URZ+0x26840], R13 ;  /* 0x0268400d100095a7 */ /* 0x000ee4000802007f */
[----:B---3--:R-:W-:Y:S05]  /*9430*/  @!P1 BRA `(.L_x_1099) ;  /* 0xfffffffc00f09947 */ /* 0x008fea000383ffff */
[----:B------:R-:W-:Y:S05]  /*9440*/  BRA `(.L_x_1120) ;  /* 0xfffffff000187947 */ /* 0x000fea000383ffff */
.L_x_1101:
[----:B--2---:R2:W3:Y:S02]  /*9450*/  SYNCS.PHASECHK.TRANS64.TRYWAIT P1, [R16+URZ+0x26828], R13 ;  /* 0x0268280d100075a7 */ /* 0x0044e4000802017f */
[----:B---3--:R-:W-:Y:S05]  /*9460*/  @!P1 NANOSLEEP.SYNCS 0x989680 ;  /* 0x009896800000995d */ /* 0x008fea0003900000 */
[----:B------:R-:W3:Y:S02]  /*9470*/  @!P1 SYNCS.PHASECHK.TRANS64 P1, [R16+URZ+0x26828], R13 ;  /* 0x0268280d100095a7 */ /* 0x000ee4000802007f */
[----:B---3--:R-:W-:Y:S05]  /*9480*/  @!P1 BRA `(.L_x_1101) ;  /* 0xfffffffc00f09947 */ /* 0x008fea000383ffff */
[----:B------:R-:W-:Y:S05]  /*9490*/  BRA `(.L_x_1121) ;  /* 0xfffffff000bc7947 */ /* 0x000fea000383ffff */
.L_x_1103:
[----:B---3--:R3:W1:Y:S02]  /*94a0*/  SYNCS.PHASECHK.TRANS64.TRYWAIT P0, [R3+URZ+0x26840], R0 ;  /* 0x02684000030075a7 */ /* 0x008664000800017f */
[----:B-1----:R-:W-:Y:S05]  /*94b0*/  @!P0 NANOSLEEP.SYNCS 0x989680 ;  /* 0x009896800000895d */ /* 0x002fea0003900000 */
[----:B------:R-:W1:Y:S02]  /*94c0*/  @!P0 SYNCS.PHASECHK.TRANS64 P0, [R3+URZ+0x26840], R0 ;  /* 0x02684000030085a7 */ /* 0x000e64000800007f */
[----:B-1----:R-:W-:Y:S05]  /*94d0*/  @!P0 BRA `(.L_x_1103) ;  /* 0xfffffffc00f08947 */ /* 0x002fea000383ffff */
[----:B------:R-:W-:Y:S05]  /*94e0*/  BRA `(.L_x_1122) ;  /* 0xfffffff400807947 */ /* 0x000fea000383ffff */
.L_x_1105:
[----:B------:R-:W-:Y:S01]  /*94f0*/  BSSY B1, `(.L_x_1123) ;  /* 0x0000006000017945 */ /* 0x000fe20003800000 */
[----:B------:R-:W-:-:S07]  /*9500*/  IMAD.MOV.U32 R15, RZ, RZ, -0x1 ;  /* 0xffffffffff0f7424 */ /* 0x000fce00078e00ff */
[----:B------:R-:W-:Y:S05]  /*9510*/  WARPSYNC.COLLECTIVE R15, `(.L_x_1124) ;  /* 0x000000000f0c7348 */ /* 0x000fea0003c00000 */
[----:B------:R-:W-:Y:S02]  /*9520*/  ELECT P6, UR62, PT ;  /* 0x00000000003e782f */ /* 0x000fe400038c0000 */
[----:B------:R-:W-:Y:S01]  /*9530*/  MOV R14, UR62 ;  /* 0x0000003e000e7c02 */ /* 0x000fe20008000f00 */
[----:B------:R-:W-:Y:S10]  /*9540*/  ENDCOLLECTIVE ;  /* 0x000000000000791b */ /* 0x000ff40003800000 */
.L_x_1124:
[----:B------:R-:W-:Y:S05]  /*9550*/  BSYNC B1 ;  /* 0x0000000000017941 */ /* 0x000fea0003800000 */
.L_x_1123:
[----:B------:R-:W-:Y:S05]  /*9560*/  BRA `(.L_x_1125) ;  /* 0xfffffff800487947 */ /* 0x000fea000383ffff */
.L_x_1107:
[----:B-1----:R1:W2:Y:S02]  /*9570*/  SYNCS.PHASECHK.TRANS64.TRYWAIT P0, [R6+URZ], R5 ;  /* 0x00000005060075a7 */ /* 0x0022a4000800017f */
[----:B--2---:R-:W-:Y:S05]  /*9580*/  @!P0 NANOSLEEP.SYNCS 0x989680 ;  /* 0x009896800000895d */ /* 0x004fea0003900000 */
[----:B------:R-:W2:Y:S02]  /*9590*/  @!P0 SYNCS.PHASECHK.TRANS64 P0, [R6+URZ], R5 ;  /* 0x00000005060085a7 */ /* 0x000ea4000800007f */
[----:B--2---:R-:W-:Y:S05]  /*95a0*/  @!P0 BRA `(.L_x_1107) ;  /* 0xfffffffc00f08947 */ /* 0x004fea000383ffff */
[----:B------:R-:W-:Y:S05]  /*95b0*/  BRA `(.L_x_1126) ;  /* 0xfffffff800887947 */ /* 0x000fea000383ffff */
.L_x_1108:
[----:B--2---:R2:W3:Y:S02]  /*95c0*/  SYNCS.PHASECHK.TRANS64.TRYWAIT P0, [R3+URZ], R2 ;  /* 0x00000002030075a7 */ /* 0x0044e4000800017f */
[----:B---3--:R-:W-:Y:S05]  /*95d0*/  @!P0 NANOSLEEP.SYNCS 0x989680 ;  /* 0x009896800000895d */ /* 0x008fea0003900000 */
[----:B------:R-:W3:Y:S02]  /*95e0*/  @!P0 SYNCS.PHASECHK.TRANS64 P0, [R3+URZ], R2 ;  /* 0x00000002030085a7 */ /* 0x000ee4000800007f */
[----:B---3--:R-:W-:Y:S05]  /*95f0*/  @!P0 BRA `(.L_x_1108) ;  /* 0xfffffffc00f08947 */ /* 0x008fea000383ffff */
[----:B------:R-:W-:Y:S05]  /*9600*/  BRA `(.L_x_1127) ;  /* 0xfffffff8007c7947 */ /* 0x000fea000383ffff */
.L_x_1110:
[----:B--2---:R2:W3:Y:S02]  /*9610*/  SYNCS.PHASECHK.TRANS64.TRYWAIT P0, [R0+URZ], R5 ;  /* 0x00000005000075a7 */ /* 0x0044e4000800017f */
[----:B---3--:R-:W-:Y:S05]  /*9620*/  @!P0 NANOSLEEP.SYNCS 0x989680 ;  /* 0x009896800000895d */ /* 0x008fea0003900000 */
[----:B------:R-:W3:Y:S02]  /*9630*/  @!P0 SYNCS.PHASECHK.TRANS64 P0, [R0+URZ], R5 ;  /* 0x00000005000085a7 */ /* 0x000ee4000800007f */
[----:B---3--:R-:W-:Y:S05]  /*9640*/  @!P0 BRA `(.L_x_1110) ;  /* 0xfffffffc00f08947 */ /* 0x008fea000383ffff */
[----:B------:R-:W-:Y:S05]  /*9650*/  BRA `(.L_x_1128) ;  /* 0xfffffff800807947 */ /* 0x000fea000383ffff */
.L_x_1129:
        /* <DEDUP_REMOVED lines=10> */
.L_x_3303:


//--------------------- .text._ZN7cutlass13device_kernelIN5flash11enable_sm90INS1_16FlashAttnBwdSm90INS1_25CollectiveMainloopBwdSm90ILi2ELi2ELi2EN4cute5tupleIJNS5_1CILi1EEES8_S8_EEENS6_IJNS7_ILi64EEENS7_ILi128EEENS7_ILi96EEEEEENS_6half_tEfNS_4arch4Sm90ELb0ELb1ELb0ELb0ELb1ELb1ELb0ELb0ELi2ELi1ELi2ELi1ELb1EEENS1_21CollectiveEpilogueBwdISD_SE_SG_Li256ELb0ELb0ELi1EEENS1_19SingleTileSchedulerILb0ELb0ELb0ELi128EEEEEEEEEvNT_6ParamsE --------------------------
	.section	.text._ZN7cutlass13device_kernelIN5flash11enable_sm90INS1_16FlashAttnBwdSm90INS1_25CollectiveMainloopBwdSm90ILi2ELi2ELi2EN4cute5tupleIJNS5_1CILi1EEES8_S8_EEENS6_IJNS7_ILi64EEENS7_ILi128EEENS7_ILi96EEEEEENS_6half_tEfNS_4arch4Sm90ELb0ELb1ELb0ELb0ELb1ELb1ELb0ELb0ELi2ELi1ELi2ELi1ELb1EEENS1_21CollectiveEpilogueBwdISD_SE_SG_Li256ELb0ELb0ELi1EEENS1_19SingleTileSchedulerILb0ELb0ELb0ELi128EEEEEEEEEvNT_6ParamsE,"ax",@progbits
	.align	128
.text._ZN7cutlass13device_kernelIN5flash11enable_sm90INS1_16FlashAttnBwdSm90INS1_25CollectiveMainloopBwdSm90ILi2ELi2ELi2EN4cute5tupleIJNS5_1CILi1EEES8_S8_EEENS6_IJNS7_ILi64EEENS7_ILi128EEENS7_ILi96EEEEEENS_6half_tEfNS_4arch4Sm90ELb0ELb1ELb0ELb0ELb1ELb1ELb0ELb0ELi2ELi1ELi2ELi1ELb1EEENS1_21CollectiveEpilogueBwdISD_SE_SG_Li256ELb0ELb0ELi1EEENS1_19SingleTileSchedulerILb0ELb0ELb0ELi128EEEEEEEEEvNT_6ParamsE:
        .type           _ZN7cutlass13device_kernelIN5flash11enable_sm90INS1_16FlashAttnBwdSm90INS1_25CollectiveMainloopBwdSm90ILi2ELi2ELi2EN4cute5tupleIJNS5_1CILi1EEES8_S8_EEENS6_IJNS7_ILi64EEENS7_ILi128EEENS7_ILi96EEEEEENS_6half_tEfNS_4arch4Sm90ELb0ELb1ELb0ELb0ELb1ELb1ELb0ELb0ELi2ELi1ELi2ELi1ELb1EEENS1_21CollectiveEpilogueBwdISD_SE_SG_Li256ELb0ELb0ELi1EEENS1_19SingleTileSchedulerILb0ELb0ELb0ELi128EEEEEEEEEvNT_6ParamsE,@function
        .size           _ZN7cutlass13device_kernelIN5flash11enable_sm90INS1_16FlashAttnBwdSm90INS1_25CollectiveMainloopBwdSm90ILi2ELi2ELi2EN4cute5tupleIJNS5_1CILi1EEES8_S8_EEENS6_IJNS7_ILi64EEENS7_ILi128EEENS7_ILi96EEEEEENS_6half_tEfNS_4arch4Sm90ELb0ELb1ELb0ELb0ELb1ELb1ELb0ELb0ELi2ELi1ELi2ELi1ELb1EEENS1_21CollectiveEpilogueBwdISD_SE_SG_Li256ELb0ELb0ELi1EEENS1_19SingleTileSchedulerILb0ELb0ELb0ELi128EEEEEEEEEvNT_6ParamsE,(.L_x_3304 - _ZN7cutlass13device_kernelIN5flash11enable_sm90INS1_16FlashAttnBwdSm90INS1_25CollectiveMainloopBwdSm90ILi2ELi2ELi2EN4cute5tupleIJNS5_1CILi1EEES8_S8_EEENS6_IJNS7_ILi64EEENS7_ILi128EEENS7_ILi96EEEEEENS_6half_tEfNS_4arch4Sm90ELb0ELb1ELb0ELb0ELb1ELb1ELb0ELb0ELi2ELi1ELi2ELi1ELb1EEENS1_21CollectiveEpilogueBwdISD_SE_SG_Li256ELb0ELb0ELi1EEENS1_19SingleTileSchedulerILb0ELb0ELb0ELi128EEEEEEEEEvNT_6ParamsE)
        .other          _ZN7cutlass13device_kernelIN5flash11enable_sm90INS1_16FlashAttnBwdSm90INS1_25CollectiveMainloopBwdSm90ILi2ELi2ELi2EN4cute5tupleIJNS5_1CILi1EEES8_S8_EEENS6_IJNS7_ILi64EEENS7_ILi128EEENS7_ILi96EEEEEENS_6half_tEfNS_4arch4Sm90ELb0ELb1ELb0ELb0ELb1ELb1ELb0ELb0ELi2ELi1ELi2ELi1ELb1EEENS1_21CollectiveEpilogueBwdISD_SE_SG_Li256ELb0ELb0ELi1EEENS1_19SingleTileSchedulerILb0ELb0ELb0ELi128EEEEEEEEEvNT_6ParamsE,@"STO_CUDA_ENTRY STV_DEFAULT"
_ZN7cutlass13device_kernelIN5flash11enable_sm90INS1_16FlashAttnBwdSm90INS1_25CollectiveMainloopBwdSm90ILi2ELi2ELi2EN4cute5tupleIJNS5_1CILi1EEES8_S8_EEENS6_IJNS7_ILi64EEENS7_ILi128EEENS7_ILi96EEEEEENS_6half_tEfNS_4arch4Sm90ELb0ELb1ELb0ELb0ELb1ELb1ELb0ELb0ELi2ELi1ELi2ELi1ELb1EEENS1_21CollectiveEpilogueBwdISD_SE_SG_Li256ELb0ELb0ELi1EEENS1_19SingleTileSchedulerILb0ELb0ELb0ELi128EEEEEEEEEvNT_6ParamsE:
        /* <DEDUP_REMOVED lines=30> */
.L_x_1131:
[----:B------:R-:W-:Y:S05]  /*01e0*/  BSYNC B0 ;  /* 0x0000000000007941 */ /* 0x000fea0003800000 */
.L_x_1130:
        /* <DEDUP_REMOVED lines=37> */
.L_x_1132:
        /* <DEDUP_REMOVED lines=22> */
.L_x_1133:
[----:B------:R-:W-:Y:S01]  /*05a0*/  PLOP3.LUT P0, PT, PT, PT, UP0, 0x80, 0x0 ;  /* 0x000000000000781c */ /* 0x000fe20003f0f008 */
[----:B------:R-:W-:Y:S01]  /*05b0*/  NOP ;  /* 0x0000000000007918 */ /* 0x000fe20000000000 */
[----:B------:R-:W-:Y:S01]  /*05c0*/  ULDC.64 UR46, c[0x0][0x208] ;  /* 0x00008200002e7ab9 */ /* 0x000fe20000000a00 */
[----:B-12-4-:R-:W-:Y:S10]  /*05d0*/  BAR.SYNC.DEFER_BLOCKING 0x0 ;  /* 0x0000000000007b1d */ /* 0x016ff40000010000 */
[----:B------:R-:W-:Y:S05]  /*05e0*/  @!P0 BRA `(.L_x_1134) ;  /* 0x0000005400e08947 */ /* 0x000fea0003800000 */
.L_x_1135:
        /* <DEDUP_REMOVED lines=85> */
.L_x_1136:
        /* <DEDUP_REMOVED lines=28> */
.L_x_1139:
        /* <DEDUP_REMOVED lines=15> */
.L_x_1138:
        /* <DEDUP_REMOVED lines=22> */
.L_x_1141:
        /* <DEDUP_REMOVED lines=15> */
.L_x_1140:
[----:B------:R-:W-:Y:S01]  /*1040*/  SHF.R.S32.HI R25, RZ, 0x1f, R22 ;  /* 0x0000001fff197819 */ /* 0x000fe20000011416 */
[----:B------:R-:W-:-:S03]  /*1050*/  UMOV UR4, 0xffffffff ;  /* 0xffffffff00047882 */ /* 0x000fc60000000000 */
[----:B------:R-:W-:-:S04]  /*1060*/  LEA.HI R0, R25, R22, RZ, 0x7 ;  /* 0x0000001619007211 */ /* 0x000fc800078f38ff */
[----:B------:R-:W-:Y:S01]  /*1070*/  SHF.R.S32.HI R16, RZ, 0x7, R0 ;  /* 0x00000007ff107819 */ /* 0x000fe20000011400 */
[----:B------:R-:W-:Y:S06]  /*1080*/  BRA.DIV UR4, `(.L_x_1142) ;  /* 0x0000008e04d47947 */ /* 0x000fec000b800000 */
[----:B------:R1:W2:Y:S02]  /*1090*/  SHFL.IDX PT, R14, R16, RZ, 0x1f ;  /* 0x00001fff100e7589 */ /* 0x0002a400000e0000 */
.L_x_1256:
        /* <DEDUP_REMOVED lines=15> */
.L_x_1143:
        /* <DEDUP_REMOVED lines=19> */
.L_x_1145:
        /* <DEDUP_REMOVED lines=125> */
.L_x_1156:
[----:B------:R-:W-:-:S06]  /*1a90*/  UISETP.NE.AND UP0, UPT, UR16, 0x3, UPT ;  /* 0x000000031000788c */ /* 0x000fcc000bf05270 */
[----:B------:R-:W-:-:S13]  /*1aa0*/  PLOP3.LUT P6, PT, PT, PT, UP0, 0x80, 0x0 ;  /* 0x000000000000781c */ /* 0x000fda0003fcf008 */
[----:B-1----:R-:W-:Y:S05]  /*1ab0*/  @!P6 BRA `(.L_x_1146) ;  /* 0x000000000004e947 */ /* 0x002fea0003800000 */
[----:B------:R-:W-:Y:S01]  /*1ac0*/  BPT.TRAP 0x1 ;  /* 0x000000040000795c */ /* 0x000fe20000300000 */
.L_x_1146:
[----:B------:R-:W-:Y:S01]  /*1ad0*/  R2UR UR6, R18 ;  /* 0x00000000120672ca */ /* 0x000fe200000e0000 */
[----:B------:R-:W-:-:S05]  /*1ae0*/  IMAD.U32 R16, RZ, RZ, UR4 ;  /* 0x00000004ff107e24 */ /* 0x000fca000f8e00ff */
[----:B------:R-:W-:-:S07]  /*1af0*/  SHF.L.U32 R16, R16, 0x1f, RZ ;  /* 0x0000001f10107819 */ /* 0x000fce00000006ff */
[----:B------:R-:W-:-:S09]  /*1b00*/  ULEA UR6, UR5, UR6, 0x3 ;  /* 0x0000000605067291 */ /* 0x000fd2000f8e183f */
[----:B------:R1:W2:Y:S01]  /*1b10*/  SYNCS.PHASECHK.TRANS64.TRYWAIT P0, [UR6+0x26810], R16 ;  /* 0x02681010ff0075a7 */ /* 0x0002a20008000146 */
[----:B------:R-:W-:Y:S05]  /*1b20*/  @!P6 BRA `(.L_x_1147) ;  /* 0x000000000004e947 */ /* 0x000fea0003800000 */
[----:B------:R-:W-:Y:S01]  /*1b30*/  BPT.TRAP 0x1 ;  /* 0x000000040000795c */ /* 0x000fe20000300000 */
.L_x_1147:
[----:B--2---:R-:W-:Y:S05]  /*1b40*/  @P0 BRA `(.L_x_1148) ;  /* 0x0000000000080947 */ /* 0x004fea0003800000 */
[----:B------:R-:W2:Y:S02]  /*1b50*/  SYNCS.PHASECHK.TRANS64.TRYWAIT P0, [UR6+0x26810], R16 ;  /* 0x02681010ff0075a7 */ /* 0x000ea40008000146 */
[----:B--2---:R-:W-:Y:S05]  /*1b60*/  @!P0 BRA `(.L_x_1149) ;  /* 0x0000008400508947 */ /* 0x004fea0003800000 */
.L_x_1148:
        /* <DEDUP_REMOVED lines=66> */
.L_x_1150:
[----:B------:R1:W1:Y:S01]  /*1f90*/  SYNCS.PHASECHK.TRANS64.TRYWAIT P0, [UR6+0x26830], R16 ;  /* 0x02683010ff0075a7 */ /* 0x0002620008000146 */
[----:B------:R-:W-:Y:S05]  /*1fa0*/  @!P6 BRA `(.L_x_1151) ;  /* 0x000000000004e947 */ /* 0x000fea0003800000 */
[----:B------:R-:W-:Y:S01]  /*1fb0*/  BPT.TRAP 0x1 ;  /* 0x000000040000795c */ /* 0x000fe20000300000 */
.L_x_1151:
[----:B-1----:R-:W-:Y:S05]  /*1fc0*/  @P0 BRA `(.L_x_1152) ;  /* 0x0000000000080947 */ /* 0x002fea0003800000 */
[----:B------:R-:W1:Y:S02]  /*1fd0*/  SYNCS.PHASECHK.TRANS64.TRYWAIT P0, [UR6+0x26830], R16 ;  /* 0x02683010ff0075a7 */ /* 0x000e640008000146 */
[----:B-1----:R-:W-:Y:S05]  /*1fe0*/  @!P0 BRA `(.L_x_1153) ;  /* 0x0000008000488947 */ /* 0x002fea0003800000 */
.L_x_1152:
[----:B------:R-:W-:Y:S01]  /*1ff0*/  R2UR UR8, R18 ;  /* 0x00000000120872ca */ /* 0x000fe200000e0000 */
[----:B------:R-:W-:Y:S01]  /*2000*/  WARPGROUP.ARRIVE ;  /* 0x00000000000079c5 */ /* 0x000fe20000000000 */
[----:B------:R-:W-:Y:S01]  /*2010*/  UMOV UR11, 0x80000020 ;  /* 0x80000020000b7882 */ /* 0x000fe20000000000 */
[----:B------:R-:W-:Y:S01]  /*2020*/  UMOV UR15, 0x80000020 ;  /* 0x80000020000f7882 */ /* 0x000fe20000000000 */
[----:B------:R-:W1:Y:S01]  /*2030*/  LDC.64 R214, c[0x0][0x748] ;  /* 0x0001d200ffd67b82 */ /* 0x000e620000000a00 */
[----:B------:R-:W-:Y:S01]  /*2040*/  ULEA UR9, UR37, -UR17, 0x6 ;  /* 0x8000001125097291 */ /* 0x000fe2000f8e303f */
[C---:B------:R-:W-:Y:S02]  /*2050*/  ISETP.GT.AND P1, PT, R3.reuse, RZ, PT ;  /* 0x000000ff0300720c */ /* 0x040fe40003f24270 */
        /* <DEDUP_REMOVED lines=10> */
[C-C-:B-1----:R-:W-:Y:S01]  /*2100*/  IMAD.IADD R217, R214.reuse, 0x1, -R218.reuse ;  /* 0x00000001d6d97824 */ /* 0x142fe200078e0ada */
[----:B------:R-:W-:Y:S01]  /*2110*/  UIMAD UR10, UR5, 0x300, UR10 ;  /* 0x00000300050a78a4 */ /* 0x000fe2000f8e020a */
[----:B------:R-:W-:Y:S01]  /*2120*/  IADD3 R216, RZ, -R218, -R215 ;  /* 0x800000daffd87210 */ /* 0x000fe20007ffe8d7 */
[----:B------:R-:W-:Y:S01]  /*2130*/  UIMAD UR8, UR5, 0x300, UR8 ;  /* 0x00000300050878a4 */ /* 0x000fe2000f8e0208 */
[----:B------:R-:W-:Y:S01]  /*2140*/  IADD3 R214, R214, 0x8, -R218 ;  /* 0x00000008d6d67810 */ /* 0x000fe20007ffe8da */
        /* <DEDUP_REMOVED lines=8> */
[----:B------:R-:W-:Y:S01]  /*21d0*/  ISETP.GE.AND P1, PT, R217, 0x1, PT ;  /* 0x00000001d900780c */ /* 0x000fe20003f26270 */
[----:B------:R-:W-:Y:S01]  /*21e0*/  UMOV UR11, 0x80000020 ;  /* 0x80000020000b7882 */ /* 0x000fe20000000000 */
[----:B------:R-:W-:Y:S01]  /*21f0*/  ISETP.GT.OR P0, PT, R216, RZ, !P0 ;  /* 0x000000ffd800720c */ /* 0x000fe20004704670 */
[----:B------:R-:W-:Y:S01]  /*2200*/  ULOP3.LUT UR9, UR9, 0x3fff, URZ, 0xc0, !UPT ;  /* 0x00003fff09097892 */ /* 0x000fe2000f8ec03f */
[----:B------:R-:W-:Y:S02]  /*2210*/  IADD3 R215, -R218, 0x8, -R215 ;  /* 0x00000008dad77810 */ /* 0x000fe40007ffe9d7 */
        /* <DEDUP_REMOVED lines=33> */
[----:B------:R-:W-:-:S02]  /*2430*/  FSEL R156, R165, -INF , !P0 ;  /* 0xff800000a59c7808 */ /* 0x000fc40004000000 */
[----:B------:R-:W-:Y:S02]  /*2440*/  ISETP.GT.OR P0, PT, R216, 0x20, !P1 ;  /* 0x00000020d800780c */ /* 0x000fe40004f04670 */
[C---:B------:R-:W-:Y:S01]  /*2450*/  ISETP.GE.AND P1, PT, R217.reuse, 0x21, PT ;  /* 0x00000021d900780c */ /* 0x040fe20003f26270 */
[----:B------:R-:W-:Y:S01]  /*2460*/  FFMA.FTZ R165, R156, UR18, -R15 ;  /* 0x000000129ca57c23 */ /* 0x000fe2000801080f */
[----:B------:R-:W-:Y:S01]  /*2470*/  FSEL R157, R168, -INF , !P0 ;  /* 0xff800000a89d7808 */ /* 0x000fe20004000000 */
[----:B------:R-:W-:Y:S01]  /*2480*/  MUFU.EX2 R16, R16 ;  /* 0x0000001000107308 */ /* 0x000fe20000000800 */
[----:B------:R-:W-:Y:S02]  /*2490*/  ISETP.GT.OR P0, PT, R216, 0x21, !P1 ;  /* 0x00000021d800780c */ /* 0x000fe40004f04670 */
[----:B------:R-:W-:Y:S01]  /*24a0*/  ISETP.GE.AND P1, PT, R217, 0x28, PT ;  /* 0x00000028d900780c */ /* 0x000fe20003f26270 */
[----:B------:R-:W-:Y:S01]  /*24b0*/  FFMA.FTZ R164, R157, UR18, -R8 ;  /* 0x000000129da47c23 */ /* 0x000fe20008010808 */
[----:B------:R-:W-:-:S02]  /*24c0*/  FSEL R156, R169, -INF , !P0 ;  /* 0xff800000a99c7808 */ /* 0x000fc40004000000 */
        /* <DEDUP_REMOVED lines=10> */
[----:B------:R-:W-:-:S02]  /*2570*/  WARPGROUP.DEPBAR.LE gsb0, 0x0 ;  /* 0x00008000000079c5 */ /* 0x000fc40000010000 */
[----:B------:R-:W-:Y:S01]  /*2580*/  WARPGROUP.ARRIVE ;  /* 0x00000000000079c5 */ /* 0x000fe20000000000 */
[----:B------:R-:W-:Y:S02]  /*2590*/  ISETP.GE.AND P1, PT, R156, RZ, PT ;  /* 0x000000ff9c00720c */ /* 0x000fe40003f26270 */
[----:B------:R-:W-:Y:S01]  /*25a0*/  FSEL R172, R173, -INF , !P0 ;  /* 0xff800000adac7808 */ /* 0x000fe20004000000 */
[----:B------:R-:W-:Y:S01]  /*25b0*/  MUFU.EX2 R165, R165 ;  /* 0x000000a500a57308 */ /* 0x000fe20000000800 */
[----:B------:R-:W-:Y:S01]  /*25c0*/  ISETP.GT.OR P0, PT, R214, RZ, !P1 ;  /* 0x000000ffd600720c */ /* 0x000fe20004f04670 */
[----:B------:R-:W-:Y:S01]  /*25d0*/  HGMMA.64x64x16.F32 R120, R196, gdesc[UR12], R120, gsb0 ;  /* 0x00e0000cc4787df0 */ /* 0x000fe20008000878 */
[----:B------:R-:W-:Y:S01]  /*25e0*/  UMOV UR14, UR12 ;  /* 0x0000000c000e7c82 */ /* 0x000fe20008000000 */
[----:B------:R-:W-:Y:S01]  /*25f0*/  UMOV UR15, 0x80000020 ;  /* 0x80000020000f7882 */ /* 0x000fe20000000000 */
[----:B------:R-:W-:Y:S01]  /*2600*/  UIADD3 UR12, UR10, 0x102, URZ ;  /* 0x000001020a0c7890 */ /* 0x000fe2000fffe03f */
[----:B------:R-:W-:Y:S01]  /*2610*/  ISETP.GE.AND P1, PT, R156, 0x1, PT ;  /* 0x000000019c00780c */ /* 0x000fe20003f26270 */
[----:B------:R-:W-:Y:S01]  /*2620*/  FFMA.FTZ R173, R172, UR18, -R7 ;  /* 0x00000012acad7c23 */ /* 0x000fe20008010807 */
[----:B------:R-:W-:Y:S01]  /*2630*/  FSEL R157, R154, -INF , !P0 ;  /* 0xff8000009a9d7808 */ /* 0x000fe20004000000 */
[----:B------:R-:W-:Y:S01]  /*2640*/  MUFU.EX2 R164, R164 ;  /* 0x000000a400a47308 */ /* 0x000fe20000000800 */
[----:B------:R-:W-:-:S02]  /*2650*/  ISETP.GT.OR P0, PT, R214, 0x1, !P1 ;  /* 0x00000001d600780c */ /* 0x000fc40004f04670 */
[----:B------:R-:W-:Y:S01]  /*2660*/  ISETP.GE.AND P1, PT, R156, 0x8, PT ;  /* 0x000000089c00780c */ /* 0x000fe20003f26270 */
[----:B------:R-:W-:Y:S01]  /*2670*/  FFMA.FTZ R157, R157, UR18, -R208 ;  /* 0x000000129d9d7c23 */ /* 0x000fe200080108d0 */
[----:B------:R-:W-:Y:S02]  /*2680*/  FSEL R154, R155, -INF , !P0 ;  /* 0xff8000009b9a7808 */ /* 0x000fe40004000000 */
[----:B------:R-:W-:Y:S01]  /*2690*/  ISETP.GT.OR P0, PT, R214, 0x8, !P1 ;  /* 0x00000008d600780c */ /* 0x000fe20004f04670 */
[----:B------:R4:W-:Y:S01]  /*26a0*/  MUFU.EX2 R172, R157 ;  /* 0x0000009d00ac7308 */ /* 0x0009e20000000800 */
[----:B------:R-:W-:Y:S01]  /*26b0*/  ISETP.GE.AND P1, PT, R156, 0x9, PT ;  /* 0x000000099c00780c */ /* 0x000fe20003f26270 */
[----:B------:R-:W-:Y:S01]  /*26c0*/  FFMA.FTZ R209, R154, UR18, -R209 ;  /* 0x000000129ad17c23 */ /* 0x000fe200080108d1 */
[----:B------:R-:W-:Y:S02]  /*26d0*/  FSEL R155, R158, -INF , !P0 ;  /* 0xff8000009e9b7808 */ /* 0x000fe40004000000 */
[----:B------:R-:W-:-:S02]  /*26e0*/  ISETP.GT.OR P0, PT, R214, 0x9, !P1 ;  /* 0x00000009d600780c */ /* 0x000fc40004f04670 */
[----:B------:R-:W-:Y:S01]  /*26f0*/  ISETP.GE.AND P1, PT, R156, 0x10, PT ;  /* 0x000000109c00780c */ /* 0x000fe20003f26270 */
[----:B------:R-:W-:Y:S01]  /*2700*/  FFMA.FTZ R20, R155, UR18, -R20 ;  /* 0x000000129b147c23 */ /* 0x000fe20008010814 */
[----:B------:R-:W-:Y:S01]  /*2710*/  FSEL R154, R159, -INF , !P0 ;  /* 0xff8000009f9a7808 */ /* 0x000fe20004000000 */
[----:B------:R-:W-:Y:S01]  /*2720*/  MUFU.EX2 R209, R209 ;  /* 0x000000d100d17308 */ /* 0x000fe20000000800 */
[----:B------:R-:W-:Y:S02]  /*2730*/  ISETP.GT.OR P0, PT, R214, 0x10, !P1 ;  /* 0x00000010d600780c */ /* 0x000fe40004f04670 */
[----:B------:R-:W-:Y:S01]  /*2740*/  ISETP.GE.AND P3, PT, R156, 0x18, PT ;  /* 0x000000189c00780c */ /* 0x000fe20003f66270 */
[----:B------:R-:W-:Y:S01]  /*2750*/  FFMA.FTZ R21, R154, UR18, -R21 ;  /* 0x000000129a157c23 */ /* 0x000fe20008010815 */
[----:B------:R-:W-:Y:S02]  /*2760*/  ISETP.GE.AND P2, PT, R156, 0x11, PT ;  /* 0x000000119c00780c */ /* 0x000fe40003f46270 */
[----:B------:R-:W-:Y:S01]  /*2770*/  FSEL R155, R162, -INF , !P0 ;  /* 0xff800000a29b7808 */ /* 0x000fe20004000000 */
[----:B------:R-:W-:Y:S01]  /*2780*/  MUFU.EX2 R20, R20 ;  /* 0x0000001400147308 */ /* 0x000fe20000000800 */
[----:B------:R-:W-:-:S02]  /*2790*/  ISETP.GT.OR P0, PT, R214, 0x18, !P3 ;  /* 0x00000018d600780c */ /* 0x000fc40005f04670 */
[----:B------:R-:W-:Y:S01]  /*27a0*/  ISETP.GT.OR P1, PT, R214, 0x11, !P2 ;  /* 0x00000011d600780c */ /* 0x000fe20005724670 */
[----:B------:R-:W-:Y:S01]  /*27b0*/  FFMA.FTZ R162, R155, UR18, -R210 ;  /* 0x000000129ba27c23 */ /* 0x000fe200080108d2 */
[----:B------:R-:W-:Y:S02]  /*27c0*/  FSEL R155, R166, -INF , !P0 ;  /* 0xff800000a69b7808 */ /* 0x000fe40004000000 */
[C---:B------:R-:W-:Y:S01]  /*27d0*/  ISETP.GE.AND P0, PT, R156.reuse, 0x19, PT ;  /* 0x000000199c00780c */ /* 0x040fe20003f06270 */
[----:B------:R-:W-:Y:S01]  /*27e0*/  MUFU.EX2 R21, R21 ;  /* 0x0000001500157308 */ /* 0x000fe20000000800 */
[----:B------:R-:W-:Y:S01]  /*27f0*/  FSEL R154, R163, -INF , !P1 ;  /* 0xff800000a39a7808 */ /* 0x000fe20004800000 */
[----:B------:R-:W-:Y:S01]  /*2800*/  FFMA.FTZ R166, R155, UR18, -R14 ;  /* 0x000000129ba67c23 */ /* 0x000fe2000801080e */
[C---:B------:R-:W-:Y:S02]  /*2810*/  ISETP.GE.AND P3, PT, R156.reuse, 0x21, PT ;  /* 0x000000219c00780c */ /* 0x040fe40003f66270 */
[----:B------:R-:W-:Y:S01]  /*2820*/  ISETP.GE.AND P1, PT, R156, 0x20, PT ;  /* 0x000000209c00780c */ /* 0x000fe20003f26270 */
[----:B------:R-:W-:Y:S01]  /*2830*/  FFMA.FTZ R163, R154, UR18, -R211 ;  /* 0x000000129aa37c23 */ /* 0x000fe200080108d3 */
[C---:B------:R-:W-:Y:S01]  /*2840*/  ISETP.GT.OR P0, PT, R214.reuse, 0x19, !P0 ;  /* 0x00000019d600780c */ /* 0x040fe20004704670 */
[----:B------:R-:W-:Y:S01]  /*2850*/  MUFU.EX2 R162, R162 ;  /* 0x000000a200a27308 */ /* 0x000fe20000000800 */
[----:B------:R-:W-:-:S02]  /*2860*/  ISETP.GT.OR P3, PT, R214, 0x21, !P3 ;  /* 0x00000021d600780c */ /* 0x000fc40005f64670 */
[----:B------:R-:W-:Y:S02]  /*2870*/  ISETP.GT.OR P1, PT, R214, 0x20, !P1 ;  /* 0x00000020d600780c */ /* 0x000fe40004f24670 */
[----:B------:R-:W-:Y:S02]  /*2880*/  FSEL R14, R167, -INF , !P0 ;  /* 0xff800000a70e7808 */ /* 0x000fe40004000000 */
[----:B------:R-:W-:Y:S01]  /*2890*/  FSEL R154, R171, -INF , !P3 ;  /* 0xff800000ab9a7808 */ /* 0x000fe20005800000 */
[----:B------:R-:W-:Y:S01]  /*28a0*/  MUFU.EX2 R163, R163 ;  /* 0x000000a300a37308 */ /* 0x000fe20000000800 */
[----:B------:R-:W-:Y:S01]  /*28b0*/  ISETP.GE.AND P5, PT, R156, 0x28, PT ;  /* 0x000000289c00780c */ /* 0x000fe20003fa6270 */
[----:B------:R-:W-:Y:S01]  /*28c0*/  FFMA.FTZ R211, R14, UR18, -R15 ;  /* 0x000000120ed37c23 */ /* 0x000fe2000801080f */
[----:B------:R-:W-:Y:S01]  /*28d0*/  FSEL R155, R170, -INF , !P1 ;  /* 0xff800000aa9b7808 */ /* 0x000fe20004800000 */
[----:B------:R-:W-:Y:S01]  /*28e0*/  FFMA.FTZ R158, R154, UR18, -R9 ;  /* 0x000000129a9e7c23 */ /* 0x000fe20008010809 */
[----:B------:R-:W-:-:S02]  /*28f0*/  ISETP.GE.AND P3, PT, R156, 0x29, PT ;  /* 0x000000299c00780c */ /* 0x000fc40003f66270 */
[----:B------:R-:W-:Y:S01]  /*2900*/  ISETP.GE.AND P2, PT, R217, 0x30, PT ;  /* 0x00000030d900780c */ /* 0x000fe20003f46270 */
[----:B------:R-:W-:Y:S01]  /*2910*/  FFMA.FTZ R167, R155, UR18, -R8 ;  /* 0x000000129ba77c23 */ /* 0x000fe20008010808 */
[----:B------:R-:W-:Y:S01]  /*2920*/  ISETP.GE.AND P4, PT, R217, 0x31, PT ;  /* 0x00000031d900780c */ /* 0x000fe20003f86270 */
[----:B------:R-:W-:Y:S01]  /*2930*/  MUFU.EX2 R166, R166 ;  /* 0x000000a600a67308 */ /* 0x000fe20000000800 */
[C---:B------:R-:W-:Y:S02]  /*2940*/  ISETP.GT.OR P5, PT, R214.reuse, 0x28, !P5 ;  /* 0x00000028d600780c */ /* 0x040fe40006fa4670 */
[----:B------:R-:W-:Y:S02]  /*2950*/  ISETP.GT.OR P3, PT, R214, 0x29, !P3 ;  /* 0x00000029d600780c */ /* 0x000fe40005f64670 */
[C---:B------:R-:W-:Y:S02]  /*2960*/  ISETP.GT.OR P2, PT, R216.reuse, 0x30, !P2 ;  /* 0x00000030d800780c */ /* 0x040fe40005744670 */
[----:B------:R-:W-:Y:S01]  /*2970*/  ISETP.GT.OR P4, PT, R216, 0x31, !P4 ;  /* 0x00000031d800780c */ /* 0x000fe20006784670 */
[----:B------:R-:W-:Y:S01]  /*2980*/  MUFU.EX2 R211, R211 ;  /* 0x000000d300d37308 */ /* 0x000fe20000000800 */
[----:B----4-:R-:W-:Y:S01]  /*2990*/  FSEL R157, R174, -INF , !P5 ;  /* 0xff800000ae9d7808 */ /* 0x010fe20006800000 */
[----:B------:R-:W-:-:S02]  /*29a0*/  WARPGROUP.DEPBAR.LE gsb0, 0x0 ;  /* 0x00008000000079c5 */ /* 0x000fc40000010000 */
[----:B------:R-:W-:Y:S01]  /*29b0*/  WARPGROUP.ARRIVE ;  /* 0x00000000000079c5 */ /* 0x000fe20000000000 */
[----:B------:R-:W-:Y:S01]  /*29c0*/  FSEL R170, R175, -INF , !P3 ;  /* 0xff800000afaa7808 */ /* 0x000fe20005800000 */
[----:B------:R-:W-:Y:S01]  /*29d0*/  FFMA.FTZ R175, R157, UR18, -R6 ;  /* 0x000000129daf7c23 */ /* 0x000fe20008010806 */
[----:B------:R-:W-:Y:S01]  /*29e0*/  FSEL R215, R176, -INF , !P2 ;  /* 0xff800000b0d77808 */ /* 0x000fe20005000000 */
[----:B------:R4:W-:Y:S01]  /*29f0*/  MUFU.EX2 R174, R158 ;  /* 0x0000009e00ae7308 */ /* 0x0009e20000000800 */
[----:B------:R-:W-:Y:S01]  /*2a00*/  FSEL R208, R177, -INF , !P4 ;  /* 0xff800000b1d07808 */ /* 0x000fe20006000000 */
[----:B------:R-:W-:Y:S01]  /*2a10*/  HGMMA.64x64x16.F32 R120, R188, gdesc[UR12], R120, gsb0 ;  /* 0x00e0000cbc787df0 */ /* 0x000fe20008000878 */
[----:B------:R-:W-:Y:S01]  /*2a20*/  UMOV UR14, UR12 ;  /* 0x0000000c000e7c82 */ /* 0x000fe20008000000 */
[----:B------:R-:W-:Y:S01]  /*2a30*/  UMOV UR15, 0x80000020 ;  /* 0x80000020000f7882 */ /* 0x000fe20000000000 */
[----:B------:R-:W-:Y:S01]  /*2a40*/  UIADD3 UR12, UR10, 0x200, URZ ;  /* 0x000002000a0c7890 */ /* 0x000fe2000fffe03f */
[C---:B------:R-:W-:Y:S01]  /*2a50*/  ISETP.GE.AND P2, PT, R156.reuse, 0x30, PT ;  /* 0x000000309c00780c */ /* 0x040fe20003f46270 */
[----:B------:R-:W-:Y:S01]  /*2a60*/  UIADD3 UR10, UR10, 0x202, URZ ;  /* 0x000002020a0a7890 */ /* 0x000fe2000fffe03f */
[----:B------:R-:W-:Y:S01]  /*2a70*/  ISETP.GE.AND P4, PT, R156, 0x31, PT ;  /* 0x000000319c00780c */ /* 0x000fe20003f86270 */
[----:B------:R-:W-:Y:S01]  /*2a80*/  FFMA.FTZ R218, R170, UR18, -R7 ;  /* 0x00000012aada7c23 */ /* 0x000fe20008010807 */
[----:B------:R-:W-:Y:S01]  /*2a90*/  ISETP.GE.AND P5, PT, R156, 0x38, PT ;  /* 0x000000389c00780c */ /* 0x000fe20003fa6270 */
[----:B------:R-:W-:Y:S01]  /*2aa0*/  FFMA.FTZ R208, R208, UR18, -R11 ;  /* 0x00000012d0d07c23 */ /* 0x000fe2000801080b */
[----:B------:R-:W-:Y:S01]  /*2ab0*/  ISETP.GE.AND P3, PT, R156, 0x39, PT ;  /* 0x000000399c00780c */ /* 0x000fe20003f66270 */
[----:B------:R-:W5:Y:S01]  /*2ac0*/  MUFU.EX2 R175, R175 ;  /* 0x000000af00af7308 */ /* 0x000f620000000800 */
[----:B------:R-:W-:-:S02]  /*2ad0*/  ISETP.GE.AND P1, PT, R217, 0x38, PT ;  /* 0x00000038d900780c */ /* 0x000fc40003f26270 */
[----:B------:R-:W-:Y:S02]  /*2ae0*/  ISETP.GE.AND P0, PT, R217, 0x39, PT ;  /* 0x00000039d900780c */ /* 0x000fe40003f06270 */
[----:B------:R-:W-:Y:S02]  /*2af0*/  ISETP.GT.OR P4, PT, R214, 0x31, !P4 ;  /* 0x00000031d600780c */ /* 0x000fe40006784670 */
[C---:B------:R-:W-:Y:S01]  /*2b00*/  ISETP.GT.OR P1, PT, R216.reuse, 0x38, !P1 ;  /* 0x00000038d800780c */ /* 0x040fe20004f24670 */
[----:B------:R-:W-:Y:S01]  /*2b10*/  MUFU.EX2 R169, R169 ;  /* 0x000000a900a97308 */ /* 0x000fe20000000800 */
[----:B------:R-:W-:Y:S02]  /*2b20*/  ISETP.GT.OR P0, PT, R216, 0x39, !P0 ;  /* 0x00000039d800780c */ /* 0x000fe40004704670 */
[C---:B------:R-:W-:Y:S02]  /*2b30*/  ISETP.GT.OR P2, PT, R214.reuse, 0x30, !P2 ;  /* 0x00000030d600780c */ /* 0x040fe40005744670 */
[----:B------:R-:W-:-:S02]  /*2b40*/  ISETP.GT.OR P5, PT, R214, 0x38, !P5 ;  /* 0x00000038d600780c */ /* 0x000fc40006fa4670 */
[----:B------:R-:W-:Y:S01]  /*2b50*/  ISETP.GT.OR P3, PT, R214, 0x39, !P3 ;  /* 0x00000039d600780c */ /* 0x000fe20005f64670 */
[----:B------:R-:W-:Y:S01]  /*2b60*/  MUFU.EX2 R168, R168 ;  /* 0x000000a800a87308 */ /* 0x000fe20000000800 */
[----:B------:R-:W-:Y:S02]  /*2b70*/  FSEL R214, R179, -INF , !P4 ;  /* 0xff800000b3d67808 */ /* 0x000fe40006000000 */
[----:B------:R-:W-:Y:S02]  /*2b80*/  FSEL R217, R180, -INF , !P1 ;  /* 0xff800000b4d97808 */ /* 0x000fe40004800000 */
[----:B------:R-:W-:Y:S01]  /*2b90*/  FSEL R210, R181, -INF , !P0 ;  /* 0xff800000b5d27808 */ /* 0x000fe20004000000 */
[----:B------:R-:W-:Y:S01]  /*2ba0*/  FFMA.FTZ R214, R214, UR18, -R11 ;  /* 0x00000012d6d67c23 */ /* 0x000fe2000801080b */
[----:B------:R-:W-:Y:S01]  /*2bb0*/  FSEL R181, R178, -INF , !P2 ;  /* 0xff800000b2b57808 */ /* 0x000fe20005000000 */
[----:B------:R-:W-:Y:S01]  /*2bc0*/  FFMA.FTZ R178, R215, UR18, -R10 ;  /* 0x00000012d7b27c23 */ /* 0x000fe2000801080a */
[----:B------:R-:W-:Y:S01]  /*2bd0*/  FSEL R179, R182, -INF , !P5 ;  /* 0xff800000b6b37808 */ /* 0x000fe20006800000 */
[----:B------:R-:W-:Y:S01]  /*2be0*/  FFMA.FTZ R182, R217, UR18, -R12 ;  /* 0x00000012d9b67c23 */ /* 0x000fe2000801080c */
[----:B------:R-:W-:Y:S01]  /*2bf0*/  FSEL R216, R183, -INF , !P3 ;  /* 0xff800000b7d87808 */ /* 0x000fe20005800000 */
[--C-:B------:R-:W-:Y:S01]  /*2c00*/  FFMA.FTZ R11, R210, UR18, -R13.reuse ;  /* 0x00000012d20b7c23 */ /* 0x100fe2000801080d */
[----:B------:R-:W2:Y:S01]  /*2c10*/  MUFU.EX2 R180, R218 ;  /* 0x000000da00b47308 */ /* 0x000ea20000000800 */
[----:B------:R-:W-:Y:S01]  /*2c20*/  FFMA.FTZ R10, R181, UR18, -R10 ;  /* 0x00000012b50a7c23 */ /* 0x000fe2000801080a */
[----:B------:R-:W-:Y:S01]  /*2c30*/  FFMA.FTZ R12, R179, UR18, -R12 ;  /* 0x00000012b30c7c23 */ /* 0x000fe2000801080c */
[----:B------:R-:W-:-:S05]  /*2c40*/  FFMA.FTZ R13, R216, UR18, -R13 ;  /* 0x00000012d80d7c23 */ /* 0x000fca000801080d */
[----:B------:R-:W-:Y:S08]  /*2c50*/  MUFU.EX2 R173, R173 ;  /* 0x000000ad00ad7308 */ /* 0x000ff00000000800 */
[----:B------:R-:W2:Y:S08]  /*2c60*/  MUFU.EX2 R167, R167 ;  /* 0x000000a700a77308 */ /* 0x000eb00000000800 */
[----:B------:R-:W2:Y:S08]  /*2c70*/  MUFU.EX2 R178, R178 ;  /* 0x000000b200b27308 */ /* 0x000eb00000000800 */
[----:B------:R-:W-:Y:S01]  /*2c80*/  MUFU.EX2 R10, R10 ;  /* 0x0000000a000a7308 */ /* 0x000fe20000000800 */
[----:B------:R-:W-:-:S02]  /*2c90*/  WARPGROUP.DEPBAR.LE gsb0, 0x0 ;  /* 0x00008000000079c5 */ /* 0x000fc40000010000 */
[----:B------:R-:W-:-:S05]  /*2ca0*/  WARPGROUP.ARRIVE ;  /* 0x00000000000079c5 */ /* 0x000fca0000000000 */
[----:B------:R-:W-:Y:S01]  /*2cb0*/  MUFU.EX2 R182, R182 ;  /* 0x000000b600b67308 */ /* 0x000fe20000000800 */
[----:B------:R-:W-:Y:S01]  /*2cc0*/  HGMMA.64x64x16.F32 R120, R200, gdesc[UR12], R120, gsb0 ;  /* 0x00e0000cc8787df0 */ /* 0x000fe20008000878 */
[----:B------:R-:W-:Y:S01]  /*2cd0*/  UMOV UR14, UR12 ;  /* 0x0000000c000e7c82 */ /* 0x000fe20008000000 */
[----:B------:R-:W-:-:S05]  /*2ce0*/  UMOV UR15, 0x80000020 ;  /* 0x80000020000f7882 */ /* 0x000fca0000000000 */
[----:B------:R-:W-:Y:S01]  /*2cf0*/  MUFU.EX2 R12, R12 ;  /* 0x0000000c000c7308 */ /* 0x000fe20000000800 */
[----:B------:R-:W-:-:S07]  /*2d00*/  UIADD3 UR12, UR8, 0xc0, URZ ;  /* 0x000000c0080c7890 */ /* 0x000fce000fffe03f */
[----:B------:R-:W-:Y:S08]  /*2d10*/  MUFU.EX2 R11, R11 ;  /* 0x0000000b000b7308 */ /* 0x000ff00000000800 */
[----:B------:R-:W-:Y:S01]  /*2d20*/  MUFU.EX2 R13, R13 ;  /* 0x0000000d000d7308 */ /* 0x000fe20000000800 */
[----:B------:R-:W-:Y:S02]  /*2d30*/  WARPGROUP.DEPBAR.LE gsb0, 0x0 ;  /* 0x00008000000079c5 */ /* 0x000fe40000010000 */
[----:B------:R-:W-:-:S06]  /*2d40*/  WARPGROUP.ARRIVE ;  /* 0x00000000000079c5 */ /* 0x000fcc0000000000 */
[----:B------:R-:W-:Y:S01]  /*2d50*/  HGMMA.64x64x16.F32 R120, R192, gdesc[UR12], R120, gsb0 ;  /* 0x00e0000cc0787df0 */ /* 0x000fe20008000878 */
[----:B------:R-:W-:Y:S01]  /*2d60*/  UMOV UR14, UR12 ;  /* 0x0000000c000e7c82 */ /* 0x000fe20008000000 */
[----:B------:R-:W-:Y:S01]  /*2d70*/  UMOV UR15, 0x80000020 ;  /* 0x80000020000f7882 */ /* 0x000fe20000000000 */
        /* <DEDUP_REMOVED lines=10> */
[----:B------:R-:W2:Y:S04]  /*2e20*/  LDS.64 R6, [R212+0x1e2a0] ;  /* 0x01e2a000d4067984 */ /* 0x000ea80000000a00 */
[----:B----4-:R-:W4:Y:S04]  /*2e30*/  LDS.64 R158, [R212+0x1e280] ;  /* 0x01e28000d49e7984 */ /* 0x010f280000000a00 */
[----:B------:R-:W4:Y:S04]  /*2e40*/  LDS.64 R170, [R212+0x1e2c0] ;  /* 0x01e2c000d4aa7984 */ /* 0x000f280000000a00 */
[----:B------:R-:W4:Y:S01]  /*2e50*/  LDS.64 R176, [R212+0x1e2e0] ;  /* 0x01e2e000d4b07984 */ /* 0x000f220000000a00 */
[--C-:B-1----:R-:W-:Y:S01]  /*2e60*/  FADD.FTZ R179, R120, -R14.reuse ;  /* 0x8000000e78b37221 */ /* 0x102fe20000010000 */
[----:B------:R-:W-:Y:S01]  /*2e70*/  FADD.FTZ R181, R122, -R14 ;  /* 0x8000000e7ab57221 */ /* 0x000fe20000010000 */
[--C-:B------:R-:W-:Y:S01]  /*2e80*/  FADD.FTZ R14, R121, -R15.reuse ;  /* 0x8000000f790e7221 */ /* 0x100fe20000010000 */
[----:B------:R-:W-:Y:S01]  /*2e90*/  FADD.FTZ R120, R123, -R15 ;  /* 0x8000000f7b787221 */ /* 0x000fe20000010000 */
[--C-:B---3--:R-:W-:Y:S01]  /*2ea0*/  FADD.FTZ R121, R124, -R8.reuse ;  /* 0x800000087c797221 */ /* 0x108fe20000010000 */
[----:B------:R-:W-:Y:S01]  /*2eb0*/  FADD.FTZ R183, R126, -R8 ;  /* 0x800000087eb77221 */ /* 0x000fe20000010000 */
[--C-:B------:R-:W-:Y:S01]  /*2ec0*/  FADD.FTZ R8, R125, -R9.reuse ;  /* 0x800000097d087221 */ /* 0x100fe20000010000 */
[----:B------:R-:W-:Y:S01]  /*2ed0*/  FADD.FTZ R124, R127, -R9 ;  /* 0x800000097f7c7221 */ /* 0x000fe20000010000 */
[----:B------:R-:W-:Y:S01]  /*2ee0*/  MUFU.EX2 R15, R214 ;  /* 0x000000d6000f7308 */ /* 0x000fe20000000800 */
[--C-:B-----5:R-:W-:Y:S01]  /*2ef0*/  FADD.FTZ R123, R128, -R154.reuse ;  /* 0x8000009a807b7221 */ /* 0x120fe20000010000 */
[----:B------:R-:W-:Y:S01]  /*2f00*/  FMUL.FTZ R121, R22, R121 ;  /* 0x0000007916797220 */ /* 0x000fe20000410000 */
[----:B------:R-:W-:Y:S01]  /*2f10*/  FMUL.FTZ R8, R213, R8 ;  /* 0x00000008d5087220 */ /* 0x000fe20000410000 */
[----:B--2---:R-:W-:Y:S01]  /*2f20*/  FADD.FTZ R128, R133, -R157 ;  /* 0x8000009d85807221 */ /* 0x004fe20000010000 */
[--C-:B------:R-:W-:Y:S01]  /*2f30*/  FADD.FTZ R126, R131, -R155.reuse ;  /* 0x8000009b837e7221 */ /* 0x100fe20000010000 */
[----:B------:R-:W-:Y:S01]  /*2f40*/  FADD.FTZ R125, R130, -R154 ;  /* 0x8000009a827d7221 */ /* 0x000fe20000010000 */
[----:B------:R-:W-:Y:S01]  /*2f50*/  FADD.FTZ R122, R129, -R155 ;  /* 0x8000009b817a7221 */ /* 0x000fe20000010000 */
[----:B------:R-:W1:Y:S01]  /*2f60*/  MUFU.EX2 R9, R208 ;  /* 0x000000d000097308 */ /* 0x000e620000000800 */
[--C-:B------:R-:W-:Y:S01]  /*2f70*/  FADD.FTZ R133, R140, -R6.reuse ;  /* 0x800000068c857221 */ /* 0x100fe20000010000 */
[----:B------:R-:W-:Y:S01]  /*2f80*/  FADD.FTZ R6, R142, -R6 ;  /* 0x800000068e067221 */ /* 0x000fe20000010000 */
[----:B------:R-:W-:Y:S01]  /*2f90*/  FADD.FTZ R143, R143, -R7 ;  /* 0x800000078f8f7221 */ /* 0x000fe20000010000 */
[--C-:B----4-:R-:W-:Y:S01]  /*2fa0*/  FADD.FTZ R131, R136, -R158.reuse ;  /* 0x8000009e88837221 */ /* 0x110fe20000010000 */
[----:B------:R-:W-:Y:S01]  /*2fb0*/  FADD.FTZ R138, R138, -R158 ;  /* 0x8000009e8a8a7221 */ /* 0x000fe20000010000 */
[----:B------:R-:W-:Y:S01]  /*2fc0*/  F2FP.F16.F32.PACK_AB R158, R8, R121 ;  /* 0x00000079089e723e */ /* 0x000fe200000000ff */
[--C-:B------:R-:W-:Y:S01]  /*2fd0*/  FADD.FTZ R127, R132, -R156.reuse ;  /* 0x8000009c847f7221 */ /* 0x100fe20000010000 */
[----:B------:R-:W-:Y:S01]  /*2fe0*/  FADD.FTZ R129, R134, -R156 ;  /* 0x8000009c86817221 */ /* 0x000fe20000010000 */
[----:B------:R-:W-:Y:S01]  /*2ff0*/  FADD.FTZ R130, R135, -R157 ;  /* 0x8000009d87827221 */ /* 0x000fe20000010000 */
[----:B------:R-:W-:Y:S01]  /*3000*/  FMUL.FTZ R6, R175, R6 ;  /* 0x00000006af067220 */ /* 0x000fe20000410000 */
[----:B------:R-:W-:Y:S01]  /*3010*/  FMUL.FTZ R143, R180, R143 ;  /* 0x0000008fb48f7220 */ /* 0x000fe20000410000 */
[----:B------:R-:W-:-:S02]  /*3020*/  IMAD.U32 R8, RZ, RZ, UR5 ;  /* 0x00000005ff087e24 */ /* 0x000fc4000f8e00ff */
[--C-:B------:R-:W-:Y:S01]  /*3030*/  FADD.FTZ R134, R137, -R159.reuse ;  /* 0x8000009f89867221 */ /* 0x100fe20000010000 */
[----:B------:R-:W-:Y:S01]  /*3040*/  FADD.FTZ R139, R139, -R159 ;  /* 0x8000009f8b8b7221 */ /* 0x000fe20000010000 */
[----:B------:R-:W-:Y:S01]  /*3050*/  FADD.FTZ R132, R141, -R7 ;  /* 0x800000078d847221 */ /* 0x000fe20000010000 */
[----:B------:R-:W-:Y:S01]  /*3060*/  FADD.FTZ R140, R145, -R171 ;  /* 0x800000ab918c7221 */ /* 0x000fe20000010000 */
[----:B------:R-:W-:Y:S01]  /*3070*/  FADD.FTZ R142, R149, -R177 ;  /* 0x800000b1958e7221 */ /* 0x000fe20000010000 */
[--C-:B------:R-:W-:Y:S01]  /*3080*/  FADD.FTZ R135, R144, -R170.reuse ;  /* 0x800000aa90877221 */ /* 0x100fe20000010000 */
[----:B------:R-:W-:Y:S01]  /*3090*/  FADD.FTZ R7, R146, -R170 ;  /* 0x800000aa92077221 */ /* 0x000fe20000010000 */
[----:B------:R-:W-:Y:S01]  /*30a0*/  FADD.FTZ R136, R147, -R171 ;  /* 0x800000ab93887221 */ /* 0x000fe20000010000 */
[--C-:B------:R-:W-:Y:S01]  /*30b0*/  FADD.FTZ R137, R148, -R176.reuse ;  /* 0x800000b094897221 */ /* 0x100fe20000010000 */
        /* <DEDUP_REMOVED lines=27> */
[----:B------:R-:W-:Y:S01]  /*3270*/  FMUL.FTZ R136, R15, R136 ;  /* 0x000000880f887220 */ /* 0x000fe20000410000 */
        /* <DEDUP_REMOVED lines=23> */
[----:B------:R-:W-:Y:S01]  /*33f0*/  IMAD R6, R23, 0x1000, R18 ;  /* 0x0000100017067824 */ /* 0x000fe200078e0212 */
        /* <DEDUP_REMOVED lines=10> */
[----:B------:R-:W-:Y:S01]  /*34a0*/  UIADD3 UR10, UR8, 0x40, URZ ;  /* 0x00000040080a7890 */ /* 0x000fe2000fffe03f */
[----:B------:R-:W-:Y:S01]  /*34b0*/  UMOV UR11, 0x80000020 ;  /* 0x80000020000b7882 */ /* 0x000fe20000000000 */
[----:B------:R-:W-:Y:S02]  /*34c0*/  WARPGROUP.DEPBAR.LE gsb0, 0x0 ;  /* 0x00008000000079c5 */ /* 0x000fe40000010000 */
[----:B------:R-:W-:Y:S02]  /*34d0*/  F2FP.F16.F32.PACK_AB R120, R161, R16 ;  /* 0x00000010a178723e */ /* 0x000fe400000000ff */
[----:B------:R-:W-:-:S02]  /*34e0*/  F2FP.F16.F32.PACK_AB R121, R163, R162 ;  /* 0x000000a2a379723e */ /* 0x000fc400000000ff */
[----:B------:R-:W-:Y:S02]  /*34f0*/  F2FP.F16.F32.PACK_AB R122, R165, R160 ;  /* 0x000000a0a57a723e */ /* 0x000fe400000000ff */
[----:B------:R-:W-:Y:S02]  /*3500*/  F2FP.F16.F32.PACK_AB R123, R211, R166 ;  /* 0x000000a6d37b723e */ /* 0x000fe400000000ff */
[----:B------:R-:W-:Y:S02]  /*3510*/  F2FP.F16.F32.PACK_AB R165, R174, R167 ;  /* 0x000000a7aea5723e */ /* 0x000fe400000000ff */
[----:B------:R-:W-:Y:S01]  /*3520*/  WARPGROUP.ARRIVE ;  /* 0x00000000000079c5 */ /* 0x000fe20000000000 */
[----:B------:R-:W-:Y:S02]  /*3530*/  F2FP.F16.F32.PACK_AB R166, R173, R168 ;  /* 0x000000a8ada6723e */ /* 0x000fe400000000ff */
[----:B------:R-:W-:Y:S02]  /*3540*/  F2FP.F16.F32.PACK_AB R167, R180, R175 ;  /* 0x000000afb4a7723e */ /* 0x000fe400000000ff */
[----:B------:R-:W-:Y:S01]  /*3550*/  F2FP.F16.F32.PACK_AB R180, R9, R178 ;  /* 0x000000b209b4723e */ /* 0x000fe200000000ff */
        /* <DEDUP_REMOVED lines=8> */
[----:B------:R-:W-:-:S06]  /*35e0*/  WARPGROUP.ARRIVE ;  /* 0x00000000000079c5 */ /* 0x000fcc0000000000 */
        /* <DEDUP_REMOVED lines=169> */
.L_x_1154:
        /* <DEDUP_REMOVED lines=44> */
.L_x_1155:
        /* <DEDUP_REMOVED lines=62> */
.L_x_1137:
        /* <DEDUP_REMOVED lines=23> */
.L_x_1158:
        /* <DEDUP_REMOVED lines=20> */
.L_x_1159:
        /* <DEDUP_REMOVED lines=18> */
.L_x_1160:
        /* <DEDUP_REMOVED lines=18> */
.L_x_1161:
        /* <DEDUP_REMOVED lines=149> */
.L_x_1163:
[----:B------:R-:W-:Y:S05]  /*5560*/  BSYNC B0 ;  /* 0x0000000000007941 */ /* 0x000fea0003800000 */
.L_x_1162:
[----:B------:R-:W-:-:S04]  /*5570*/  DEPBAR.LE SB0, 0x0 ;  /* 0x000080000000791a */ /* 0x000fc80000000000 */
[----:B------:R-:W-:Y:S05]  /*5580*/  EXIT ;  /* 0x000000000000794d */ /* 0x000fea0003800000 */
.L_x_1157:
[----:B------:R-:W2:Y:S01]  /*5590*/  S2R R0, SR_TID.X ;  /* 0x0000000000007919 */ /* 0x000ea20000002100 */
[----:B------:R-:W3:Y:S01]  /*55a0*/  S2UR UR10, SR_CTAID.Y ;  /* 0x00000000000a79c3 */ /* 0x000ee20000002600 */
[----:B------:R-:W-:Y:S01]  /*55b0*/  BSSY B0, `(.L_x_1164) ;  /* 0x000003b000007945 */ /* 0x000fe20003800000 */
[----:B------:R-:W4:Y:S06]  /*55c0*/  S2R R17, SR_CTAID.X ;  /* 0x0000000000117919 */ /* 0x000f2c0000002500 */
[----:B-1----:R-:W1:Y:S08]  /*55d0*/  LDC.64 R4, c[0x0][0x820] ;  /* 0x00020800ff047b82 */ /* 0x002e700000000a00 */
[----:B------:R-:W4:Y:S08]  /*55e0*/  LDC R8, c[0x0][0x808] ;  /* 0x00020200ff087b82 */ /* 0x000f300000000800 */
[----:B------:R-:W5:Y:S01]  /*55f0*/  LDC.64 R10, c[0x0][0x850] ;  /* 0x00021400ff0a7b82 */ /* 0x000f620000000a00 */
        /* <DEDUP_REMOVED lines=9> */
[----:B------:R-:W3:Y:S02]  /*5690*/  LDC.64 R14, c[0x0][0x858] ;  /* 0x00021600ff0e7b82 */ /* 0x000ee40000000a00 */
[----:B------:R-:W-:Y:S02]  /*56a0*/  IMAD.SHL.U32 R6, R0, 0x8, RZ ;  /* 0x0000000800067824 */ /* 0x000fe400078e00ff */
[----:B-1----:R-:W-:Y:S01]  /*56b0*/  IMAD R0, R4, UR5, RZ ;  /* 0x0000000504007c24 */ /* 0x002fe2000f8e02ff */
[----:B--2---:R-:W-:Y:S01]  /*56c0*/  USHF.R.S32.HI UR4, URZ, 0x1f, UR7 ;  /* 0x0000001f3f047899 */ /* 0x004fe20008011407 */
[----:B------:R-:W-:Y:S01]  /*56d0*/  VIADD R16, R6, 0x20 ;  /* 0x0000002006107836 */ /* 0x000fe20000000000 */
[----:B------:R-:W-:Y:S01]  /*56e0*/  SHF.R.S32.HI R7, RZ, 0x1f, R6 ;  /* 0x0000001fff077819 */ /* 0x000fe20000011406 */
[----:B------:R-:W-:-:S02]  /*56f0*/  IMAD R3, R5, UR10, R0 ;  /* 0x0000000a05037c24 */ /* 0x000fc4000f8e0200 */
[----:B-----5:R-:W-:Y:S02]  /*5700*/  IMAD R0, R10, UR5, RZ ;  /* 0x000000050a007c24 */ /* 0x020fe4000f8e02ff */
[----:B------:R-:W-:-:S04]  /*5710*/  IMAD.WIDE.U32 R4, R4, UR10, R6 ;  /* 0x0000000a04047c25 */ /* 0x000fc8000f8e0006 */
[----:B------:R-:W-:Y:S02]  /*5720*/  IMAD.IADD R5, R5, 0x1, R3 ;  /* 0x0000000105057824 */ /* 0x000fe400078e0203 */
[----:B----4-:R-:W-:Y:S02]  /*5730*/  IMAD R3, R17, -0x80, R8 ;  /* 0xffffff8011037824 */ /* 0x010fe400078e0208 */
[----:B------:R-:W-:Y:S02]  /*5740*/  IMAD R11, R11, UR10, R0 ;  /* 0x0000000a0b0b7c24 */ /* 0x000fe4000f8e0200 */
[C---:B------:R-:W-:Y:S01]  /*5750*/  VIADD R0, R2.reuse, 0x40 ;  /* 0x0000004002007836 */ /* 0x040fe20000000000 */
[----:B------:R-:W-:Y:S01]  /*5760*/  ISETP.GE.AND P1, PT, R2, R3, PT ;  /* 0x000000030200720c */ /* 0x000fe20003f26270 */
[----:B------:R-:W-:-:S03]  /*5770*/  IMAD.WIDE.U32 R8, R10, UR10, R6 ;  /* 0x0000000a0a087c25 */ /* 0x000fc6000f8e0006 */
[----:B------:R-:W-:Y:S01]  /*5780*/  ISETP.GE.AND P0, PT, R0, R3, PT ;  /* 0x000000030000720c */ /* 0x000fe20003f06270 */
[----:B---3--:R-:W-:Y:S01]  /*5790*/  IMAD R10, R12, UR4, RZ ;  /* 0x000000040c0a7c24 */ /* 0x008fe2000f8e02ff */
[----:B------:R-:W-:Y:S01]  /*57a0*/  SHF.R.S32.HI R3, RZ, 0x1f, R2 ;  /* 0x0000001fff037819 */ /* 0x000fe20000011402 */
[----:B------:R-:W-:Y:S02]  /*57b0*/  IMAD.IADD R9, R9, 0x1, R11 ;  /* 0x0000000109097824 */ /* 0x000fe400078e020b */
[----:B------:R-:W-:Y:S02]  /*57c0*/  IMAD R0, R14, UR4, RZ ;  /* 0x000000040e007c24 */ /* 0x000fe4000f8e02ff */
[----:B------:R-:W-:Y:S02]  /*57d0*/  IMAD R11, R13, UR7, R10 ;  /* 0x000000070d0b7c24 */ /* 0x000fe4000f8e020a */
[----:B------:R-:W-:-:S04]  /*57e0*/  IMAD.WIDE.U32 R4, R12, UR7, R4 ;  /* 0x000000070c047c25 */ /* 0x000fc8000f8e0004 */
[----:B------:R-:W-:Y:S02]  /*57f0*/  IMAD R15, R15, UR7, R0 ;  /* 0x000000070f0f7c24 */ /* 0x000fe4000f8e0200 */
[----:B------:R-:W-:-:S04]  /*5800*/  IMAD.WIDE.U32 R12, R14, UR7, R8 ;  /* 0x000000070e0c7c25 */ /* 0x000fc8000f8e0008 */
[----:B------:R-:W-:-:S04]  /*5810*/  IMAD.WIDE R2, R17, 0x80, R2 ;  /* 0x0000008011027825 */ /* 0x000fc800078e0202 */
        /* <DEDUP_REMOVED lines=20> */
.L_x_1165:
[----:B------:R-:W-:Y:S05]  /*5960*/  BSYNC B0 ;  /* 0x0000000000007941 */ /* 0x000fea0003800000 */
.L_x_1164:
        /* <DEDUP_REMOVED lines=20> */
.L_x_1167:
[----:B------:R-:W-:Y:S05]  /*5ab0*/  BSYNC B0 ;  /* 0x0000000000007941 */ /* 0x000fea0003800000 */
.L_x_1166:
        /* <DEDUP_REMOVED lines=18> */
.L_x_1169:
[----:B------:R-:W-:Y:S05]  /*5be0*/  BSYNC B0 ;  /* 0x0000000000007941 */ /* 0x000fea0003800000 */
.L_x_1168:
        /* <DEDUP_REMOVED lines=8> */
[----:B------:R-:W-:Y:S01]  /*5c70*/  IMAD.MOV.U32 R3, RZ, RZ, R15 ;  /* 0x000000ffff037224 */ /* 0x000fe200078e000f */
[----:B------:R-:W-:Y:S01]  /*5c80*/  ISETP.GE.AND P2, PT, R16, UR4, PT ;  /* 0x0000000410007c0c */ /* 0x000fe2000bf46270 */
[----:B------:R-:W-:Y:S02]  /*5c90*/  IMAD R0, R0, UR6, RZ ;  /* 0x0000000600007c24 */ /* 0x000fe4000f8e02ff */
[----:B------:R-:W-:-:S04]  /*5ca0*/  IMAD.WIDE.U32 R2, R5, UR6, R2 ;  /* 0x0000000605027c25 */ /* 0x000fc8000f8e0002 */
        /* <DEDUP_REMOVED lines=10> */
.L_x_1171:
[----:B------:R-:W-:Y:S05]  /*5d50*/  BSYNC B0 ;  /* 0x0000000000007941 */ /* 0x000fea0003800000 */
.L_x_1170:
[----:B------:R-:W-:Y:S05]  /*5d60*/  EXIT ;  /* 0x000000000000794d */ /* 0x000fea0003800000 */
.L_x_1134:
        /* <DEDUP_REMOVED lines=14> */
[----:B------:R-:W-:Y:S02]  /*5e50*/  ULDC UR4, c[0x0][0x280] ;  /* 0x0000a00000047ab9 */ /* 0x000fe40000000800 */
[----:B------:R-:W-:-:S04]  /*5e60*/  UIADD3 UR5, UR4, 0x3f, URZ ;  /* 0x0000003f04057890 */ /* 0x000fc8000fffe03f */
[----:B------:R-:W-:Y:S01]  /*5e70*/  USHF.R.S32.HI UR6, URZ, 0x1f, UR5 ;  /* 0x0000001f3f067899 */ /* 0x000fe20008011405 */
[----:B------:R-:W2:Y:S03]  /*5e80*/  S2UR UR17, SR_CTAID.Y ;  /* 0x00000000001179c3 */ /* 0x000ea60000002600 */
[----:B------:R-:W-:-:S04]  /*5e90*/  ULEA.HI UR5, UR6, UR5, URZ, 0x6 ;  /* 0x0000000506057291 */ /* 0x000fc8000f8f303f */
[----:B------:R-:W-:Y:S01]  /*5ea0*/  USHF.R.S32.HI UR5, URZ, 0x6, UR5 ;  /* 0x000000063f057899 */ /* 0x000fe20008011405 */
[----:B-1----:R-:W-:Y:S01]  /*5eb0*/  ISETP.LE.AND P0, PT, RZ, UR23, PT ;  /* 0x00000017ff007c0c */ /* 0x002fe2000bf03270 */
[----:B--2---:R-:W-:-:S12]  /*5ec0*/  USHF.R.S32.HI UR18, URZ, 0x1f, UR17 ;  /* 0x0000001f3f127899 */ /* 0x004fd80008011411 */
[----:B------:R-:W-:Y:S05]  /*5ed0*/  @!P0 BRA `(.L_x_1175) ;  /* 0x00000000002c8947 */ /* 0x000fea0003800000 */
        /* <DEDUP_REMOVED lines=9> */
[----:B------:R-:W-:Y:S01]  /*5f70*/  USEL UR11, UR5, UR7, UP0 ;  /* 0x00000007050b7287 */ /* 0x000fe20008000000 */
[----:B------:R-:W-:Y:S11]  /*5f80*/  BRA `(.L_x_1176) ;  /* 0x0000000000047947 */ /* 0x000ff60003800000 */
.L_x_1175:
[----:B------:R-:W-:-:S05]  /*5f90*/  UMOV UR11, UR5 ;  /* 0x00000005000b7c82 */ /* 0x000fca0008000000 */
.L_x_1176:
[----:B------:R-:W-:Y:S01]  /*5fa0*/  ULEA UR4, UR23, UR4, 0x7 ;  /* 0x0000000417047291 */ /* 0x000fe2000f8e383f */
[----:B------:R-:W-:Y:S01]  /*5fb0*/  ULDC UR6, c[0x0][0x290] ;  /* 0x0000a40000067ab9 */ /* 0x000fe20000000800 */
[----:B------:R-:W-:Y:S01]  /*5fc0*/  ULDC UR7, c[0x0][0x74c] ;  /* 0x0001d30000077ab9 */ /* 0x000fe20000000800 */
[----:B------:R-:W-:Y:S01]  /*5fd0*/  ULDC.64 UR12, c[0x0][0x2e0] ;  /* 0x0000b800000c7ab9 */ /* 0x000fe20000000a00 */
[----:B------:R-:W-:Y:S01]  /*5fe0*/  UIADD3 UR8, -UR7, UR4, -UR6 ;  /* 0x0000000407087290 */ /* 0x000fe2000fffe906 */
[----:B------:R-:W-:Y:S02]  /*5ff0*/  ULDC UR15, c[0x0][0x288] ;  /* 0x0000a200000f7ab9 */ /* 0x000fe40000000800 */
[----:B------:R-:W-:Y:S01]  /*6000*/  ULDC.64 UR6, c[0x0][0x2d8] ;  /* 0x0000b60000067ab9 */ /* 0x000fe20000000a00 */
[----:B------:R-:W-:Y:S02]  /*6010*/  USHF.R.S32.HI UR9, URZ, 0x1f, UR8 ;  /* 0x0000001f3f097899 */ /* 0x000fe40008011408 */
[----:B------:R-:W-:-:S02]  /*6020*/  UIMAD UR4, UR18, UR6, URZ ;  /* 0x00000006120472a4 */ /* 0x000fc4000f8e023f */
[----:B------:R-:W-:Y:S02]  /*6030*/  ULEA.HI UR10, UR9, UR8, URZ, 0x6 ;  /* 0x00000008090a7291 */ /* 0x000fe4000f8f303f */
[----:B------:R-:W-:Y:S02]  /*6040*/  UIMAD.WIDE.U32 UR8, UR17, UR6, URZ ;  /* 0x00000006110872a5 */ /* 0x000fe4000f8e003f */
[----:B------:R-:W-:Y:S02]  /*6050*/  USHF.R.S32.HI UR10, URZ, 0x6, UR10 ;  /* 0x000000063f0a7899 */ /* 0x000fe4000801140a */
[----:B------:R-:W-:Y:S02]  /*6060*/  UIMAD UR4, UR17, UR7, UR4 ;  /* 0x00000007110472a4 */ /* 0x000fe4000f8e0204 */
[----:B------:R-:W-:Y:S02]  /*6070*/  UISETP.LT.AND UP0, UPT, URZ, UR10, UPT ;  /* 0x0000000a3f00728c */ /* 0x000fe4000bf01270 */
[----:B------:R-:W-:-:S02]  /*6080*/  USHF.R.S32.HI UR7, URZ, 0x1f, UR16 ;  /* 0x0000001f3f077899 */ /* 0x000fc40008011410 */
[----:B------:R-:W-:Y:S02]  /*6090*/  USEL UR6, URZ, UR10, !UP0 ;  /* 0x0000000a3f067287 */ /* 0x000fe4000c000000 */
[----:B------:R-:W-:Y:S02]  /*60a0*/  UIMAD UR7, UR7, UR12, URZ ;  /* 0x0000000c070772a4 */ /* 0x000fe4000f8e023f */
[----:B------:R-:W-:Y:S02]  /*60b0*/  UISETP.GT.AND UP0, UPT, UR11, UR6, UPT ;  /* 0x000000060b00728c */ /* 0x000fe4000bf04270 */
[----:B------:R-:W-:Y:S02]  /*60c0*/  UIMAD UR10, UR16, UR15, URZ ;  /* 0x0000000f100a72a4 */ /* 0x000fe4000f8e023f */
[----:B------:R-:W-:Y:S02]  /*60d0*/  UIMAD UR14, UR16, UR13, UR7 ;  /* 0x0000000d100e72a4 */ /* 0x000fe4000f8e0207 */
[----:B------:R-:W-:Y:S01]  /*60e0*/  PLOP3.LUT P1, PT, PT, PT, UP0, 0x80, 0x0 ;  /* 0x000000000000781c */ /* 0x000fe20003f2f008 */
[----:B------:R-:W-:-:S02]  /*60f0*/  UIADD3 UR9, UR9, UR4, URZ ;  /* 0x0000000409097290 */ /* 0x000fc4000fffe03f */
[----:B------:R-:W-:Y:S02]  /*6100*/  UIADD3 UR7, UP1, UR10, UR17, URZ ;  /* 0x000000110a077290 */ /* 0x000fe4000ff3e03f */
[----:B------:R-:W-:Y:S01]  /*6110*/  UIMAD.WIDE.U32 UR8, UR16, UR12, UR8 ;  /* 0x0000000c100872a5 */ /* 0x000fe2000f8e0008 */
[----:B------:R-:W-:Y:S01]  /*6120*/  ELECT P0, URZ, PT ;  /* 0x00000000003f782f */ /* 0x000fe20003800000 */
[----:B------:R-:W-:-:S06]  /*6130*/  ULEA.HI.X.SX32 UR10, UR10, UR18, 0x1, UP1 ;  /* 0x000000120a0a7291 */ /* 0x000fcc00088f0e3f */
[----:B------:R-:W-:Y:S06]  /*6140*/  @!P1 BRA `(.L_x_1177) ;  /* 0x00000010004c9947 */ /* 0x000fec0003800000 */
[----:B------:R-:W1:Y:S01]  /*6150*/  S2R R0, SR_TID.X ;  /* 0x0000000000007919 */ /* 0x000e620000002100 */
[----:B------:R-:W-:Y:S02]  /*6160*/  UIADD3 UR4, -UR6, UR11, URZ ;  /* 0x0000000b06047290 */ /* 0x000fe4000fffe13f */
[----:B------:R-:W-:Y:S02]  /*6170*/  UIADD3 UR14, UR9, UR14, URZ ;  /* 0x0000000e090e7290 */ /* 0x000fe4000fffe03f */
[----:B------:R-:W-:-:S04]  /*6180*/  ULOP3.LUT UR4, UR4, 0x1, URZ, 0xc0, !UPT ;  /* 0x0000000104047892 */ /* 0x000fc8000f8ec03f */
[----:B------:R-:W-:-:S03]  /*6190*/  UISETP.NE.U32.AND UP0, UPT, UR4, 0x1, UPT ;  /* 0x000000010400788c */ /* 0x000fc6000bf05070 */
[----:B------:R-:W-:Y:S02]  /*61a0*/  ULDC UR4, c[0x0][0x760] ;  /* 0x0001d80000047ab9 */ /* 0x000fe40000000800 */
[----:B------:R-:W-:Y:S01]  /*61b0*/  UIMAD UR15, UR15, UR4, URZ ;  /* 0x000000040f0f72a4 */ /* 0x000fe2000f8e023f */
[----:B------:R-:W-:Y:S02]  /*61c0*/  PLOP3.LUT P1, PT, PT, PT, UP0, 0x80, 0x0 ;  /* 0x000000000000781c */ /* 0x000fe40003f2f008 */
[----:B-1----:R-:W-:-:S11]  /*61d0*/  LOP3.LUT R9, R0, 0x1f, RZ, 0xc0, !PT ;  /* 0x0000001f00097812 */ /* 0x002fd600078ec0ff */
[----:B------:R-:W-:Y:S05]  /*61e0*/  @P1 BRA `(.L_x_1178) ;  /* 0x00000004006c1947 */ /* 0x000fea0003800000 */
        /* <DEDUP_REMOVED lines=8> */
[----:B------:R-:W-:-:S04]  /*6270*/  IMAD.U32 R2, RZ, RZ, UR13 ;  /* 0x0000000dff027e24 */ /* 0x000fc8000f8e00ff */
[----:B------:R-:W-:Y:S01]  /*6280*/  IMAD.U32 R3, RZ, RZ, UR4 ;  /* 0x00000004ff037e24 */ /* 0x000fe2000f8e00ff */
[----:B------:R-:W-:Y:S06]  /*6290*/  @P2 BRA `(.L_x_1180) ;  /* 0x0000000000142947 */ /* 0x000fec0003800000 */
.L_x_1181:
[----:B------:R-:W2:Y:S04]  /*62a0*/  LDG.E.STRONG.GPU R0, desc[UR46][R2.64] ;  /* 0x0000002e02007981 */ /* 0x000ea8000c1ef900 */
[----:B--2---:R-:W-:Y:S01]  /*62b0*/  CCTL.IVALL ;  /* 0x00000000ff00798f */ /* 0x004fe20002000000 */
[----:B------:R-:W-:Y:S05]  /*62c0*/  YIELD ;  /* 0x0000000000007946 */ /* 0x000fea0003800000 */
[----:B------:R-:W-:-:S13]  /*62d0*/  ISETP.NE.AND P1, PT, R0, UR23, PT ;  /* 0x0000001700007c0c */ /* 0x000fda000bf25270 */
[----:B------:R-:W-:Y:S05]  /*62e0*/  @P1 BRA `(.L_x_1181) ;  /* 0xfffffffc00ec1947 */ /* 0x000fea000383ffff */
.L_x_1180:
[----:B------:R-:W-:Y:S05]  /*62f0*/  BSYNC B1 ;  /* 0x0000000000017941 */ /* 0x000fea0003800000 */
.L_x_1179:
[----:B------:R-:W-:-:S03]  /*6300*/  UMOV UR4, 0xffffffff ;  /* 0xffffffff00047882 */ /* 0x000fc60000000000 */
[----:B------:R-:W-:Y:S05]  /*6310*/  BRA.DIV UR4, `(.L_x_1182) ;  /* 0x0000003e04947947 */ /* 0x000fea000b800000 */
[----:B------:R-:W-:Y:S01]  /*6320*/  NOP ;  /* 0x0000000000007918 */ /* 0x000fe20000000000 */
.L_x_1259:
        /* <DEDUP_REMOVED lines=22> */
.L_x_1184:
[----:B------:R-:W-:Y:S05]  /*6490*/  BSYNC B1 ;  /* 0x0000000000017941 */ /* 0x000fea0003800000 */
.L_x_1183:
        /* <DEDUP_REMOVED lines=20> */
.L_x_1186:
[----:B------:R-:W-:Y:S05]  /*65e0*/  BSYNC B1 ;  /* 0x0000000000017941 */ /* 0x000fea0003800000 */
.L_x_1185:
[----:B------:R-:W-:Y:S06]  /*65f0*/  BAR.ARV 0xa, 0xa0 ;  /* 0x0282800000007b1d */ /* 0x000fec0000002000 */
[----:B------:R-:W-:Y:S04]  /*6600*/  BSSY B1, `(.L_x_1187) ;  /* 0x0000003000017945 */ /* 0x000fe80003800000 */
[----:B------:R-:W-:Y:S05]  /*6610*/  @!P0 BRA `(.L_x_1188) ;  /* 0x0000000000048947 */ /* 0x000fea0003800000 */
[----:B------:R-:W-:-:S04]  /*6620*/  DEPBAR.LE SB0, 0x0 ;  /* 0x000080000000791a */ /* 0x000fc80000000000 */
.L_x_1188:
[----:B------:R-:W-:Y:S05]  /*6630*/  BSYNC B1 ;  /* 0x0000000000017941 */ /* 0x000fea0003800000 */
.L_x_1187:
        /* <DEDUP_REMOVED lines=19> */
.L_x_1190:
[----:B------:R-:W-:Y:S05]  /*6770*/  BSYNC B1 ;  /* 0x0000000000017941 */ /* 0x000fea0003800000 */
.L_x_1189:
[----:B------:R-:W-:Y:S01]  /*6780*/  UIADD3 UR18, UR6, 0x1, URZ ;  /* 0x0000000106127890 */ /* 0x000fe2000fffe03f */
[----:B------:R-:W-:Y:S11]  /*6790*/  BRA `(.L_x_1191) ;  /* 0x0000000000047947 */ /* 0x000ff60003800000 */
.L_x_1178:
[----:B------:R-:W-:-:S05]  /*67a0*/  UMOV UR18, UR6 ;  /* 0x0000000600127c82 */ /* 0x000fca0008000000 */
.L_x_1191:
[----:B------:R-:W-:-:S03]  /*67b0*/  UIADD3 UR4, UR6, 0x1, URZ ;  /* 0x0000000106047890 */ /* 0x000fc6000fffe03f */
[----:B------:R-:W-:Y:S01]  /*67c0*/  UMOV UR6, UR18 ;  /* 0x0000001200067c82 */ /* 0x000fe20008000000 */
[----:B------:R-:W-:-:S06]  /*67d0*/  UISETP.NE.AND UP0, UPT, UR11, UR4, UPT ;  /* 0x000000040b00728c */ /* 0x000fcc000bf05270 */
[----:B------:R-:W-:-:S13]  /*67e0*/  PLOP3.LUT P1, PT, PT, PT, UP0, 0x80, 0x0 ;  /* 0x000000000000781c */ /* 0x000fda0003f2f008 */
[----:B------:R-:W-:Y:S05]  /*67f0*/  @!P1 BRA `(.L_x_1177) ;  /* 0x0000000800a09947 */ /* 0x000fea0003800000 */
[----:B------:R-:W-:Y:S01]  /*6800*/  ULDC.64 UR20, c[0x0][0x2c0] ;  /* 0x0000b00000147ab9 */ /* 0x000fe20000000a00 */
[----:B------:R-:W-:Y:S01]  /*6810*/  UMOV UR4, URZ ;  /* 0x0000003f00047c82 */ /* 0x000fe20008000000 */
[----:B------:R-:W-:Y:S01]  /*6820*/  ULEA UR20, UP0, UR8, UR20, 0x2 ;  /* 0x0000001408147291 */ /* 0x000fe2000f80103f */
[----:B------:R-:W-:-:S03]  /*6830*/  UMOV UR6, UR18 ;  /* 0x0000001200067c82 */ /* 0x000fc60008000000 */
[----:B------:R-:W-:Y:S02]  /*6840*/  ULEA.HI.X UR21, UR8, UR21, UR14, 0x2, UP0 ;  /* 0x0000001508157291 */ /* 0x000fe400080f140e */
[----:B------:R-:W-:-:S04]  /*6850*/  UIADD3 UR20, UP0, UR20, 0x3000, URZ ;  /* 0x0000300014147890 */ /* 0x000fc8000ff1e03f */
[----:B------:R-:W-:-:S12]  /*6860*/  UIADD3.X UR21, URZ, UR21, URZ, UP0, !UPT ;  /* 0x000000153f157290 */ /* 0x000fd800087fe43f */
.L_x_1216:
        /* <DEDUP_REMOVED lines=11> */
.L_x_1194:
[----:B------:R-:W2:Y:S04]  /*6920*/  LDG.E.STRONG.GPU R0, desc[UR46][R2.64] ;  /* 0x0000002e02007981 */ /* 0x000ea8000c1ef900 */
[----:B--2---:R-:W-:Y:S01]  /*6930*/  CCTL.IVALL ;  /* 0x00000000ff00798f */ /* 0x004fe20002000000 */
[----:B------:R-:W-:Y:S05]  /*6940*/  YIELD ;  /* 0x0000000000007946 */ /* 0x000fea0003800000 */
[----:B------:R-:W-:-:S13]  /*6950*/  ISETP.NE.AND P1, PT, R0, UR23, PT ;  /* 0x0000001700007c0c */ /* 0x000fda000bf25270 */
[----:B------:R-:W-:Y:S05]  /*6960*/  @P1 BRA `(.L_x_1194) ;  /* 0xfffffffc00ec1947 */ /* 0x000fea000383ffff */
.L_x_1193:
[----:B------:R-:W-:Y:S05]  /*6970*/  BSYNC B1 ;  /* 0x0000000000017941 */ /* 0x000fea0003800000 */
.L_x_1192:
[----:B------:R-:W-:-:S03]  /*6980*/  UMOV UR16, 0xffffffff ;  /* 0xffffffff00107882 */ /* 0x000fc60000000000 */
[----:B------:R-:W-:Y:S05]  /*6990*/  BRA.DIV UR16, `(.L_x_1195) ;  /* 0x0000003a10107947 */ /* 0x000fea000b800000 */
[----:B------:R-:W-:Y:S01]  /*69a0*/  NOP ;  /* 0x0000000000007918 */ /* 0x000fe20000000000 */
.L_x_1262:
        /* <DEDUP_REMOVED lines=17> */
[----:B------:R1:W-:Y:S02]  /*6ac0*/  UBLKRED.G.S.ADD.F32.RN [UR16], [UR22], UR24, desc[UR26] ;  /* 0x00001a10160073bb */ /* 0x0003e400080a1418 */
[----:B-1----:R0:W-:Y:S02]  /*6ad0*/  UTMACMDFLUSH ;  /* 0x00000000000079b7 */ /* 0x0021e40000000000 */
.L_x_1197:
[----:B------:R-:W-:Y:S05]  /*6ae0*/  BSYNC B1 ;  /* 0x0000000000017941 */ /* 0x000fea0003800000 */
.L_x_1196:
[----:B------:R-:W-:Y:S01]  /*6af0*/  UIMAD UR16, UR18, 0x1800, UR4 ;  /* 0x00001800121078a4 */ /* 0x000fe2000f8e0204 */
[----:B------:R-:W-:Y:S03]  /*6b00*/  BAR.SYNC.DEFER_BLOCKING 0xe, 0xa0 ;  /* 0x0382800000007b1d */ /* 0x000fe60000010000 */
[----:B------:R-:W-:-:S03]  /*6b10*/  UIMAD.WIDE UR16, UR16, 0x4, UR20 ;  /* 0x00000004101078a5 */ /* 0x000fc6000f8e0214 */
        /* <DEDUP_REMOVED lines=12> */
.L_x_1199:
[----:B------:R-:W-:Y:S05]  /*6be0*/  BSYNC B1 ;  /* 0x0000000000017941 */ /* 0x000fea0003800000 */
.L_x_1198:
[----:B------:R-:W-:Y:S06]  /*6bf0*/  BAR.ARV 0xa, 0xa0 ;  /* 0x0282800000007b1d */ /* 0x000fec0000002000 */
[----:B------:R-:W-:Y:S04]  /*6c00*/  BSSY B1, `(.L_x_1200) ;  /* 0x0000003000017945 */ /* 0x000fe80003800000 */
[----:B------:R-:W-:Y:S05]  /*6c10*/  @!P0 BRA `(.L_x_1201) ;  /* 0x0000000000048947 */ /* 0x000fea0003800000 */
[----:B------:R-:W-:-:S04]  /*6c20*/  DEPBAR.LE SB0, 0x0 ;  /* 0x000080000000791a */ /* 0x000fc80000000000 */
.L_x_1201:
[----:B------:R-:W-:Y:S05]  /*6c30*/  BSYNC B1 ;  /* 0x0000000000017941 */ /* 0x000fea0003800000 */
.L_x_1200:
        /* <DEDUP_REMOVED lines=19> */
.L_x_1203:
[----:B------:R-:W-:Y:S05]  /*6d70*/  BSYNC B1 ;  /* 0x0000000000017941 */ /* 0x000fea0003800000 */
.L_x_1202:
        /* <DEDUP_REMOVED lines=9> */
.L_x_1206:
[----:B------:R-:W2:Y:S04]  /*6e10*/  LDG.E.STRONG.GPU R0, desc[UR46][R2.64] ;  /* 0x0000002e02007981 */ /* 0x000ea8000c1ef900 */
[----:B--2---:R-:W-:Y:S01]  /*6e20*/  CCTL.IVALL ;  /* 0x00000000ff00798f */ /* 0x004fe20002000000 */
[----:B------:R-:W-:Y:S05]  /*6e30*/  YIELD ;  /* 0x0000000000007946 */ /* 0x000fea0003800000 */
[----:B------:R-:W-:-:S13]  /*6e40*/  ISETP.NE.AND P1, PT, R0, UR23, PT ;  /* 0x0000001700007c0c */ /* 0x000fda000bf25270 */
[----:B------:R-:W-:Y:S05]  /*6e50*/  @P1 BRA `(.L_x_1206) ;  /* 0xfffffffc00ec1947 */ /* 0x000fea000383ffff */
.L_x_1205:
[----:B------:R-:W-:Y:S05]  /*6e60*/  BSYNC B1 ;  /* 0x0000000000017941 */ /* 0x000fea0003800000 */
.L_x_1204:
[----:B------:R-:W-:-:S03]  /*6e70*/  UMOV UR12, 0xffffffff ;  /* 0xffffffff000c7882 */ /* 0x000fc60000000000 */
[----:B------:R-:W-:Y:S05]  /*6e80*/  BRA.DIV UR12, `(.L_x_1207) ;  /* 0x000000320cf07947 */ /* 0x000fea000b800000 */
[----:B------:R-:W-:Y:S01]  /*6e90*/  NOP ;  /* 0x0000000000007918 */ /* 0x000fe20000000000 */
.L_x_1265:
[----:B------:R-:W-:Y:S05]  /*6ea0*/  WARPSYNC.ALL ;  /* 0x0000000000007948 */ /* 0x000fea0003800000 */
[----:B------:R-:W-:Y:S06]  /*6eb0*/  BAR.SYNC.DEFER_BLOCKING 0xd, 0xa0 ;  /* 0x0342800000007b1d */ /* 0x000fec0000010000 */
[----:B------:R-:W-:Y:S04]  /*6ec0*/  BSSY B1, `(.L_x_1208) ;  /* 0x000000d000017945 */ /* 0x000fe80003800000 */
[----:B------:R-:W-:Y:S05]  /*6ed0*/  @!P0 BRA `(.L_x_1209) ;  /* 0x00000000002c8947 */ /* 0x000fea0003800000 */
[----:B------:R-:W1:Y:S01]  /*6ee0*/  S2UR UR13, SR_CgaCtaId ;  /* 0x00000000000d79c3 */ /* 0x000e620000008800 */
[----:B------:R-:W-:Y:S01]  /*6ef0*/  UMOV UR12, 0x400 ;  /* 0x00000400000c7882 */ /* 0x000fe20000000000 */
[----:B------:R-:W-:Y:S01]  /*6f00*/  UIADD3 UR24, UP0, UR16, 0x3000, URZ ;  /* 0x0000300010187890 */ /* 0x000fe2000ff1e03f */
[----:B------:R-:W-:Y:S01]  /*6f10*/  UMOV UR26, 0x0 ;  /* 0x00000000001a7882 */ /* 0x000fe20000000000 */
[----:B------:R-:W-:Y:S02]  /*6f20*/  UMOV UR27, 0x14f00000 ;  /* 0x14f00000001b7882 */ /* 0x000fe40000000000 */
[----:B------:R-:W-:Y:S02]  /*6f30*/  UIADD3.X UR25, URZ, UR17, URZ, UP0, !UPT ;  /* 0x000000113f197290 */ /* 0x000fe400087fe43f */
[----:B-1----:R-:W-:-:S03]  /*6f40*/  ULEA UR12, UR13, UR12, 0x18 ;  /* 0x0000000c0d0c7291 */ /* 0x002fc6000f8ec03f */
[----:B------:R-:W-:Y:S01]  /*6f50*/  UMOV UR13, 0x300 ;  /* 0x00000300000d7882 */ /* 0x000fe20000000000 */
[----:B------:R-:W-:-:S09]  /*6f60*/  UIADD3 UR12, UR12, 0xc000, URZ ;  /* 0x0000c0000c0c7890 */ /* 0x000fd2000fffe03f */
[----:B------:R1:W-:Y:S02]  /*6f70*/  UBLKRED.G.S.ADD.F32.RN [UR24], [UR12], UR13, desc[UR26] ;  /* 0x00001a180c0073bb */ /* 0x0003e400080a140d */
[----:B-1----:R0:W-:Y:S02]  /*6f80*/  UTMACMDFLUSH ;  /* 0x00000000000079b7 */ /* 0x0021e40000000000 */
.L_x_1209:
[----:B------:R-:W-:Y:S05]  /*6f90*/  BSYNC B1 ;  /* 0x0000000000017941 */ /* 0x000fea0003800000 */
.L_x_1208:
        /* <DEDUP_REMOVED lines=12> */
[----:B------:R1:W-:Y:S01]  /*7060*/  UBLKRED.G.S.ADD.F32.RN [UR24], [UR12], UR13, desc[UR26] ;  /* 0x00001a180c0073bb */ /* 0x0003e200080a140d */
[----:B------:R0:W-:Y:S01]  /*7070*/  UTMACMDFLUSH ;  /* 0x00000000000079b7 */ /* 0x0001e20000000000 */
[----:B-1----:R-:W-:-:S04]  /*7080*/  DEPBAR.LE SB0, 0x1 ;  /* 0x000080400000791a */ /* 0x002fc80000000000 */
.L_x_1211:
[----:B------:R-:W-:Y:S05]  /*7090*/  BSYNC B1 ;  /* 0x0000000000017941 */ /* 0x000fea0003800000 */
.L_x_1210:
[----:B------:R-:W-:Y:S06]  /*70a0*/  BAR.ARV 0xa, 0xa0 ;  /* 0x0282800000007b1d */ /* 0x000fec0000002000 */
[----:B------:R-:W-:Y:S04]  /*70b0*/  BSSY B1, `(.L_x_1212) ;  /* 0x0000003000017945 */ /* 0x000fe80003800000 */
[----:B------:R-:W-:Y:S05]  /*70c0*/  @!P0 BRA `(.L_x_1213) ;  /* 0x0000000000048947 */ /* 0x000fea0003800000 */
[----:B------:R-:W-:-:S04]  /*70d0*/  DEPBAR.LE SB0, 0x0 ;  /* 0x000080000000791a */ /* 0x000fc80000000000 */
.L_x_1213:
[----:B------:R-:W-:Y:S05]  /*70e0*/  BSYNC B1 ;  /* 0x0000000000017941 */ /* 0x000fea0003800000 */
.L_x_1212:
        /* <DEDUP_REMOVED lines=19> */
.L_x_1215:
[----:B------:R-:W-:Y:S05]  /*7220*/  BSYNC B1 ;  /* 0x0000000000017941 */ /* 0x000fea0003800000 */
.L_x_1214:
[----:B------:R-:W-:Y:S02]  /*7230*/  UIADD3 UR6, UR6, 0x2, URZ ;  /* 0x0000000206067890 */ /* 0x000fe4000fffe03f */
[----:B------:R-:W-:Y:S02]  /*7240*/  UIADD3 UR4, UR4, 0x3000, URZ ;  /* 0x0000300004047890 */ /* 0x000fe4000fffe03f */
[----:B------:R-:W-:-:S06]  /*7250*/  UISETP.GE.AND UP0, UPT, UR6, UR11, UPT ;  /* 0x0000000b0600728c */ /* 0x000fcc000bf06270 */
[----:B------:R-:W-:-:S13]  /*7260*/  PLOP3.LUT P1, PT, PT, PT, UP0, 0x80, 0x0 ;  /* 0x000000000000781c */ /* 0x000fda0003f2f008 */
[----:B------:R-:W-:Y:S05]  /*7270*/  @!P1 BRA `(.L_x_1216) ;  /* 0xfffffff4007c9947 */ /* 0x000fea000383ffff */
.L_x_1177:
[----:B------:R-:W-:-:S06]  /*7280*/  UISETP.GT.AND UP0, UPT, UR5, UR6, UPT ;  /* 0x000000060500728c */ /* 0x000fcc000bf04270 */
[----:B------:R-:W-:-:S13]  /*7290*/  PLOP3.LUT P0, PT, PT, PT, UP0, 0x80, 0x0 ;  /* 0x000000000000781c */ /* 0x000fda0003f0f008 */
[----:B------:R-:W-:Y:S05]  /*72a0*/  @!P0 BRA `(.L_x_1174) ;  /* 0x0000002c00448947 */ /* 0x000fea0003800000 */
[----:B------:R-:W2:Y:S01]  /*72b0*/  S2R R0, SR_TID.X ;  /* 0x0000000000007919 */ /* 0x000ea20000002100 */
[----:B------:R-:W-:Y:S01]  /*72c0*/  UIADD3 UR4, UR5, -UR6, URZ ;  /* 0x8000000605047290 */ /* 0x000fe2000fffe03f */
[----:B------:R-:W-:Y:S01]  /*72d0*/  ULDC UR16, c[0x0][0x288] ;  /* 0x0000a20000107ab9 */ /* 0x000fe20000000800 */
[----:B------:R-:W-:Y:S02]  /*72e0*/  ULDC UR17, c[0x0][0x760] ;  /* 0x0001d80000117ab9 */ /* 0x000fe40000000800 */
[----:B------:R-:W-:Y:S02]  /*72f0*/  ULOP3.LUT UR4, UR4, 0x1, URZ, 0xc0, !UPT ;  /* 0x0000000104047892 */ /* 0x000fe4000f8ec03f */
[----:B------:R-:W-:Y:S02]  /*7300*/  UIMAD UR18, UR16, UR17, URZ ;  /* 0x00000011101272a4 */ /* 0x000fe4000f8e023f */
[----:B------:R-:W-:-:S06]  /*7310*/  UISETP.NE.U32.AND UP0, UPT, UR4, 0x1, UPT ;  /* 0x000000010400788c */ /* 0x000fcc000bf05070 */
[----:B------:R-:W-:Y:S02]  /*7320*/  PLOP3.LUT P0, PT, PT, PT, UP0, 0x80, 0x0 ;  /* 0x000000000000781c */ /* 0x000fe40003f0f008 */
[----:B--2---:R-:W-:-:S11]  /*7330*/  LOP3.LUT R0, R0, 0x1f, RZ, 0xc0, !PT ;  /* 0x0000001f00007812 */ /* 0x004fd600078ec0ff */
[----:B------:R-:W-:Y:S05]  /*7340*/  @P0 BRA `(.L_x_1217) ;  /* 0x0000000000780947 */ /* 0x000fea0003800000 */
[----:B------:R-:W-:Y:S01]  /*7350*/  UIMAD UR4, UR18, UR6, URZ ;  /* 0x00000006120472a4 */ /* 0x000fe2000f8e023f */
[----:B------:R-:W-:Y:S01]  /*7360*/  ISETP.NE.AND P0, PT, R0, RZ, PT ;  /* 0x000000ff0000720c */ /* 0x000fe20003f05270 */
[----:B------:R-:W-:Y:S01]  /*7370*/  ULDC.64 UR12, c[0x0][0x768] ;  /* 0x0001da00000c7ab9 */ /* 0x000fe20000000a00 */
[----:B------:R-:W-:Y:S01]  /*7380*/  BSSY B1, `(.L_x_1218) ;  /* 0x0000019000017945 */ /* 0x000fe20003800000 */
[----:B------:R-:W-:-:S04]  /*7390*/  UIADD3 UR8, UP0, UR4, UR7, URZ ;  /* 0x0000000704087290 */ /* 0x000fc8000ff1e03f */
[----:B------:R-:W-:Y:S02]  /*73a0*/  ULEA.HI.X.SX32 UR9, UR4, UR10, 0x1, UP0 ;  /* 0x0000000a04097291 */ /* 0x000fe400080f0e3f */
[----:B------:R-:W-:Y:S02]  /*73b0*/  ULEA UR11, UP0, UR8, UR12, 0x2 ;  /* 0x0000000c080b7291 */ /* 0x000fe4000f80103f */
[----:B------:R-:W-:Y:S02]  /*73c0*/  UIADD3 UR4, UR6, 0x1, URZ ;  /* 0x0000000106047890 */ /* 0x000fe4000fffe03f */
[----:B------:R-:W-:Y:S01]  /*73d0*/  ULEA.HI.X UR9, UR8, UR13, UR9, 0x2, UP0 ;  /* 0x0000000d08097291 */ /* 0x000fe200080f1409 */
[----:B------:R-:W-:Y:S01]  /*73e0*/  NOP ;  /* 0x0000000000007918 */ /* 0x000fe20000000000 */
[----:B------:R-:W-:Y:S10]  /*73f0*/  @P0 BRA `(.L_x_1219) ;  /* 0x0000000000440947 */ /* 0x000ff40003800000 */
        /* <DEDUP_REMOVED lines=9> */
[----:B-1----:R-:W1:Y:S01]  /*7490*/  S2R R2, SR_LANEID ;  /* 0x0000000000027919 */ /* 0x002e620000000000 */
[----:B------:R-:W-:Y:S01]  /*74a0*/  VOTEU.ANY UR8, UPT, PT ;  /* 0x0000000000087886 */ /* 0x000fe200038e0100 */
[----:B------:R-:W-:Y:S01]  /*74b0*/  IMAD.U32 R3, RZ, RZ, UR9 ;  /* 0x00000009ff037e24 */ /* 0x000fe2000f8e00ff */
[----:B------:R-:W-:-:S02]  /*74c0*/  UFLO.U32 UR12, UR8 ;  /* 0x00000008000c72bd */ /* 0x000fc400080e0000 */
[----:B------:R-:W2:Y:S04]  /*74d0*/  POPC R5, UR8 ;  /* 0x0000000800057d09 */ /* 0x000ea80008000000 */
[----:B-1----:R-:W-:Y:S01]  /*74e0*/  ISETP.EQ.U32.AND P0, PT, R2, UR12, PT ;  /* 0x0000000c02007c0c */ /* 0x002fe2000bf02070 */
[----:B------:R-:W-:-:S12]  /*74f0*/  IMAD.U32 R2, RZ, RZ, UR11 ;  /* 0x0000000bff027e24 */ /* 0x000fd8000f8e00ff */
[----:B--2---:R2:W-:Y:S02]  /*7500*/  @P0 REDG.E.ADD.S32.STRONG.GPU desc[UR46][R2.64], R5 ;  /* 0x000000050200098e */ /* 0x0045e4000c10e3ae */
.L_x_1219:
[----:B------:R-:W-:Y:S05]  /*7510*/  BSYNC B1 ;  /* 0x0000000000017941 */ /* 0x000fea0003800000 */
.L_x_1218:
[----:B------:R-:W-:Y:S05]  /*7520*/  BRA `(.L_x_1220) ;  /* 0x0000000000047947 */ /* 0x000fea0003800000 */
.L_x_1217:
[----:B------:R-:W-:-:S05]  /*7530*/  UMOV UR4, UR6 ;  /* 0x0000000600047c82 */ /* 0x000fca0008000000 */
.L_x_1220:
[----:B------:R-:W-:-:S04]  /*7540*/  UIADD3 UR8, UR6, 0x1, URZ ;  /* 0x0000000106087890 */ /* 0x000fc8000fffe03f */
[----:B------:R-:W-:-:S06]  /*7550*/  UISETP.NE.AND UP0, UPT, UR5, UR8, UPT ;  /* 0x000000080500728c */ /* 0x000fcc000bf05270 */
[----:B------:R-:W-:-:S13]  /*7560*/  PLOP3.LUT P0, PT, PT, PT, UP0, 0x80, 0x0 ;  /* 0x000000000000781c */ /* 0x000fda0003f0f008 */
[----:B------:R-:W-:Y:S05]  /*7570*/  @!P0 BRA `(.L_x_1174) ;  /* 0x0000002800908947 */ /* 0x000fea0003800000 */
[----:B------:R-:W-:Y:S01]  /*7580*/  UIADD3 UR8, UR4, 0x1, URZ ;  /* 0x0000000104087890 */ /* 0x000fe2000fffe03f */
[----:B------:R-:W-:Y:S01]  /*7590*/  ISETP.NE.AND P1, PT, R0, RZ, PT ;  /* 0x000000ff0000720c */ /* 0x000fe20003f25270 */
[----:B------:R-:W-:Y:S02]  /*75a0*/  UIMAD UR9, UR4, UR16, URZ ;  /* 0x00000010040972a4 */ /* 0x000fe4000f8e023f */
[----:B------:R-:W-:Y:S02]  /*75b0*/  UIADD3 UR11, -UR5, UR4, URZ ;  /* 0x00000004050b7290 */ /* 0x000fe4000fffe13f */
[----:B------:R-:W-:Y:S02]  /*75c0*/  UIMAD UR8, UR18, UR8, URZ ;  /* 0x00000008120872a4 */ /* 0x000fe4000f8e023f */
[----:B------:R-:W-:Y:S01]  /*75d0*/  UIMAD UR9, UR9, UR17, URZ ;  /* 0x00000011090972a4 */ /* 0x000fe2000f8e023f */
[----:B------:R-:W-:-:S11]  /*75e0*/  ULDC.64 UR20, c[0x0][0x768] ;  /* 0x0001da0000147ab9 */ /* 0x000fd60000000a00 */
.L_x_1225:
[----:B------:R-:W-:Y:S01]  /*75f0*/  UIADD3 UR12, UP0, UR9, UR7, URZ ;  /* 0x00000007090c7290 */ /* 0x000fe2000ff1e03f */
[----:B------:R-:W-:-:S03]  /*7600*/  NOP ;  /* 0x0000000000007918 */ /* 0x000fc60000000000 */
[----:B------:R-:W-:Y:S01]  /*7610*/  ULEA.HI.X.SX32 UR13, UR9, UR10, 0x1, UP0 ;  /* 0x0000000a090d7291 */ /* 0x000fe200080f0e3f */
[----:B------:R-:W-:Y:S01]  /*7620*/  BSSY B1, `(.L_x_1221) ;  /* 0x0000015000017945 */ /* 0x000fe20003800000 */
[----:B------:R-:W-:-:S04]  /*7630*/  ULEA UR15, UP0, UR12, UR20, 0x2 ;  /* 0x000000140c0f7291 */ /* 0x000fc8000f80103f */
[----:B------:R-:W-:Y:S01]  /*7640*/  ULEA.HI.X UR13, UR12, UR21, UR13, 0x2, UP0 ;  /* 0x000000150c0d7291 */ /* 0x000fe200080f140d */
[----:B---34-:R-:W-:Y:S11]  /*7650*/  @P1 BRA `(.L_x_1222) ;  /* 0x0000000000441947 */ /* 0x018ff60003800000 */
        /* <DEDUP_REMOVED lines=8> */
[----:B012345:R-:W-:Y:S01]  /*76e0*/  CCTL.IVALL ;  /* 0x00000000ff00798f */ /* 0x03ffe20002000000 */
[----:B------:R-:W3:Y:S01]  /*76f0*/  S2R R0, SR_LANEID ;  /* 0x0000000000007919 */ /* 0x000ee20000000000 */
[----:B------:R-:W-:Y:S01]  /*7700*/  VOTEU.ANY UR12, UPT, PT ;  /* 0x00000000000c7886 */ /* 0x000fe200038e0100 */
[----:B-12---:R-:W-:Y:S01]  /*7710*/  IMAD.U32 R2, RZ, RZ, UR15 ;  /* 0x0000000fff027e24 */ /* 0x006fe2000f8e00ff */
[----:B------:R-:W-:-:S02]  /*7720*/  UFLO.U32 UR14, UR12 ;  /* 0x0000000c000e72bd */ /* 0x000fc400080e0000 */
[----:B------:R-:W1:Y:S01]  /*7730*/  POPC R5, UR12 ;  /* 0x0000000c00057d09 */ /* 0x000e620008000000 */
[----:B------:R-:W-:-:S03]  /*7740*/  IMAD.U32 R3, RZ, RZ, UR13 ;  /* 0x0000000dff037e24 */ /* 0x000fc6000f8e00ff */
[----:B---3--:R-:W-:-:S13]  /*7750*/  ISETP.EQ.U32.AND P0, PT, R0, UR14, PT ;  /* 0x0000000e00007c0c */ /* 0x008fda000bf02070 */
[----:B-1----:R3:W-:Y:S02]  /*7760*/  @P0 REDG.E.ADD.S32.STRONG.GPU desc[UR46][R2.64], R5 ;  /* 0x000000050200098e */ /* 0x0027e4000c10e3ae */
.L_x_1222:
[----:B------:R-:W-:Y:S05]  /*7770*/  BSYNC B1 ;  /* 0x0000000000017941 */ /* 0x000fea0003800000 */
.L_x_1221:
[----:B------:R-:W-:Y:S01]  /*7780*/  UIADD3 UR12, UP0, UR8, UR7, URZ ;  /* 0x00000007080c7290 */ /* 0x000fe2000ff1e03f */
[----:B------:R-:W-:-:S03]  /*7790*/  NOP ;  /* 0x0000000000007918 */ /* 0x000fc60000000000 */
[----:B------:R-:W-:Y:S01]  /*77a0*/  ULEA.HI.X.SX32 UR13, UR8, UR10, 0x1, UP0 ;  /* 0x0000000a080d7291 */ /* 0x000fe200080f0e3f */
[----:B------:R-:W-:Y:S01]  /*77b0*/  BSSY B1, `(.L_x_1223) ;  /* 0x0000015000017945 */ /* 0x000fe20003800000 */
[----:B------:R-:W-:-:S04]  /*77c0*/  ULEA UR15, UP0, UR12, UR20, 0x2 ;  /* 0x000000140c0f7291 */ /* 0x000fc8000f80103f */
[----:B------:R-:W-:Y:S01]  /*77d0*/  ULEA.HI.X UR13, UR12, UR21, UR13, 0x2, UP0 ;  /* 0x000000150c0d7291 */ /* 0x000fe200080f140d */
[----:B------:R-:W-:Y:S11]  /*77e0*/  @P1 BRA `(.L_x_1224) ;  /* 0x0000000000441947 */ /* 0x000ff60003800000 */
[----:B------:R-:W-:Y:S01]  /*77f0*/  @!PT LDS RZ, [RZ] ;  /* 0x00000000fffff984 */ /* 0x000fe20000000800 */
[----:B------:R-:W-:Y:S01]  /*7800*/  @!PT LDS RZ, [RZ] ;  /* 0x00000000fffff984 */ /* 0x000fe20000000800 */
[----:B------:R-:W-:Y:S01]  /*7810*/  @!PT LDS RZ, [RZ] ;  /* 0x00000000fffff984 */ /* 0x000fe20000000800 */
[----:B------:R-:W-:Y:S01]  /*7820*/  @!PT LDS RZ, [RZ] ;  /* 0x00000000fffff984 */ /* 0x000fe20000000800 */
[----:B------:R4:W-:Y:S06]  /*7830*/  MEMBAR.ALL.CTA ;  /* 0x0000000000007992 */ /* 0x0009ec0000008000 */
[----:B----4-:R-:W-:Y:S06]  /*7840*/  MEMBAR.ALL.GPU ;  /* 0x0000000000007992 */ /* 0x010fec000000a000 */
[----:B------:R-:W-:-:S00]  /*7850*/  ERRBAR ;  /* 0x00000000000079ab */ /* 0x000fc00000000000 */
[----:B------:R-:W-:Y:S06]  /*7860*/  CGAERRBAR ;  /* 0x00000000000075ab */ /* 0x000fec0000000000 */
[----:B012345:R-:W-:Y:S01]  /*7870*/  CCTL.IVALL ;  /* 0x00000000ff00798f */ /* 0x03ffe20002000000 */
[----:B------:R-:W4:Y:S01]  /*7880*/  S2R R0, SR_LANEID ;  /* 0x0000000000007919 */ /* 0x000f220000000000 */
[----:B------:R-:W-:Y:S01]  /*7890*/  VOTEU.ANY UR12, UPT, PT ;  /* 0x00000000000c7886 */ /* 0x000fe200038e0100 */
[----:B-123--:R-:W-:Y:S01]  /*78a0*/  IMAD.U32 R2, RZ, RZ, UR15 ;  /* 0x0000000fff027e24 */ /* 0x00efe2000f8e00ff */
[----:B------:R-:W-:-:S02]  /*78b0*/  UFLO.U32 UR14, UR12 ;  /* 0x0000000c000e72bd */ /* 0x000fc400080e0000 */
[----:B------:R-:W1:Y:S01]  /*78c0*/  POPC R5, UR12 ;  /* 0x0000000c00057d09 */ /* 0x000e620008000000 */
[----:B------:R-:W-:-:S03]  /*78d0*/  IMAD.U32 R3, RZ, RZ, UR13 ;  /* 0x0000000dff037e24 */ /* 0x000fc6000f8e00ff */
[----:B----4-:R-:W-:-:S13]  /*78e0*/  ISETP.EQ.U32.AND P0, PT, R0, UR14, PT ;  /* 0x0000000e00007c0c */ /* 0x010fda000bf02070 */
[----:B-1----:R4:W-:Y:S02]  /*78f0*/  @P0 REDG.E.ADD.S32.STRONG.GPU desc[UR46][R2.64], R5 ;  /* 0x000000050200098e */ /* 0x0029e4000c10e3ae */
.L_x_1224:
[----:B------:R-:W-:Y:S05]  /*7900*/  BSYNC B1 ;  /* 0x0000000000017941 */ /* 0x000fea0003800000 */
.L_x_1223:
[----:B------:R-:W-:Y:S02]  /*7910*/  UIADD3 UR11, UR11, 0x2, URZ ;  /* 0x000000020b0b7890 */ /* 0x000fe4000fffe03f */
[----:B------:R-:W-:Y:S02]  /*7920*/  ULEA UR8, UR18, UR8, 0x1 ;  /* 0x0000000812087291 */ /* 0x000fe4000f8e083f */
[----:B------:R-:W-:Y:S02]  /*7930*/  ULEA UR9, UR18, UR9, 0x1 ;  /* 0x0000000912097291 */ /* 0x000fe4000f8e083f */
[----:B------:R-:W-:-:S13]  /*7940*/  ISETP.NE.AND P0, PT, RZ, UR11, PT ;  /* 0x0000000bff007c0c */ /* 0x000fda000bf05270 */
[----:B------:R-:W-:Y:S05]  /*7950*/  @!P0 BRA `(.L_x_1174) ;  /* 0x0000002400988947 */ /* 0x000fea0003800000 */
[----:B------:R-:W-:Y:S05]  /*7960*/  BRA `(.L_x_1225) ;  /* 0xfffffffc00207947 */ /* 0x000fea000383ffff */
.L_x_1173:
        /* <DEDUP_REMOVED lines=33> */
.L_x_1227:
        /* <DEDUP_REMOVED lines=43> */
.L_x_1266:
        /* <DEDUP_REMOVED lines=15> */
.L_x_1230:
        /* <DEDUP_REMOVED lines=19> */
[----:B------:R-:W-:Y:S01]  /*8050*/  UMOV UR13, UR21 ;  /* 0x00000015000d7c82 */ /* 0x000fe20008000000 */
        /* <DEDUP_REMOVED lines=10> */
[----:B------:R-:W-:Y:S01]  /*8100*/  UMOV UR10, UR18 ;  /* 0x00000012000a7c82 */ /* 0x000fe20008000000 */
[----:B------:R-:W-:Y:S01]  /*8110*/  R2UR UR32, R0 ;  /* 0x00000000002072ca */ /* 0x000fe200000e0000 */
[----:B------:R-:W-:Y:S01]  /*8120*/  UMOV UR34, 0x10 ;  /* 0x0000001000227882 */ /* 0x000fe20000000000 */
[----:B------:R-:W-:Y:S01]  /*8130*/  LEA.HI.X R2, R2, R9, R3, 0x2, P1 ;  /* 0x0000000902027211 */ /* 0x000fe200008f1403 */
[----:B------:R-:W-:Y:S01]  /*8140*/  UMOV UR35, UR11 ;  /* 0x0000000b00237c82 */ /* 0x000fe20008000000 */
[----:B------:R-:W-:Y:S01]  /*8150*/  IADD3 R0, P1, R8, 0x2f0, RZ ;  /* 0x000002f008007810 */ /* 0x000fe20007f3e0ff */
[----:B------:R-:W-:Y:S01]  /*8160*/  UMOV UR36, UR12 ;  /* 0x0000000c00247c82 */ /* 0x000fe20008000000 */
        /* <DEDUP_REMOVED lines=26> */
[----:B------:R-:W-:Y:S01]  /*8310*/  UMOV UR58, 0x50 ;  /* 0x00000050003a7882 */ /* 0x000fe20000000000 */
[----:B------:R-:W-:Y:S01]  /*8320*/  UMOV UR59, UR11 ;  /* 0x0000000b003b7c82 */ /* 0x000fe20008000000 */
[----:B------:R-:W-:Y:S01]  /*8330*/  UMOV UR60, UR12 ;  /* 0x0000000c003c7c82 */ /* 0x000fe20008000000 */
[----:B------:R-:W-:Y:S01]  /*8340*/  UMOV UR61, UR21 ;  /* 0x00000015003d7c82 */ /* 0x000fe20008000000 */
[----:B------:R1:W-:Y:S01]  /*8350*/  STL [R1], R6 ;  /* 0x0000000601007387 */ /* 0x0003e20000100800 */
[----:B------:R-:W-:Y:S01]  /*8360*/  ISETP.GE.AND P1, PT, R4, R6, PT ;  /* 0x000000060400720c */ /* 0x000fe20003f26270 */
[----:B------:R2:W-:Y:S01]  /*8370*/  UTMALDG.4D [UR16], [UR48], desc[UR50] ;  /* 0x00003210300075b4 */ /* 0x0005e20008019000 */
[----:B------:R3:W-:Y:S01]  /*8380*/  UTMALDG.4D [UR40], [UR48], desc[UR50] ;  /* 0x00003228300075b4 */ /* 0x0007e20008019000 */
[----:B------:R-:W-:Y:S01]  /*8390*/  UTMALDG.4D [UR24], [UR48], desc[UR50] ;  /* 0x00003218300075b4 */ /* 0x000fe20008019000 */
[----:B------:R4:W-:Y:S01]  /*83a0*/  UBLKCP.S.G [UR56], [UR32], UR7 ;  /* 0x00000038200073ba */ /* 0x0009e20008000207 */
[----:B------:R1:W-:Y:S01]  /*83b0*/  SYNCS.ARRIVE.TRANS64 RZ, [R16+URZ+0x26800], R5 ;  /* 0x0268000510ff79a7 */ /* 0x0003e2000800003f */
[----:B--2---:R-:W-:Y:S01]  /*83c0*/  UMOV UR16, 0x0 ;  /* 0x0000000000107882 */ /* 0x004fe20000000000 */
[----:B------:R-:W-:-:S02]  /*83d0*/  UMOV UR17, 0x10000000 ;  /* 0x1000000000117882 */ /* 0x000fc40000000000 */
[----:B------:R2:W-:Y:S01]  /*83e0*/  UTMALDG.4D [UR8], [UR54], desc[UR16] ;  /* 0x00001008360075b4 */ /* 0x0005e20008019000 */
[----:B---3--:R-:W-:Y:S01]  /*83f0*/  UIADD3 UR40, UR8, 0x4000, URZ ;  /* 0x0000400008287890 */ /* 0x008fe2000fffe03f */
[----:B------:R-:W-:Y:S01]  /*8400*/  UMOV UR42, 0x40 ;  /* 0x00000040002a7882 */ /* 0x000fe20000000000 */
[----:B------:R-:W-:Y:S01]  /*8410*/  UMOV UR43, UR11 ;  /* 0x0000000b002b7c82 */ /* 0x000fe20008000000 */
[----:B------:R-:W-:Y:S01]  /*8420*/  UMOV UR44, UR12 ;  /* 0x0000000c002c7c82 */ /* 0x000fe20008000000 */
[----:B------:R-:W-:Y:S01]  /*8430*/  UMOV UR41, UR9 ;  /* 0x0000000900297c82 */ /* 0x000fe20008000000 */
[----:B----4-:R-:W-:Y:S02]  /*8440*/  UIADD3 UR32, UR8, 0x1000, URZ ;  /* 0x0000100008207890 */ /* 0x010fe4000fffe03f */
        /* <DEDUP_REMOVED lines=13> */
[----:B--2---:R-:W-:Y:S01]  /*8520*/  UMOV UR10, 0x40 ;  /* 0x00000040000a7882 */ /* 0x004fe20000000000 */
[----:B------:R-:W-:Y:S01]  /*8530*/  UTMALDG.4D [UR48], [UR54], desc[UR16] ;  /* 0x00001030360075b4 */ /* 0x000fe20008019000 */
[----:B------:R2:W-:Y:S01]  /*8540*/  UTMALDG.4D [UR24], [UR54], desc[UR16] ;  /* 0x00001018360075b4 */ /* 0x0005e20008019000 */
[----:B------:R1:W-:Y:S01]  /*8550*/  UTMALDG.4D [UR40], [UR54], desc[UR16] ;  /* 0x00001028360075b4 */ /* 0x0003e20008019000 */
[----:B---3--:R-:W-:Y:S01]  /*8560*/  UIADD3 UR32, UR8, 0x6000, URZ ;  /* 0x0000600008207890 */ /* 0x008fe2000fffe03f */
[----:B------:R-:W-:-:S02]  /*8570*/  UMOV UR34, UR18 ;  /* 0x0000001200227c82 */ /* 0x000fc40008000000 */
[----:B------:R1:W-:Y:S06]  /*8580*/  UTMALDG.4D [UR56], [UR54], desc[UR16] ;  /* 0x00001038360075b4 */ /* 0x0003ec0008019000 */
[----:B------:R1:W-:Y:S01]  /*8590*/  UTMALDG.4D [UR32], [UR30], desc[UR16] ;  /* 0x000010201e0075b4 */ /* 0x0003e20008019000 */
[----:B--2---:R-:W-:Y:S02]  /*85a0*/  UIADD3 UR24, UR8, 0x8000, URZ ;  /* 0x0000800008187890 */ /* 0x004fe4000fffe03f */
        /* <DEDUP_REMOVED lines=23> */
.L_x_1241:
[----:B--234-:R-:W-:-:S04]  /*8720*/  SHF.L.U32 R21, R11, 0x1f, RZ ;  /* 0x0000001f0b157819 */ /* 0x01cfc800000006ff */
[----:B------:R-:W1:Y:S02]  /*8730*/  SYNCS.PHASECHK.TRANS64.TRYWAIT P1, [R16+URZ+0x26840], R21 ;  /* 0x02684015100075a7 */ /* 0x000e64000802017f */
[----:B-1----:R-:W-:Y:S05]  /*8740*/  @!P1 BRA `(.L_x_1233) ;  /* 0x0000001800f09947 */ /* 0x002fea0003800000 */
.L_x_1267:
[----:B------:R-:W-:Y:S05]  /*8750*/  @P0 BRA `(.L_x_1234) ;  /* 0x0000000000140947 */ /* 0x000fea0003800000 */
[----:B------:R-:W-:Y:S01]  /*8760*/  ISETP.NE.AND P1, PT, R6, RZ, PT ;  /* 0x000000ff0600720c */ /* 0x000fe20003f25270 */
[----:B------:R-:W-:-:S04]  /*8770*/  IMAD.MOV.U32 R3, RZ, RZ, 0x3100 ;  /* 0x00003100ff037424 */ /* 0x000fc800078e00ff */
[----:B------:R3:W-:Y:S08]  /*8780*/  SYNCS.ARRIVE.TRANS64 RZ, [R16+URZ+0x26830], R3 ;  /* 0x0268300310ff79a7 */ /* 0x0007f0000800003f */
[----:B------:R-:W-:Y:S05]  /*8790*/  @!P1 BRA `(.L_x_1234) ;  /* 0x0000000000049947 */ /* 0x000fea0003800000 */
[----:B------:R-:W-:Y:S01]  /*87a0*/  BPT.TRAP 0x1 ;  /* 0x000000040000795c */ /* 0x000fe20000300000 */
.L_x_1234:
        /* <DEDUP_REMOVED lines=43> */
.L_x_1268:
[----:B------:R-:W-:Y:S05]  /*8a60*/  @P0 BRA `(.L_x_1236) ;  /* 0x0000000000140947 */ /* 0x000fea0003800000 */
[----:B------:R-:W-:Y:S01]  /*8a70*/  ISETP.NE.AND P1, PT, R6, RZ, PT ;  /* 0x000000ff0600720c */ /* 0x000fe20003f25270 */
[----:B------:R-:W-:-:S04]  /*8a80*/  IMAD.MOV.U32 R2, RZ, RZ, 0x3100 ;  /* 0x00003100ff027424 */ /* 0x000fc800078e00ff */
[----:B------:R3:W-:Y:S08]  /*8a90*/  SYNCS.ARRIVE.TRANS64 RZ, [R16+URZ+0x26818], R2 ;  /* 0x0268180210ff79a7 */ /* 0x0007f0000800003f */
[----:B------:R-:W-:Y:S05]  /*8aa0*/  @!P1 BRA `(.L_x_1236) ;  /* 0x0000000000049947 */ /* 0x000fea0003800000 */
[----:B------:R-:W-:Y:S01]  /*8ab0*/  BPT.TRAP 0x1 ;  /* 0x000000040000795c */ /* 0x000fe20000300000 */
.L_x_1236:
        /* <DEDUP_REMOVED lines=43> */
.L_x_1269:
[----:B------:R-:W-:Y:S05]  /*8d70*/  @P0 BRA `(.L_x_1238) ;  /* 0x0000000000140947 */ /* 0x000fea0003800000 */
[----:B------:R-:W-:Y:S01]  /*8d80*/  ISETP.NE.AND P1, PT, R6, RZ, PT ;  /* 0x000000ff0600720c */ /* 0x000fe20003f25270 */
[----:B-123--:R-:W-:-:S04]  /*8d90*/  IMAD.MOV.U32 R21, RZ, RZ, 0x3100 ;  /* 0x00003100ff157424 */ /* 0x00efc800078e00ff */
[----:B------:R4:W-:Y:S08]  /*8da0*/  SYNCS.ARRIVE.TRANS64 RZ, [R16+URZ+0x26838], R21 ;  /* 0x0268381510ff79a7 */ /* 0x0009f0000800003f */
[----:B------:R-:W-:Y:S05]  /*8db0*/  @!P1 BRA `(.L_x_1238) ;  /* 0x0000000000049947 */ /* 0x000fea0003800000 */
[----:B------:R-:W-:Y:S01]  /*8dc0*/  BPT.TRAP 0x1 ;  /* 0x000000040000795c */ /* 0x000fe20000300000 */
.L_x_1238:
        /* <DEDUP_REMOVED lines=38> */
.L_x_1271:
[----:B------:R-:W-:Y:S05]  /*9030*/  @P0 BRA `(.L_x_1240) ;  /* 0x0000000000140947 */ /* 0x000fea0003800000 */
[----:B------:R-:W-:Y:S01]  /*9040*/  ISETP.NE.AND P1, PT, R6, RZ, PT ;  /* 0x000000ff0600720c */ /* 0x000fe20003f25270 */
[----:B------:R-:W-:-:S04]  /*9050*/  IMAD.MOV.U32 R5, RZ, RZ, 0x3100 ;  /* 0x00003100ff057424 */ /* 0x000fc800078e00ff */
[----:B------:R1:W-:Y:S08]  /*9060*/  SYNCS.ARRIVE.TRANS64 RZ, [R16+URZ+0x26810], R5 ;  /* 0x0268100510ff79a7 */ /* 0x0003f0000800003f */
[----:B------:R-:W-:Y:S05]  /*9070*/  @!P1 BRA `(.L_x_1240) ;  /* 0x0000000000049947 */ /* 0x000fea0003800000 */
[----:B------:R-:W-:Y:S01]  /*9080*/  BPT.TRAP 0x1 ;  /* 0x000000040000795c */ /* 0x000fe20000300000 */
.L_x_1240:
        /* <DEDUP_REMOVED lines=44> */
.L_x_1232:
[----:B------:R-:W3:Y:S02]  /*9350*/  LDL.LU R4, [R1+0x4] ;  /* 0x0000040001047983 */ /* 0x000ee40000300800 */
[----:B---3--:R-:W-:Y:S02]  /*9360*/  ISETP.NE.AND P1, PT, R4, RZ, PT ;  /* 0x000000ff0400720c */ /* 0x008fe40003f25270 */
[----:B------:R1:W5:Y:S11]  /*9370*/  LDL R4, [R1] ;  /* 0x0000000001047983 */ /* 0x0003760000100800 */
[----:B-1----:R-:W-:Y:S05]  /*9380*/  @!P1 BRA `(.L_x_1231) ;  /* 0x0000000400809947 */ /* 0x002fea0003800000 */
[----:B------:R-:W-:-:S04]  /*9390*/  SHF.L.U32 R13, R11, 0x1f, RZ ;  /* 0x0000001f0b0d7819 */ /* 0x000fc800000006ff */
[----:B------:R-:W1:Y:S02]  /*93a0*/  SYNCS.PHASECHK.TRANS64.TRYWAIT P1, [R16+URZ+0x26840], R13 ;  /* 0x0268400d100075a7 */ /* 0x000e64000802017f */
[----:B-1----:R-:W-:Y:S05]  /*93b0*/  @!P1 BRA `(.L_x_1242) ;  /* 0x0000001000289947 */ /* 0x002fea0003800000 */
.L_x_1272:
[----:B------:R-:W-:Y:S05]  /*93c0*/  @P0 BRA `(.L_x_1243) ;  /* 0x0000000000140947 */ /* 0x000fea0003800000 */
[----:B------:R-:W-:Y:S01]  /*93d0*/  ISETP.NE.AND P1, PT, R6, RZ, PT ;  /* 0x000000ff0600720c */ /* 0x000fe20003f25270 */
[----:B--2---:R-:W-:-:S04]  /*93e0*/  IMAD.MOV.U32 R5, RZ, RZ, 0x3100 ;  /* 0x00003100ff057424 */ /* 0x004fc800078e00ff */
[----:B------:R3:W-:Y:S08]  /*93f0*/  SYNCS.ARRIVE.TRANS64 RZ, [R16+URZ+0x26830], R5 ;  /* 0x0268300510ff79a7 */ /* 0x0007f0000800003f */
[----:B------:R-:W-:Y:S05]  /*9400*/  @!P1 BRA `(.L_x_1243) ;  /* 0x0000000000049947 */ /* 0x000fea0003800000 */
[----:B------:R-:W-:Y:S01]  /*9410*/  BPT.TRAP 0x1 ;  /* 0x000000040000795c */ /* 0x000fe20000300000 */
.L_x_1243:
        /* <DEDUP_REMOVED lines=40> */
.L_x_1273:
[----:B------:R-:W-:Y:S05]  /*96a0*/  @P0 BRA `(.L_x_1245) ;  /* 0x0000000000140947 */ /* 0x000fea0003800000 */
[----:B------:R-:W-:Y:S01]  /*96b0*/  ISETP.NE.AND P0, PT, R6, RZ, PT ;  /* 0x000000ff0600720c */ /* 0x000fe20003f05270 */
[----:B------:R-:W-:-:S04]  /*96c0*/  IMAD.MOV.U32 R5, RZ, RZ, 0x3100 ;  /* 0x00003100ff057424 */ /* 0x000fc800078e00ff */
[----:B------:R3:W-:Y:S08]  /*96d0*/  SYNCS.ARRIVE.TRANS64 RZ, [R16+URZ+0x26818], R5 ;  /* 0x0268180510ff79a7 */ /* 0x0007f0000800003f */
[----:B------:R-:W-:Y:S05]  /*96e0*/  @!P0 BRA `(.L_x_1245) ;  /* 0x0000000000048947 */ /* 0x000fea0003800000 */
[----:B------:R-:W-:Y:S01]  /*96f0*/  BPT.TRAP 0x1 ;  /* 0x000000040000795c */ /* 0x000fe20000300000 */
.L_x_1245:
        /* <DEDUP_REMOVED lines=41> */
.L_x_1231:
[----:B------:R-:W3:Y:S01]  /*9990*/  S2R R0, SR_TID.X ;  /* 0x0000000000007919 */ /* 0x000ee20000002100 */
[----:B------:R-:W-:Y:S01]  /*99a0*/  IMAD R3, R19, 0x8, R16 ;  /* 0x0000000813037824 */ /* 0x000fe200078e0210 */
[----:B---3--:R-:W-:Y:S02]  /*99b0*/  LOP3.LUT R2, R0, 0x7f, RZ, 0xc0, !PT ;  /* 0x0000007f00027812 */ /* 0x008fe400078ec0ff */
[----:B------:R-:W-:Y:S02]  /*99c0*/  SHF.L.U32 R0, R11, 0x1f, RZ ;  /* 0x0000001f0b007819 */ /* 0x000fe400000006ff */
[----:B------:R-:W-:Y:S02]  /*99d0*/  ISETP.NE.AND P1, PT, R2, RZ, PT ;  /* 0x000000ff0200720c */ /* 0x000fe40003f25270 */
[----:B------:R-:W3:Y:S02]  /*99e0*/  SYNCS.PHASECHK.TRANS64.TRYWAIT P0, [R3+URZ+0x26840], R0 ;  /* 0x02684000030075a7 */ /* 0x000ee4000800017f */
[----:B---3--:R-:W-:Y:S09]  /*99f0*/  @!P0 BRA `(.L_x_1246) ;  /* 0x0000000800c08947 */ /* 0x008ff20003800000 */
.L_x_1274:
[----:B------:R-:W-:Y:S05]  /*9a00*/  @P1 BRA `(.L_x_1247) ;  /* 0x0000000000181947 */ /* 0x000fea0003800000 */
[----:B------:R-:W1:Y:S01]  /*9a10*/  S2R R2, SR_TID.X ;  /* 0x0000000000027919 */ /* 0x000e620000002100 */
[----:B---3--:R-:W-:-:S04]  /*9a20*/  IMAD.MOV.U32 R0, RZ, RZ, 0x3100 ;  /* 0x00003100ff007424 */ /* 0x008fc800078e00ff */
[----:B------:R3:W-:Y:S01]  /*9a30*/  SYNCS.ARRIVE.TRANS64 RZ, [R3+URZ+0x26830], R0 ;  /* 0x0268300003ff79a7 */ /* 0x0007e2000800003f */
[----:B-1----:R-:W-:-:S13]  /*9a40*/  LOP3.LUT P0, RZ, R2, 0x1f, RZ, 0xc0, !PT ;  /* 0x0000001f02ff7812 */ /* 0x002fda000780c0ff */
[----:B---3--:R-:W-:Y:S05]  /*9a50*/  @!P0 BRA `(.L_x_1247) ;  /* 0x0000000000048947 */ /* 0x008fea0003800000 */
[----:B------:R-:W-:Y:S01]  /*9a60*/  BPT.TRAP 0x1 ;  /* 0x000000040000795c */ /* 0x000fe20000300000 */
.L_x_1247:
        /* <DEDUP_REMOVED lines=47> */
.L_x_1228:
[----:B------:R-:W-:Y:S05]  /*9d60*/  BSYNC B1 ;  /* 0x0000000000017941 */ /* 0x000fea0003800000 */
.L_x_1226:
[----:B------:R-:W-:-:S03]  /*9d70*/  UMOV UR7, 0xffffffff ;  /* 0xffffffff00077882 */ /* 0x000fc60000000000 */
[----:B------:R-:W-:Y:S05]  /*9d80*/  BRA.DIV UR7, `(.L_x_1248) ;  /* 0x0000000607f07947 */ /* 0x000fea000b800000 */
[----:B------:R-:W-:-:S13]  /*9d90*/  ELECT P6, URZ, PT ;  /* 0x00000000003f782f */ /* 0x000fda00038c0000 */
.L_x_1277:
[----:B------:R-:W-:Y:S05]  /*9da0*/  @!P6 BRA `(.L_x_1174) ;  /* 0x000000000084e947 */ /* 0x000fea0003800000 */
[----:B------:R-:W-:-:S06]  /*9db0*/  ULOP3.LUT UR7, UR38, 0x2, URZ, 0xfc, !UPT ;  /* 0x0000000226077892 */ /* 0x000fcc000f8efc3f */
[----:B------:R-:W-:-:S05]  /*9dc0*/  IMAD.U32 R2, RZ, RZ, UR7 ;  /* 0x00000007ff027e24 */ /* 0x000fca000f8e00ff */
[----:B------:R-:W-:-:S13]  /*9dd0*/  ISETP.NE.AND P2, PT, R2, 0x3, PT ;  /* 0x000000030200780c */ /* 0x000fda0003f45270 */
[----:B------:R-:W-:Y:S05]  /*9de0*/  @!P2 BRA `(.L_x_1249) ;  /* 0x000000000004a947 */ /* 0x000fea0003800000 */
[----:B------:R-:W-:Y:S01]  /*9df0*/  BPT.TRAP 0x1 ;  /* 0x000000040000795c */ /* 0x000fe20000300000 */
.L_x_1249:
        /* <DEDUP_REMOVED lines=15> */
.L_x_1278:
[----:B------:R-:W2:Y:S02]  /*9ef0*/  SYNCS.PHASECHK.TRANS64.TRYWAIT P0, [R3+URZ], R2 ;  /* 0x00000002030075a7 */ /* 0x000ea4000800017f */
[----:B--2---:R-:W-:Y:S05]  /*9f00*/  @!P0 BRA `(.L_x_1251) ;  /* 0x0000000400c48947 */ /* 0x004fea0003800000 */
.L_x_1279:
[----:B------:R-:W-:Y:S05]  /*9f10*/  @!P2 BRA `(.L_x_1252) ;  /* 0x000000000004a947 */ /* 0x000fea0003800000 */
[----:B------:R-:W-:Y:S01]  /*9f20*/  BPT.TRAP 0x1 ;  /* 0x000000040000795c */ /* 0x000fe20000300000 */
.L_x_1252:
[----:B--2---:R-:W-:-:S04]  /*9f30*/  VIADD R3, R7, 0x26840 ;  /* 0x0002684007037836 */ /* 0x004fc80000000000 */
[----:B------:R-:W-:-:S04]  /*9f40*/  IMAD R0, R0, 0x8, R3 ;  /* 0x0000000800007824 */ /* 0x000fc800078e0203 */
[----:B------:R-:W2:Y:S02]  /*9f50*/  SYNCS.PHASECHK.TRANS64.TRYWAIT P0, [R0+URZ], R5 ;  /* 0x00000005000075a7 */ /* 0x000ea4000800017f */
[----:B--2---:R-:W-:Y:S05]  /*9f60*/  @!P0 BRA `(.L_x_1253) ;  /* 0x0000000400c08947 */ /* 0x004fea0003800000 */
.L_x_1280:
[----:B------:R-:W-:-:S07]  /*9f70*/  IMAD R3, R4, 0x8, R3 ;  /* 0x0000000804037824 */ /* 0x000fce00078e0203 */
.L_x_1254:
[----:B---3--:R3:W4:Y:S02]  /*9f80*/  SYNCS.PHASECHK.TRANS64.TRYWAIT P0, [R3+URZ], R2 ;  /* 0x00000002030075a7 */ /* 0x008724000800017f */
[----:B----4-:R-:W-:Y:S05]  /*9f90*/  @!P0 NANOSLEEP.SYNCS 0x989680 ;  /* 0x009896800000895d */ /* 0x010fea0003900000 */
[----:B------:R-:W4:Y:S02]  /*9fa0*/  @!P0 SYNCS.PHASECHK.TRANS64 P0, [R3+URZ], R2 ;  /* 0x00000002030085a7 */ /* 0x000f24000800007f */
[----:B----4-:R-:W-:Y:S05]  /*9fb0*/  @!P0 BRA `(.L_x_1254) ;  /* 0xfffffffc00f08947 */ /* 0x010fea000383ffff */
.L_x_1174:
[----:B------:R-:W-:Y:S05]  /*9fc0*/  BSYNC B0 ;  /* 0x0000000000007941 */ /* 0x000fea0003800000 */
.L_x_1172:
[----:B------:R-:W-:Y:S05]  /*9fd0*/  EXIT ;  /* 0x000000000000794d */ /* 0x000fea0003800000 */
.L_x_1142:
[----:B------:R-:W-:Y:S02]  /*9fe0*/  IMAD.MOV.U32 R13, RZ, RZ, R16 ;  /* 0x000000ffff0d7224 */ /* 0x000fe400078e0010 */
[----:B------:R-:W-:Y:S02]  /*9ff0*/  IMAD.MOV.U32 R12, RZ, RZ, RZ ;  /* 0x000000ffff0c7224 */ /* 0x000fe400078e00ff */
[----:B------:R-:W-:Y:S02]  /*a000*/  IMAD.MOV.U32 R11, RZ, RZ, 0x1f ;  /* 0x0000001fff0b7424 */ /* 0x000fe400078e00ff */
[----:B------:R-:W-:-:S07]  /*a010*/  IMAD.MOV.U32 R15, RZ, RZ, -0x1 ;  /* 0xffffffffff0f7424 */ /* 0x000fce00078e00ff */
[----:B------:R-:W-:Y:S05]  /*a020*/  WARPSYNC.COLLECTIVE R15, `(.L_x_1255) ;  /* 0x000000000f087348 */ /* 0x000fea0003c00000 */
[----:B------:R1:W2:Y:S02]  /*a030*/  SHFL.IDX P6, R14, R13, R12, R11 ;  /* 0x0000000c0d0e7389 */ /* 0x0002a400000c000b */
[----:B-12---:R-:W-:Y:S01]  /*a040*/  ENDCOLLECTIVE ;  /* 0x000000000000791b */ /* 0x006fe20003800000 */
.L_x_1255:
[----:B------:R-:W-:Y:S05]  /*a050*/  BRA `(.L_x_1256) ;  /* 0xffffff7000107947 */ /* 0x000fea000383ffff */
.L_x_1144:
[----:B--2---:R2:W3:Y:S02]  /*a060*/  SYNCS.PHASECHK.TRANS64.TRYWAIT P0, [R18+URZ+0x26800], R5 ;  /* 0x02680005120075a7 */ /* 0x0044e4000800017f */
[----:B---3--:R-:W-:Y:S05]  /*a070*/  @!P0 NANOSLEEP.SYNCS 0x989680 ;  /* 0x009896800000895d */ /* 0x008fea0003900000 */
[----:B------:R-:W3:Y:S02]  /*a080*/  @!P0 SYNCS.PHASECHK.TRANS64 P0, [R18+URZ+0x26800], R5 ;  /* 0x02680005120085a7 */ /* 0x000ee4000800007f */
[----:B---3--:R-:W-:Y:S05]  /*a090*/  @!P0 BRA `(.L_x_1144) ;  /* 0xfffffffc00f08947 */ /* 0x008fea000383ffff */
[----:B------:R-:W-:Y:S05]  /*a0a0*/  BRA `(.L_x_1143) ;  /* 0xffffff7000387947 */ /* 0x000fea000383ffff */
.L_x_1149:
[----:B--2---:R-:W-:-:S04]  /*a0b0*/  IMAD.U32 R7, RZ, RZ, UR6 ;  /* 0x00000006ff077e24 */ /* 0x004fc8000f8e00ff */
[----:B------:R2:W3:Y:S03]  /*a0c0*/  SYNCS.PHASECHK.TRANS64.TRYWAIT P0, [R7+URZ+0x26810], R16 ;  /* 0x02681010070075a7 */ /* 0x0004e6000800017f */
[----:B---3--:R-:W-:Y:S05]  /*a0d0*/  @!P0 NANOSLEEP.SYNCS 0x989680 ;  /* 0x009896800000895d */ /* 0x008fea0003900000 */
[----:B------:R-:W3:Y:S02]  /*a0e0*/  @!P0 SYNCS.PHASECHK.TRANS64 P0, [R7+URZ+0x26810], R16 ;  /* 0x02681010070085a7 */ /* 0x000ee4000800007f */
[----:B---3--:R-:W-:Y:S05]  /*a0f0*/  @!P0 BRA `(.L_x_1149) ;  /* 0xfffffffc00ec8947 */ /* 0x008fea000383ffff */
[----:B------:R-:W-:Y:S05]  /*a100*/  BRA `(.L_x_1148) ;  /* 0xffffff7800987947 */ /* 0x000fea000383ffff */
.L_x_1153:
[----:B------:R-:W-:-:S04]  /*a110*/  IMAD.U32 R121, RZ, RZ, UR6 ;  /* 0x00000006ff797e24 */ /* 0x000fc8000f8e00ff */
[----:B------:R1:W1:Y:S03]  /*a120*/  SYNCS.PHASECHK.TRANS64.TRYWAIT P0, [R121+URZ+0x26830], R16 ;  /* 0x02683010790075a7 */ /* 0x000266000800017f */
[----:B-1----:R-:W-:Y:S05]  /*a130*/  @!P0 NANOSLEEP.SYNCS 0x989680 ;  /* 0x009896800000895d */ /* 0x002fea0003900000 */
[----:B------:R-:W1:Y:S02]  /*a140*/  @!P0 SYNCS.PHASECHK.TRANS64 P0, [R121+URZ+0x26830], R16 ;  /* 0x02683010790085a7 */ /* 0x000e64000800007f */
[----:B-1----:R-:W-:Y:S05]  /*a150*/  @!P0 BRA `(.L_x_1153) ;  /* 0xfffffffc00ec8947 */ /* 0x002fea000383ffff */
[----:B------:R-:W-:Y:S05]  /*a160*/  BRA `(.L_x_1152) ;  /* 0xffffff7c00a07947 */ /* 0x000fea000383ffff */
.L_x_1182:
[----:B------:R-:W-:Y:S01]  /*a170*/  BSSY B1, `(.L_x_1257) ;  /* 0x0000005000017945 */ /* 0x000fe20003800000 */
[----:B------:R-:W-:-:S07]  /*a180*/  IMAD.MOV.U32 R15, RZ, RZ, -0x1 ;  /* 0xffffffffff0f7424 */ /* 0x000fce00078e00ff */
[----:B------:R-:W-:Y:S05]  /*a190*/  WARPSYNC.COLLECTIVE R15, `(.L_x_1258) ;  /* 0x000000000f087348 */ /* 0x000fea0003c00000 */
[----:B------:R-:W-:Y:S01]  /*a1a0*/  NOP ;  /* 0x0000000000007918 */ /* 0x000fe20000000000 */
[----:B------:R-:W-:Y:S01]  /*a1b0*/  ENDCOLLECTIVE ;  /* 0x000000000000791b */ /* 0x000fe20003800000 */
.L_x_1258:
[----:B------:R-:W-:Y:S05]  /*a1c0*/  BSYNC B1 ;  /* 0x0000000000017941 */ /* 0x000fea0003800000 */
.L_x_1257:
[----:B------:R-:W-:Y:S05]  /*a1d0*/  BRA `(.L_x_1259) ;  /* 0xffffffc000547947 */ /* 0x000fea000383ffff */
.L_x_1195:
[----:B------:R-:W-:Y:S01]  /*a1e0*/  BSSY B1, `(.L_x_1260) ;  /* 0x0000005000017945 */ /* 0x000fe20003800000 */
[----:B------:R-:W-:-:S07]  /*a1f0*/  IMAD.MOV.U32 R15, RZ, RZ, -0x1 ;  /* 0xffffffffff0f7424 */ /* 0x000fce00078e00ff */
[----:B------:R-:W-:Y:S05]  /*a200*/  WARPSYNC.COLLECTIVE R15, `(.L_x_1261) ;  /* 0x000000000f087348 */ /* 0x000fea0003c00000 */
[----:B------:R-:W-:Y:S01]  /*a210*/  NOP ;  /* 0x0000000000007918 */ /* 0x000fe20000000000 */
[----:B------:R-:W-:Y:S01]  /*a220*/  ENDCOLLECTIVE ;  /* 0x000000000000791b */ /* 0x000fe20003800000 */
.L_x_1261:
[----:B------:R-:W-:Y:S05]  /*a230*/  BSYNC B1 ;  /* 0x0000000000017941 */ /* 0x000fea0003800000 */
.L_x_1260:
[----:B------:R-:W-:Y:S05]  /*a240*/  BRA `(.L_x_1262) ;  /* 0xffffffc400d87947 */ /* 0x000fea000383ffff */
.L_x_1207:
[----:B------:R-:W-:Y:S01]  /*a250*/  BSSY B1, `(.L_x_1263) ;  /* 0x0000005000017945 */ /* 0x000fe20003800000 */
[----:B------:R-:W-:-:S07]  /*a260*/  IMAD.MOV.U32 R15, RZ, RZ, -0x1 ;  /* 0xffffffffff0f7424 */ /* 0x000fce00078e00ff */
[----:B------:R-:W-:Y:S05]  /*a270*/  WARPSYNC.COLLECTIVE R15, `(.L_x_1264) ;  /* 0x000000000f087348 */ /* 0x000fea0003c00000 */
[----:B------:R-:W-:Y:S01]  /*a280*/  NOP ;  /* 0x0000000000007918 */ /* 0x000fe20000000000 */
[----:B------:R-:W-:Y:S01]  /*a290*/  ENDCOLLECTIVE ;  /* 0x000000000000791b */ /* 0x000fe20003800000 */
.L_x_1264:
[----:B------:R-:W-:Y:S05]  /*a2a0*/  BSYNC B1 ;  /* 0x0000000000017941 */ /* 0x000fea0003800000 */
.L_x_1263:
[----:B------:R-:W-:Y:S05]  /*a2b0*/  BRA `(.L_x_1265) ;  /* 0xffffffc800f87947 */ /* 0x000fea000383ffff */
.L_x_1229:
[----:B-1----:R1:W2:Y:S02]  /*a2c0*/  SYNCS.PHASECHK.TRANS64.TRYWAIT P0, [R16+URZ+0x26820], R3 ;  /* 0x02682003100075a7 */ /* 0x0022a4000800017f */
[----:B--2---:R-:W-:Y:S05]  /*a2d0*/  @!P0 NANOSLEEP.SYNCS 0x989680 ;  /* 0x009896800000895d */ /* 0x004fea0003900000 */
[----:B------:R-:W2:Y:S02]  /*a2e0*/  @!P0 SYNCS.PHASECHK.TRANS64 P0, [R16+URZ+0x26820], R3 ;  /* 0x02682003100085a7 */ /* 0x000ea4000800007f */
[----:B--2---:R-:W-:Y:S05]  /*a2f0*/  @!P0 BRA `(.L_x_1229) ;  /* 0xfffffffc00f08947 */ /* 0x004fea000383ffff */
[----:B------:R-:W-:Y:S05]  /*a300*/  BRA `(.L_x_1266) ;  /* 0xffffffd800c87947 */ /* 0x000fea000383ffff */
.L_x_1233:
[----:B-1----:R1:W3:Y:S02]  /*a310*/  SYNCS.PHASECHK.TRANS64.TRYWAIT P1, [R16+URZ+0x26840], R21 ;  /* 0x02684015100075a7 */ /* 0x0022e4000802017f */
[----:B---3--:R-:W-:Y:S05]  /*a320*/  @!P1 NANOSLEEP.SYNCS 0x989680 ;  /* 0x009896800000995d */ /* 0x008fea0003900000 */
[----:B------:R-:W3:Y:S02]  /*a330*/  @!P1 SYNCS.PHASECHK.TRANS64 P1, [R16+URZ+0x26840], R21 ;  /* 0x02684015100095a7 */ /* 0x000ee4000802007f */
[----:B---3--:R-:W-:Y:S05]  /*a340*/  @!P1 BRA `(.L_x_1233) ;  /* 0xfffffffc00f09947 */ /* 0x008fea000383ffff */
[----:B------:R-:W-:Y:S05]  /*a350*/  BRA `(.L_x_1267) ;  /* 0xffffffe000fc7947 */ /* 0x000fea000383ffff */
.L_x_1235:
[----:B--2---:R2:W3:Y:S02]  /*a360*/  SYNCS.PHASECHK.TRANS64.TRYWAIT P1, [R16+URZ+0x26828], R21 ;  /* 0x02682815100075a7 */ /* 0x0044e4000802017f */
[----:B---3--:R-:W-:Y:S05]  /*a370*/  @!P1 NANOSLEEP.SYNCS 0x989680 ;  /* 0x009896800000995d */ /* 0x008fea0003900000 */
[----:B------:R-:W3:Y:S02]  /*a380*/  @!P1 SYNCS.PHASECHK.TRANS64 P1, [R16+URZ+0x26828], R21 ;  /* 0x02682815100095a7 */ /* 0x000ee4000802007f */
[----:B---3--:R-:W-:Y:S05]  /*a390*/  @!P1 BRA `(.L_x_1235) ;  /* 0xfffffffc00f09947 */ /* 0x008fea000383ffff */
[----:B------:R-:W-:Y:S05]  /*a3a0*/  BRA `(.L_x_1268) ;  /* 0xffffffe400ac7947 */ /* 0x000fea000383ffff */
.L_x_1237:
[----:B---3--:R3:W4:Y:S02]  /*a3b0*/  SYNCS.PHASECHK.TRANS64.TRYWAIT P1, [R16+URZ+0x26848], R21 ;  /* 0x02684815100075a7 */ /* 0x008724000802017f */
[----:B----4-:R-:W-:Y:S05]  /*a3c0*/  @!P1 NANOSLEEP.SYNCS 0x989680 ;  /* 0x009896800000995d */ /* 0x010fea0003900000 */
[----:B------:R-:W4:Y:S02]  /*a3d0*/  @!P1 SYNCS.PHASECHK.TRANS64 P1, [R16+URZ+0x26848], R21 ;  /* 0x02684815100095a7 */ /* 0x000f24000802007f */
[----:B----4-:R-:W-:Y:S05]  /*a3e0*/  @!P1 BRA `(.L_x_1237) ;  /* 0xfffffffc00f09947 */ /* 0x010fea000383ffff */
[----:B------:R-:W-:Y:S05]  /*a3f0*/  BRA `(.L_x_1269) ;  /* 0xffffffe8005c7947 */ /* 0x000fea000383ffff */
.L_x_1239:
[----:B------:R-:W-:-:S07]  /*a400*/  SHF.L.U32 R5, R11, 0x1f, RZ ;  /* 0x0000001f0b057819 */ /* 0x000fce00000006ff */
.L_x_1270:
[----:B------:R1:W1:Y:S02]  /*a410*/  SYNCS.PHASECHK.TRANS64.TRYWAIT P1, [R16+URZ+0x26820], R5 ;  /* 0x02682005100075a7 */ /* 0x000264000802017f */
[----:B-1----:R-:W-:Y:S05]  /*a420*/  @!P1 NANOSLEEP.SYNCS 0x989680 ;  /* 0x009896800000995d */ /* 0x002fea0003900000 */
[----:B------:R-:W1:Y:S02]  /*a430*/  @!P1 SYNCS.PHASECHK.TRANS64 P1, [R16+URZ+0x26820], R5 ;  /* 0x02682005100095a7 */ /* 0x000e64000802007f */
[----:B-1----:R-:W-:Y:S05]  /*a440*/  @!P1 BRA `(.L_x_1270) ;  /* 0xfffffffc00f09947 */ /* 0x002fea000383ffff */
[----:B------:R-:W-:Y:S05]  /*a450*/  BRA `(.L_x_1271) ;  /* 0xffffffe800f47947 */ /* 0x000fea000383ffff */
.L_x_1242:
[----:B-1----:R1:W3:Y:S02]  /*a460*/  SYNCS.PHASECHK.TRANS64.TRYWAIT P1, [R16+URZ+0x26840], R13 ;  /* 0x0268400d100075a7 */ /* 0x0022e4000802017f */
[----:B---3--:R-:W-:Y:S05]  /*a470*/  @!P1 NANOSLEEP.SYNCS 0x989680 ;  /* 0x009896800000995d */ /* 0x008fea0003900000 */
[----:B------:R-:W3:Y:S02]  /*a480*/  @!P1 SYNCS.PHASECHK.TRANS64 P1, [R16+URZ+0x26840], R13 ;  /* 0x0268400d100095a7 */ /* 0x000ee4000802007f */
[----:B---3--:R-:W-:Y:S05]  /*a490*/  @!P1 BRA `(.L_x_1242) ;  /* 0xfffffffc00f09947 */ /* 0x008fea000383ffff */
[----:B------:R-:W-:Y:S05]  /*a4a0*/  BRA `(.L_x_1272) ;  /* 0xffffffec00c47947 */ /* 0x000fea000383ffff */
.L_x_1244:
[----:B--2---:R2:W3:Y:S02]  /*a4b0*/  SYNCS.PHASECHK.TRANS64.TRYWAIT P1, [R16+URZ+0x26828], R13 ;  /* 0x0268280d100075a7 */ /* 0x0044e4000802017f */
[----:B---3--:R-:W-:Y:S05]  /*a4c0*/  @!P1 NANOSLEEP.SYNCS 0x989680 ;  /* 0x009896800000995d */ /* 0x008fea0003900000 */
[----:B------:R-:W3:Y:S02]  /*a4d0*/  @!P1 SYNCS.PHASECHK.TRANS64 P1, [R16+URZ+0x26828], R13 ;  /* 0x0268280d100095a7 */ /* 0x000ee4000802007f */
[----:B---3--:R-:W-:Y:S05]  /*a4e0*/  @!P1 BRA `(.L_x_1244) ;  /* 0xfffffffc00f09947 */ /* 0x008fea000383ffff */
[----:B------:R-:W-:Y:S05]  /*a4f0*/  BRA `(.L_x_1273) ;  /* 0xfffffff000687947 */ /* 0x000fea000383ffff */
.L_x_1246:
[----:B---3--:R3:W1:Y:S02]  /*a500*/  SYNCS.PHASECHK.TRANS64.TRYWAIT P0, [R3+URZ+0x26840], R0 ;  /* 0x02684000030075a7 */ /* 0x008664000800017f */
[----:B-1----:R-:W-:Y:S05]  /*a510*/  @!P0 NANOSLEEP.SYNCS 0x989680 ;  /* 0x009896800000895d */ /* 0x002fea0003900000 */
[----:B------:R-:W1:Y:S02]  /*a520*/  @!P0 SYNCS.PHASECHK.TRANS64 P0, [R3+URZ+0x26840], R0 ;  /* 0x02684000030085a7 */ /* 0x000e64000800007f */
[----:B-1----:R-:W-:Y:S05]  /*a530*/  @!P0 BRA `(.L_x_1246) ;  /* 0xfffffffc00f08947 */ /* 0x002fea000383ffff */
[----:B------:R-:W-:Y:S05]  /*a540*/  BRA `(.L_x_1274) ;  /* 0xfffffff4002c7947 */ /* 0x000fea000383ffff */
.L_x_1248:
[----:B------:R-:W-:Y:S01]  /*a550*/  BSSY B1, `(.L_x_1275) ;  /* 0x0000006000017945 */ /* 0x000fe20003800000 */
[----:B------:R-:W-:-:S07]  /*a560*/  IMAD.MOV.U32 R15, RZ, RZ, -0x1 ;  /* 0xffffffffff0f7424 */ /* 0x000fce00078e00ff */
[----:B------:R-:W-:Y:S05]  /*a570*/  WARPSYNC.COLLECTIVE R15, `(.L_x_1276) ;  /* 0x000000000f0c7348 */ /* 0x000fea0003c00000 */
[----:B------:R-:W-:Y:S02]  /*a580*/  ELECT P6, UR62, PT ;  /* 0x00000000003e782f */ /* 0x000fe400038c0000 */
[----:B------:R-:W-:Y:S01]  /*a590*/  MOV R14, UR62 ;  /* 0x0000003e000e7c02 */ /* 0x000fe20008000f00 */
[----:B------:R-:W-:Y:S10]  /*a5a0*/  ENDCOLLECTIVE ;  /* 0x000000000000791b */ /* 0x000ff40003800000 */
.L_x_1276:
[----:B------:R-:W-:Y:S05]  /*a5b0*/  BSYNC B1 ;  /* 0x0000000000017941 */ /* 0x000fea0003800000 */
.L_x_1275:
[----:B------:R-:W-:Y:S05]  /*a5c0*/  BRA `(.L_x_1277) ;  /* 0xfffffff400f47947 */ /* 0x000fea000383ffff */
.L_x_1250:
[----:B-1----:R1:W2:Y:S02]  /*a5d0*/  SYNCS.PHASECHK.TRANS64.TRYWAIT P0, [R6+URZ], R5 ;  /* 0x00000005060075a7 */ /* 0x0022a4000800017f */
[----:B--2---:R-:W-:Y:S05]  /*a5e0*/  @!P0 NANOSLEEP.SYNCS 0x989680 ;  /* 0x009896800000895d */ /* 0x004fea0003900000 */
[----:B------:R-:W2:Y:S02]  /*a5f0*/  @!P0 SYNCS.PHASECHK.TRANS64 P0, [R6+URZ], R5 ;  /* 0x00000005060085a7 */ /* 0x000ea4000800007f */
[----:B--2---:R-:W-:Y:S05]  /*a600*/  @!P0 BRA `(.L_x_1250) ;  /* 0xfffffffc00f08947 */ /* 0x004fea000383ffff */
[----:B------:R-:W-:Y:S05]  /*a610*/  BRA `(.L_x_1278) ;  /* 0xfffffff800347947 */ /* 0x000fea000383ffff */
.L_x_1251:
[----:B--2---:R2:W3:Y:S02]  /*a620*/  SYNCS.PHASECHK.TRANS64.TRYWAIT P0, [R3+URZ], R2 ;  /* 0x00000002030075a7 */ /* 0x0044e4000800017f */
[----:B---3--:R-:W-:Y:S05]  /*a630*/  @!P0 NANOSLEEP.SYNCS 0x989680 ;  /* 0x009896800000895d */ /* 0x008fea0003900000 */
[----:B------:R-:W3:Y:S02]  /*a640*/  @!P0 SYNCS.PHASECHK.TRANS64 P0, [R3+URZ], R2 ;  /* 0x00000002030085a7 */ /* 0x000ee4000800007f */
[----:B---3--:R-:W-:Y:S05]  /*a650*/  @!P0 BRA `(.L_x_1251) ;  /* 0xfffffffc00f08947 */ /* 0x008fea000383ffff */
[----:B------:R-:W-:Y:S05]  /*a660*/  BRA `(.L_x_1279) ;  /* 0xfffffff800287947 */ /* 0x000fea000383ffff */
.L_x_1253:
[----:B--2---:R2:W3:Y:S02]  /*a670*/  SYNCS.PHASECHK.TRANS64.TRYWAIT P0, [R0+URZ], R5 ;  /* 0x00000005000075a7 */ /* 0x0044e4000800017f */
[----:B---3--:R-:W-:Y:S05]  /*a680*/  @!P0 NANOSLEEP.SYNCS 0x989680 ;  /* 0x009896800000895d */ /* 0x008fea0003900000 */
[----:B------:R-:W3:Y:S02]  /*a690*/  @!P0 SYNCS.PHASECHK.TRANS64 P0, [R0+URZ], R5 ;  /* 0x00000005000085a7 */ /* 0x000ee4000800007f */
[----:B---3--:R-:W-:Y:S05]  /*a6a0*/  @!P0 BRA `(.L_x_1253) ;  /* 0xfffffffc00f08947 */ /* 0x008fea000383ffff */
[----:B------:R-:W-:Y:S05]  /*a6b0*/  BRA `(.L_x_1280) ;  /* 0xfffffff8002c7947 */ /* 0x000fea000383ffff */
.L_x_1281:
        /* <DEDUP_REMOVED lines=12> */
.L_x_3304:


//--------------------- .text._ZN7cutlass13device_kernelIN5flash11enable_sm90INS1_16FlashAttnBwdSm90INS1_25CollectiveMainloopBwdSm90ILi2ELi2ELi2EN4cute5tupleIJNS5_1CILi1EEES8_S8_EEENS6_IJNS7_ILi64EEENS7_ILi128EEENS7_ILi96EEEEEENS_6half_tEfNS_4arch4Sm90ELb0ELb1ELb0ELb0ELb0ELb1ELb0ELb0ELi2ELi1ELi2ELi1ELb1EEENS1_24CollectiveEpilogueBwdGQAISD_fSG_Li256ELb0ELb0EEENS1_19SingleTileSchedulerILb0ELb0ELb0ELi128EEEEEEEEEvNT_6ParamsE --------------------------
	.section	.text._ZN7cutlass13device_kernelIN5flash11enable_sm90INS1_16FlashAttnBwdSm90INS1_25CollectiveMainloopBwdSm90ILi2ELi2ELi2EN4cute5tupleIJNS5_1CILi1EEES8_S8_EEENS6_IJNS7_ILi64EEENS7_ILi128EEENS7_ILi96EEEEEENS_6half_tEfNS_4arch4Sm90ELb0ELb1ELb0ELb0ELb0ELb1ELb0ELb0ELi2ELi1ELi2ELi1ELb1EEENS1_24CollectiveEpilogueBwdGQAISD_fSG_Li256ELb0ELb0EEENS1_19SingleTileSchedulerILb0ELb0ELb0ELi128EEEEEEEEEvNT_6ParamsE,"ax",@progbits
	.align	128
.text._ZN7cutlass13device_kernelIN5flash11enable_sm90INS1_16FlashAttnBwdSm90INS1_25CollectiveMainloopBwdSm90ILi2ELi2ELi2EN4cute5tupleIJNS5_1CILi1EEES8_S8_EEENS6_IJNS7_ILi64EEENS7_ILi128EEENS7_ILi96EEEEEENS_6half_tEfNS_4arch4Sm90ELb0ELb1ELb0ELb0ELb0ELb1ELb0ELb0ELi2ELi1ELi2ELi1ELb1EEENS1_24CollectiveEpilogueBwdGQAISD_fSG_Li256ELb0ELb0EEENS1_19SingleTileSchedulerILb0ELb0ELb0ELi128EEEEEEEEEvNT_6ParamsE:
        .type           _ZN7cutlass13device_kernelIN5flash11enable_sm90INS1_16FlashAttnBwdSm90INS1_25CollectiveMainloopBwdSm90ILi2ELi2ELi2EN4cute5tupleIJNS5_1CILi1EEES8_S8_EEENS6_IJNS7_ILi64EEENS7_ILi128EEENS7_ILi96EEEEEENS_6half_tEfNS_4arch4Sm90ELb0ELb1ELb0ELb0ELb0ELb1ELb0ELb0ELi2ELi1ELi2ELi1ELb1EEENS1_24CollectiveEpilogueBwdGQAISD_fSG_Li256ELb0ELb0EEENS1_19SingleTileSchedulerILb0ELb0ELb0ELi128EEEEEEEEEvNT_6ParamsE,@function
        .size           _ZN7cutlass13device_kernelIN5flash11enable_sm90INS1_16FlashAttnBwdSm90INS1_25CollectiveMainloopBwdSm90ILi2ELi2ELi2EN4cute5tupleIJNS5_1CILi1EEES8_S8_EEENS6_IJNS7_ILi64EEENS7_ILi128EEENS7_ILi96EEEEEENS_6half_tEfNS_4arch4Sm90ELb0ELb1ELb0ELb0ELb0ELb1ELb0ELb0ELi2ELi1ELi2ELi1ELb1EEENS1_24CollectiveEpilogueBwdGQAISD_fSG_Li256ELb0ELb0EEENS1_19SingleTileSchedulerILb0ELb0ELb0ELi128EEEEEEEEEvNT_6ParamsE,(.L_x_3305 - _ZN7cutlass13device_kernelIN5flash11enable_sm90INS1_16FlashAttnBwdSm90INS1_25CollectiveMainloopBwdSm90ILi2ELi2ELi2EN4cute5tupleIJNS5_1CILi1EEES8_S8_EEENS6_IJNS7_ILi64EEENS7_ILi128EEENS7_ILi96EEEEEENS_6half_tEfNS_4arch4Sm90ELb0ELb1ELb0ELb0ELb0ELb1ELb0ELb0ELi2ELi1ELi2ELi1ELb1EEENS1_24CollectiveEpilogueBwdGQAISD_fSG_Li256ELb0ELb0EEENS1_19SingleTileSchedulerILb0ELb0ELb0ELi128EEEEEEEEEvNT_6ParamsE)
        .other          _ZN7cutlass13device_kernelIN5flash11enable_sm90INS1_16FlashAttnBwdSm90INS1_25CollectiveMainloopBwdSm90ILi2ELi2ELi2EN4cute5tupleIJNS5_1CILi1EEES8_S8_EEENS6_IJNS7_ILi64EEENS7_ILi128EEENS7_ILi96EEEEEENS_6half_tEfNS_4arch4Sm90ELb0ELb1ELb0ELb0ELb0ELb1ELb0ELb0ELi2ELi1ELi2ELi1ELb1EEENS1_24CollectiveEpilogueBwdGQAISD_fSG_Li256ELb0ELb0EEENS1_19SingleTileSchedulerILb0ELb0ELb0ELi128EEEEEEEEEvNT_6ParamsE,@"STO_CUDA_ENTRY STV_DEFAULT"
_ZN7cutlass13device_kernelIN5flash11enable_sm90INS1_16FlashAttnBwdSm90INS1_25CollectiveMainloopBwdSm90ILi2ELi2ELi2EN4cute5tupleIJNS5_1CILi1EEES8_S8_EEENS6_IJNS7_ILi64EEENS7_ILi128EEENS7_ILi96EEEEEENS_6half_tEfNS_4arch4Sm90ELb0ELb1ELb0ELb0ELb0ELb1ELb0ELb0ELi2ELi1ELi2ELi1ELb1EEENS1_24CollectiveEpilogueBwdGQAISD_fSG_Li256ELb0ELb0EEENS1_19SingleTileSchedulerILb0ELb0ELb0ELi128EEEEEEEEEvNT_6ParamsE:
        /* <DEDUP_REMOVED lines=24> */
.L_x_1283:
[----:B------:R-:W-:Y:S05]  /*0180*/  BSYNC B0 ;  /* 0x0000000000007941 */ /* 0x000fea0003800000 */
.L_x_1282:
        /* <DEDUP_REMOVED lines=37> */
.L_x_1284:
        /* <DEDUP_REMOVED lines=22> */
.L_x_1285:
[----:B------:R-:W-:Y:S01]  /*0540*/  PLOP3.LUT P0, PT, PT, PT, UP0, 0x80, 0x0 ;  /* 0x000000000000781c */ /* 0x000fe20003f0f008 */
[----:B------:R-:W-:Y:S01]  /*0550*/  NOP ;  /* 0x0000000000007918 */ /* 0x000fe20000000000 */
[----:B------:R-:W-:Y:S01]  /*0560*/  BSSY B6, `(.L_x_1286) ;  /* 0x00007c5000067945 */ /* 0x000fe20003800000 */
[----:B-12-4-:R-:W-:Y:S10]  /*0570*/  BAR.SYNC.DEFER_BLOCKING 0x0 ;  /* 0x0000000000007b1d */ /* 0x016ff40000010000 */
[----:B------:R-:W-:Y:S05]  /*0580*/  @!P0 BRA `(.L_x_1287) ;  /* 0x00000048003c8947 */ /* 0x000fea0003800000 */
.L_x_1288:
        /* <DEDUP_REMOVED lines=11> */
[----:B----4-:R-:W-:Y:S05]  /*0640*/  @!P0 BRA `(.L_x_1289) ;  /* 0x0000007800d88947 */ /* 0x010fea0003800000 */
        /* <DEDUP_REMOVED lines=73> */
.L_x_1290:
        /* <DEDUP_REMOVED lines=28> */
.L_x_1293:
        /* <DEDUP_REMOVED lines=15> */
.L_x_1292:
        /* <DEDUP_REMOVED lines=22> */
.L_x_1295:
        /* <DEDUP_REMOVED lines=15> */
.L_x_1294:
[----:B------:R-:W-:Y:S01]  /*0fe0*/  SHF.R.S32.HI R25, RZ, 0x1f, R22 ;  /* 0x0000001fff197819 */ /* 0x000fe20000011416 */
[----:B------:R-:W-:-:S03]  /*0ff0*/  UMOV UR4, 0xffffffff ;  /* 0xffffffff00047882 */ /* 0x000fc60000000000 */
[----:B------:R-:W-:-:S04]  /*1000*/  LEA.HI R0, R25, R22, RZ, 0x7 ;  /* 0x0000001619007211 */ /* 0x000fc800078f38ff */
[----:B------:R-:W-:Y:S01]  /*1010*/  SHF.R.S32.HI R16, RZ, 0x7, R0 ;  /* 0x00000007ff107819 */ /* 0x000fe20000011400 */
[----:B------:R-:W-:Y:S06]  /*1020*/  BRA.DIV UR4, `(.L_x_1296) ;  /* 0x0000007204687947 */ /* 0x000fec000b800000 */
[----:B------:R1:W2:Y:S02]  /*1030*/  SHFL.IDX PT, R14, R16, RZ, 0x1f ;  /* 0x00001fff100e7589 */ /* 0x0002a400000e0000 */
.L_x_1368:
        /* <DEDUP_REMOVED lines=15> */
.L_x_1297:
        /* <DEDUP_REMOVED lines=19> */
.L_x_1299:
        /* <DEDUP_REMOVED lines=125> */
.L_x_1310:
[----:B------:R-:W-:-:S06]  /*1a30*/  UISETP.NE.AND UP0, UPT, UR16, 0x3, UPT ;  /* 0x000000031000788c */ /* 0x000fcc000bf05270 */
[----:B------:R-:W-:-:S13]  /*1a40*/  PLOP3.LUT P6, PT, PT, PT, UP0, 0x80, 0x0 ;  /* 0x000000000000781c */ /* 0x000fda0003fcf008 */
[----:B-1----:R-:W-:Y:S05]  /*1a50*/  @!P6 BRA `(.L_x_1300) ;  /* 0x000000000004e947 */ /* 0x002fea0003800000 */
[----:B------:R-:W-:Y:S01]  /*1a60*/  BPT.TRAP 0x1 ;  /* 0x000000040000795c */ /* 0x000fe20000300000 */
.L_x_1300:
[----:B------:R-:W-:Y:S01]  /*1a70*/  R2UR UR6, R18 ;  /* 0x00000000120672ca */ /* 0x000fe200000e0000 */
[----:B------:R-:W-:-:S05]  /*1a80*/  IMAD.U32 R16, RZ, RZ, UR4 ;  /* 0x00000004ff107e24 */ /* 0x000fca000f8e00ff */
[----:B------:R-:W-:-:S07]  /*1a90*/  SHF.L.U32 R16, R16, 0x1f, RZ ;  /* 0x0000001f10107819 */ /* 0x000fce00000006ff */
[----:B------:R-:W-:-:S09]  /*1aa0*/  ULEA UR6, UR5, UR6, 0x3 ;  /* 0x0000000605067291 */ /* 0x000fd2000f8e183f */
[----:B------:R1:W2:Y:S01]  /*1ab0*/  SYNCS.PHASECHK.TRANS64.TRYWAIT P0, [UR6+0x26810], R16 ;  /* 0x02681010ff0075a7 */ /* 0x0002a20008000146 */
[----:B------:R-:W-:Y:S05]  /*1ac0*/  @!P6 BRA `(.L_x_1301) ;  /* 0x000000000004e947 */ /* 0x000fea0003800000 */
[----:B------:R-:W-:Y:S01]  /*1ad0*/  BPT.TRAP 0x1 ;  /* 0x000000040000795c */ /* 0x000fe20000300000 */
.L_x_1301:
[----:B--2---:R-:W-:Y:S05]  /*1ae0*/  @P0 BRA `(.L_x_1302) ;  /* 0x0000000000080947 */ /* 0x004fea0003800000 */
[----:B------:R-:W2:Y:S02]  /*1af0*/  SYNCS.PHASECHK.TRANS64.TRYWAIT P0, [UR6+0x26810], R16 ;  /* 0x02681010ff0075a7 */ /* 0x000ea40008000146 */
[----:B--2---:R-:W-:Y:S05]  /*1b00*/  @!P0 BRA `(.L_x_1303) ;  /* 0x0000006400e48947 */ /* 0x004fea0003800000 */
.L_x_1302:
        /* <DEDUP_REMOVED lines=66> */
.L_x_1304:
[----:B------:R1:W1:Y:S01]  /*1f30*/  SYNCS.PHASECHK.TRANS64.TRYWAIT P0, [UR6+0x26830], R16 ;  /* 0x02683010ff0075a7 */ /* 0x0002620008000146 */
[----:B------:R-:W-:Y:S05]  /*1f40*/  @!P6 BRA `(.L_x_1305) ;  /* 0x000000000004e947 */ /* 0x000fea0003800000 */
[----:B------:R-:W-:Y:S01]  /*1f50*/  BPT.TRAP 0x1 ;  /* 0x000000040000795c */ /* 0x000fe20000300000 */
.L_x_1305:
[----:B-1----:R-:W-:Y:S05]  /*1f60*/  @P0 BRA `(.L_x_1306) ;  /* 0x0000000000080947 */ /* 0x002fea0003800000 */
[----:B------:R-:W1:Y:S02]  /*1f70*/  SYNCS.PHASECHK.TRANS64.TRYWAIT P0, [UR6+0x26830], R16 ;  /* 0x02683010ff0075a7 */ /* 0x000e640008000146 */
[----:B-1----:R-:W-:Y:S05]  /*1f80*/  @!P0 BRA `(.L_x_1307) ;  /* 0x0000006000dc8947 */ /* 0x002fea0003800000 */
.L_x_1306:
        /* <DEDUP_REMOVED lines=520> */
.L_x_1308:
        /* <DEDUP_REMOVED lines=44> */
.L_x_1309:
        /* <DEDUP_REMOVED lines=62> */
.L_x_1291:
[----:B------:R-:W-:Y:S05]  /*46b0*/  @P0 BRA `(.L_x_1289) ;  /* 0x0000003800bc0947 */ /* 0x000fea0003800000 */
[----:B-1----:R-:W1:Y:S01]  /*46c0*/  S2R R4, SR_TID.X ;  /* 0x0000000000047919 */ /* 0x002e620000002100 */
[----:B------:R-:W2:Y:S01]  /*46d0*/  S2UR UR5, SR_CTAID.Y ;  /* 0x00000000000579c3 */ /* 0x000ea20000002600 */
[----:B------:R-:W-:Y:S01]  /*46e0*/  ULDC UR4, c[0x0][0x850] ;  /* 0x0002140000047ab9 */ /* 0x000fe20000000800 */
[----:B------:R-:W-:Y:S01]  /*46f0*/  ULDC.64 UR12, c[0x0][0x818] ;  /* 0x00020600000c7ab9 */ /* 0x000fe20000000a00 */
[----:B------:R-:W-:Y:S01]  /*4700*/  UISETP.NE.AND UP0, UPT, UR4, 0x1, UPT ;  /* 0x000000010400788c */ /* 0x000fe2000bf05270 */
[----:B------:R-:W-:Y:S01]  /*4710*/  BSSY B0, `(.L_x_1311) ;  /* 0x0000052000007945 */ /* 0x000fe20003800000 */
[----:B------:R-:W-:Y:S01]  /*4720*/  ULDC.64 UR14, c[0x0][0x820] ;  /* 0x00020800000e7ab9 */ /* 0x000fe20000000a00 */
[----:B------:R-:W-:Y:S01]  /*4730*/  UMOV UR4, 0x400 ;  /* 0x0000040000047882 */ /* 0x000fe20000000000 */
[----:B------:R-:W-:Y:S01]  /*4740*/  ULDC.64 UR16, c[0x0][0x848] ;  /* 0x0002120000107ab9 */ /* 0x000fe20000000a00 */
[----:B------:R-:W3:Y:S06]  /*4750*/  S2UR UR9, SR_CgaCtaId ;  /* 0x00000000000979c3 */ /* 0x000eec0000008800 */
[----:B------:R-:W-:-:S02]  /*4760*/  @UP0 ULDC UR6, c[0x0][0x854] ;  /* 0x0002150000060ab9 */ /* 0x000fc40000000800 */
[----:B------:R-:W4:Y:S01]  /*4770*/  S2UR UR8, SR_CTAID.X ;  /* 0x00000000000879c3 */ /* 0x000f220000002500 */
[----:B--2---:R-:W-:-:S07]  /*4780*/  UIMAD.WIDE.U32 UR6, UR5, UR6, URZ ;  /* 0x00000006050672a5 */ /* 0x004fce000f8e003f */
[----:B------:R-:W2:Y:S01]  /*4790*/  S2UR UR18, SR_CTAID.Z ;  /* 0x00000000001279c3 */ /* 0x000ea20000002700 */
[----:B-1----:R-:W-:Y:S01]  /*47a0*/  VIADD R3, R4, 0xffffff80 ;  /* 0xffffff8004037836 */ /* 0x002fe20000000000 */
[----:B---3--:R-:W-:-:S03]  /*47b0*/  ULEA UR4, UR9, UR4, 0x18 ;  /* 0x0000000409047291 */ /* 0x008fc6000f8ec03f */
[----:B------:R-:W-:Y:S01]  /*47c0*/  @UP0 ULDC UR9, c[0x0][0x858] ;  /* 0x0002160000090ab9 */ /* 0x000fe20000000800 */
[----:B------:R-:W-:Y:S01]  /*47d0*/  SHF.R.S32.HI R0, RZ, 0x1f, R3 ;  /* 0x0000001fff007819 */ /* 0x000fe20000011403 */
[----:B------:R-:W-:Y:S01]  /*47e0*/  @UP0 USHF.R.U32.HI UR5, URZ, UR9, UR7 ;  /* 0x000000093f050299 */ /* 0x000fe20008011607 */
[----:B------:R-:W-:Y:S01]  /*47f0*/  BAR.SYNC.DEFER_BLOCKING 0x1, 0x100 ;  /* 0x0044000000007b1d */ /* 0x000fe20000010000 */
[----:B------:R-:W-:Y:S01]  /*4800*/  ISETP.NE.AND P0, PT, R3, RZ, PT ;  /* 0x000000ff0300720c */ /* 0x000fe20003f05270 */
[----:B----4-:R-:W-:Y:S01]  /*4810*/  UIMAD UR8, UR8, 0x3000, URZ ;  /* 0x00003000080878a4 */ /* 0x010fe2000f8e023f */
[----:B------:R-:W-:Y:S01]  /*4820*/  LEA.HI R2, R0, R3, RZ, 0x7 ;  /* 0x0000000300027211 */ /* 0x000fe200078f38ff */
[----:B------:R-:W-:Y:S02]  /*4830*/  USHF.R.S32.HI UR10, URZ, 0x1f, UR5 ;  /* 0x0000001f3f0a7899 */ /* 0x000fe40008011405 */
[----:B------:R-:W-:Y:S01]  /*4840*/  USHF.R.S32.HI UR9, URZ, 0x1f, UR8 ;  /* 0x0000001f3f097899 */ /* 0x000fe20008011408 */
[----:B------:R-:W-:Y:S01]  /*4850*/  LOP3.LUT R0, R2, 0x3fffff80, RZ, 0xc0, !PT ;  /* 0x3fffff8002007812 */ /* 0x000fe200078ec0ff */
[----:B------:R-:W-:Y:S01]  /*4860*/  UIMAD UR11, UR10, UR12, URZ ;  /* 0x0000000c0a0b72a4 */ /* 0x000fe2000f8e023f */
[----:B------:R-:W-:Y:S01]  /*4870*/  SHF.R.S32.HI R5, RZ, 0x7, R2 ;  /* 0x00000007ff057819 */ /* 0x000fe20000011402 */
[----:B------:R-:W-:-:S02]  /*4880*/  UIMAD.WIDE.U32 UR6, UR5, UR12, UR8 ;  /* 0x0000000c050672a5 */ /* 0x000fc4000f8e0008 */
[----:B------:R-:W-:Y:S01]  /*4890*/  IMAD.IADD R0, R3, 0x1, -R0 ;  /* 0x0000000103007824 */ /* 0x000fe200078e0a00 */
[----:B------:R-:W-:-:S03]  /*48a0*/  UIMAD UR11, UR5, UR13, UR11 ;  /* 0x0000000d050b72a4 */ /* 0x000fc6000f8e020b */
[----:B------:R-:W-:Y:S01]  /*48b0*/  IMAD R0, R5, 0x600, R0 ;  /* 0x0000060005007824 */ /* 0x000fe200078e0200 */
[----:B------:R-:W-:Y:S01]  /*48c0*/  ULDC.64 UR12, c[0x0][0x840] ;  /* 0x00021000000c7ab9 */ /* 0x000fe20000000a00 */
[----:B------:R-:W-:Y:S02]  /*48d0*/  UIADD3 UR7, UR7, UR11, URZ ;  /* 0x0000000b07077290 */ /* 0x000fe4000fffe03f */
[----:B------:R-:W-:Y:S01]  /*48e0*/  IMAD.SHL.U32 R0, R0, 0x4, RZ ;  /* 0x0000000400007824 */ /* 0x000fe200078e00ff */
[----:B------:R-:W-:Y:S02]  /*48f0*/  UIMAD UR10, UR10, UR12, URZ ;  /* 0x0000000c0a0a72a4 */ /* 0x000fe4000f8e023f */
[----:B------:R-:W-:Y:S02]  /*4900*/  UIMAD.WIDE.U32 UR8, UR5, UR12, UR8 ;  /* 0x0000000c050872a5 */ /* 0x000fe4000f8e0008 */
[----:B------:R-:W-:Y:S01]  /*4910*/  LEA R0, R0, UR4, 0x2 ;  /* 0x0000000400007c11 */ /* 0x000fe2000f8e10ff */
[----:B------:R-:W-:-:S02]  /*4920*/  UIMAD UR12, UR5, UR13, UR10 ;  /* 0x0000000d050c72a4 */ /* 0x000fc4000f8e020a */
[----:B--2---:R-:W-:Y:S02]  /*4930*/  USHF.R.S32.HI UR5, URZ, 0x1f, UR18 ;  /* 0x0000001f3f057899 */ /* 0x004fe40008011412 */
[----:B------:R1:W-:Y:S01]  /*4940*/  STS.128 [R0], R24 ;  /* 0x0000001800007388 */ /* 0x0003e20000000c00 */
[----:B------:R-:W-:Y:S02]  /*4950*/  UIADD3 UR9, UR9, UR12, URZ ;  /* 0x0000000c09097290 */ /* 0x000fe4000fffe03f */
[----:B------:R-:W-:Y:S01]  /*4960*/  UIMAD UR10, UR5, UR14, URZ ;  /* 0x0000000e050a72a4 */ /* 0x000fe2000f8e023f */
[----:B------:R1:W-:Y:S01]  /*4970*/  STS.128 [R0+0x800], R28 ;  /* 0x0008001c00007388 */ /* 0x0003e20000000c00 */
[----:B------:R-:W-:Y:S02]  /*4980*/  UIMAD UR5, UR5, UR16, URZ ;  /* 0x00000010050572a4 */ /* 0x000fe4000f8e023f */
[----:B------:R-:W-:Y:S01]  /*4990*/  UIMAD UR10, UR18, UR15, UR10 ;  /* 0x0000000f120a72a4 */ /* 0x000fe2000f8e020a */
[----:B------:R1:W-:Y:S01]  /*49a0*/  STS.128 [R0+0x1000], R32 ;  /* 0x0010002000007388 */ /* 0x0003e20000000c00 */
[----:B------:R-:W-:-:S02]  /*49b0*/  UIMAD.WIDE.U32 UR6, UR18, UR14, UR6 ;  /* 0x0000000e120672a5 */ /* 0x000fc4000f8e0006 */
[----:B------:R-:W-:Y:S01]  /*49c0*/  UIMAD UR5, UR18, UR17, UR5 ;  /* 0x00000011120572a4 */ /* 0x000fe2000f8e0205 */
[----:B------:R1:W-:Y:S01]  /*49d0*/  STS.128 [R0+0x1800], R36 ;  /* 0x0018002400007388 */ /* 0x0003e20000000c00 */
[----:B------:R-:W-:Y:S01]  /*49e0*/  UIMAD.WIDE.U32 UR8, UR18, UR16, UR8 ;  /* 0x00000010120872a5 */ /* 0x000fe2000f8e0008 */
[----:B------:R-:W-:Y:S02]  /*49f0*/  ULDC.64 UR12, c[0x0][0x800] ;  /* 0x00020000000c7ab9 */ /* 0x000fe40000000a00 */
[----:B------:R1:W-:Y:S01]  /*4a00*/  STS.128 [R0+0x2000], R40 ;  /* 0x0020002800007388 */ /* 0x0003e20000000c00 */
[----:B------:R-:W-:Y:S01]  /*4a10*/  ULDC.64 UR14, c[0x0][0x828] ;  /* 0x00020a00000e7ab9 */ /* 0x000fe20000000a00 */
[----:B------:R-:W-:Y:S02]  /*4a20*/  UIADD3 UR7, UR7, UR10, URZ ;  /* 0x0000000a07077290 */ /* 0x000fe4000fffe03f */
[----:B------:R1:W-:Y:S01]  /*4a30*/  STS.128 [R0+0x2800], R44 ;  /* 0x0028002c00007388 */ /* 0x0003e20000000c00 */
[----:B------:R-:W-:-:S02]  /*4a40*/  ULEA UR12, UP0, UR6, UR12, 0x2 ;  /* 0x0000000c060c7291 */ /* 0x000fc4000f80103f */
[----:B------:R-:W-:Y:S01]  /*4a50*/  UIADD3 UR5, UR9, UR5, URZ ;  /* 0x0000000509057290 */ /* 0x000fe2000fffe03f */
[----:B------:R1:W-:Y:S01]  /*4a60*/  STS.128 [R0+0x3000], R48 ;  /* 0x0030003000007388 */ /* 0x0003e20000000c00 */
[----:B------:R-:W-:Y:S02]  /*4a70*/  ULEA UR14, UP1, UR8, UR14, 0x2 ;  /* 0x0000000e080e7291 */ /* 0x000fe4000f82103f */
[----:B------:R-:W-:Y:S01]  /*4a80*/  ULEA.HI.X UR13, UR6, UR13, UR7, 0x2, UP0 ;  /* 0x0000000d060d7291 */ /* 0x000fe200080f1407 */
[----:B------:R1:W-:Y:S01]  /*4a90*/  STS.128 [R0+0x3800], R52 ;  /* 0x0038003400007388 */ /* 0x0003e20000000c00 */
[----:B------:R-:W-:-:S03]  /*4aa0*/  ULEA.HI.X UR7, UR8, UR15, UR5, 0x2, UP1 ;  /* 0x0000000f08077291 */ /* 0x000fc600088f1405 */
        /* <DEDUP_REMOVED lines=10> */
[----:B--2---:R-:W-:Y:S06]  /*4b50*/  BAR.SYNC.DEFER_BLOCKING 0x1, 0x100 ;  /* 0x0044000000007b1d */ /* 0x004fec0000010000 */
[----:B------:R-:W-:Y:S05]  /*4b60*/  @P0 BRA `(.L_x_1312) ;  /* 0x0000000000300947 */ /* 0x000fea0003800000 */
[----:B------:R-:W-:Y:S01]  /*4b70*/  PLOP3.LUT P0, PT, PT, PT, PT, 0x80, 0x0 ;  /* 0x000000000000781c */ /* 0x000fe20003f0f070 */
[----:B------:R-:W-:Y:S01]  /*4b80*/  UMOV UR5, 0xc00 ;  /* 0x00000c0000057882 */ /* 0x000fe20000000000 */
[----:B------:R-:W-:Y:S01]  /*4b90*/  UMOV UR8, 0x0 ;  /* 0x0000000000087882 */ /* 0x000fe20000000000 */
[----:B------:R-:W-:Y:S01]  /*4ba0*/  UMOV UR9, 0x14f00000 ;  /* 0x14f0000000097882 */ /* 0x000fe20000000000 */
[----:B------:R-:W-:-:S09]  /*4bb0*/  UMOV UR6, UR14 ;  /* 0x0000000e00067c82 */ /* 0x000fd20008000000 */
.L_x_1313:
[----:B------:R-:W-:Y:S01]  /*4bc0*/  @P0 ELECT P1, URZ, PT ;  /* 0x00000000003f082f */ /* 0x000fe20003820000 */
[----:B------:R2:W-:-:S12]  /*4bd0*/  UBLKRED.G.S.ADD.F32.RN [UR6], [UR4], UR5, desc[UR8] ;  /* 0x00000806040073bb */ /* 0x0005d800080a1405 */
[----:B------:R-:W-:Y:S02]  /*4be0*/  @P1 PLOP3.LUT P0, PT, P1, PT, PT, 0x8, 0x0 ;  /* 0x000000000000181c */ /* 0x000fe40000f0e170 */
[----:B------:R-:W-:-:S11]  /*4bf0*/  PLOP3.LUT P1, PT, PT, PT, PT, 0x8, 0x0 ;  /* 0x000000000000781c */ /* 0x000fd60003f2e170 */
[----:B--2---:R-:W-:Y:S05]  /*4c00*/  @P0 BRA.U.ANY `(.L_x_1313) ;  /* 0xfffffffd00ec0947 */ /* 0x004fea000393ffff */
[----:B------:R0:W-:Y:S01]  /*4c10*/  UTMACMDFLUSH ;  /* 0x00000000000079b7 */ /* 0x0001e20000000000 */
[----:B------:R-:W-:-:S04]  /*4c20*/  DEPBAR.LE SB0, 0x0 ;  /* 0x000080000000791a */ /* 0x000fc80000000000 */
.L_x_1312:
[----:B------:R-:W-:Y:S05]  /*4c30*/  BSYNC B0 ;  /* 0x0000000000007941 */ /* 0x000fea0003800000 */
.L_x_1311:
        /* <DEDUP_REMOVED lines=28> */
.L_x_1314:
[----:B------:R-:W-:Y:S01]  /*4e00*/  @P0 ELECT P1, URZ, PT ;  /* 0x00000000003f082f */ /* 0x000fe20003820000 */
[----:B------:R2:W-:-:S12]  /*4e10*/  UBLKRED.G.S.ADD.F32.RN [UR6], [UR4], UR5, desc[UR8] ;  /* 0x00000806040073bb */ /* 0x0005d800080a1405 */
[----:B------:R-:W-:Y:S02]  /*4e20*/  @P1 PLOP3.LUT P0, PT, P1, PT, PT, 0x8, 0x0 ;  /* 0x000000000000181c */ /* 0x000fe40000f0e170 */
[----:B------:R-:W-:-:S11]  /*4e30*/  PLOP3.LUT P1, PT, PT, PT, PT, 0x8, 0x0 ;  /* 0x000000000000781c */ /* 0x000fd60003f2e170 */
[----:B--2---:R-:W-:Y:S05]  /*4e40*/  @P0 BRA.U.ANY `(.L_x_1314) ;  /* 0xfffffffd00ec0947 */ /* 0x004fea000393ffff */
[----:B------:R0:W-:Y:S01]  /*4e50*/  UTMACMDFLUSH ;  /* 0x00000000000079b7 */ /* 0x0001e20000000000 */
[----:B------:R-:W-:-:S04]  /*4e60*/  DEPBAR.LE SB0, 0x0 ;  /* 0x000080000000791a */ /* 0x000fc80000000000 */
[----:B------:R-:W-:Y:S05]  /*4e70*/  BRA `(.L_x_1289) ;  /* 0x0000003000cc7947 */ /* 0x000fea0003800000 */
.L_x_1287:
        /* <DEDUP_REMOVED lines=40> */
.L_x_1316:
[----:B------:R-:W-:Y:S02]  /*5100*/  UISETP.GT.AND UP0, UPT, UR8, UR5, UPT ;  /* 0x000000050800728c */ /* 0x000fe4000bf04270 */
[----:B------:R-:W-:Y:S02]  /*5110*/  USHF.R.S32.HI UR14, URZ, 0x1f, UR12 ;  /* 0x0000001f3f0e7899 */ /* 0x000fe4000801140c */
[----:B------:R-:W-:Y:S02]  /*5120*/  USHF.R.S32.HI UR4, URZ, 0x1f, UR13 ;  /* 0x0000001f3f047899 */ /* 0x000fe4000801140d */
[----:B------:R-:W-:-:S13]  /*5130*/  PLOP3.LUT P0, PT, PT, PT, UP0, 0x80, 0x0 ;  /* 0x000000000000781c */ /* 0x000fda0003f0f008 */
[----:B------:R-:W-:Y:S05]  /*5140*/  @!P0 BRA `(.L_x_1289) ;  /* 0x0000003000188947 */ /* 0x000fea0003800000 */
[----:B------:R-:W-:Y:S01]  /*5150*/  ULDC.64 UR10, c[0x0][0x2d8] ;  /* 0x0000b600000a7ab9 */ /* 0x000fe20000000a00 */
[----:B------:R-:W-:Y:S01]  /*5160*/  ELECT P0, URZ, PT ;  /* 0x00000000003f782f */ /* 0x000fe20003800000 */
[----:B------:R-:W-:Y:S02]  /*5170*/  UIMAD UR9, UR4, UR10, URZ ;  /* 0x0000000a040972a4 */ /* 0x000fe4000f8e023f */
[----:B------:R-:W-:Y:S02]  /*5180*/  UIADD3 UR4, -UR5, UR8, URZ ;  /* 0x0000000805047290 */ /* 0x000fe4000fffe13f */
[----:B------:R-:W-:Y:S02]  /*5190*/  UIMAD.WIDE.U32 UR6, UR13, UR10, URZ ;  /* 0x0000000a0d0672a5 */ /* 0x000fe4000f8e003f */
[----:B------:R-:W-:Y:S02]  /*51a0*/  ULOP3.LUT UR4, UR4, 0x1, URZ, 0xc0, !UPT ;  /* 0x0000000104047892 */ /* 0x000fe4000f8ec03f */
[----:B------:R-:W-:-:S02]  /*51b0*/  UIMAD UR9, UR13, UR11, UR9 ;  /* 0x0000000b0d0972a4 */ /* 0x000fc4000f8e0209 */
[----:B------:R-:W-:Y:S01]  /*51c0*/  UISETP.NE.U32.AND UP0, UPT, UR4, 0x1, UPT ;  /* 0x000000010400788c */ /* 0x000fe2000bf05070 */
[----:B------:R-:W-:Y:S01]  /*51d0*/  ULDC.64 UR10, c[0x0][0x2e0] ;  /* 0x0000b800000a7ab9 */ /* 0x000fe20000000a00 */
[----:B------:R-:W-:Y:S02]  /*51e0*/  UIADD3 UR7, UR7, UR9, URZ ;  /* 0x0000000907077290 */ /* 0x000fe4000fffe03f */
[----:B------:R-:W-:Y:S02]  /*51f0*/  UIMAD UR9, UR14, UR10, URZ ;  /* 0x0000000a0e0972a4 */ /* 0x000fe4000f8e023f */
[----:B------:R-:W-:Y:S01]  /*5200*/  PLOP3.LUT P1, PT, PT, PT, UP0, 0x80, 0x0 ;  /* 0x000000000000781c */ /* 0x000fe20003f2f008 */
[----:B------:R-:W-:Y:S02]  /*5210*/  UIMAD.WIDE.U32 UR6, UR12, UR10, UR6 ;  /* 0x0000000a0c0672a5 */ /* 0x000fe4000f8e0006 */
[----:B------:R-:W-:-:S04]  /*5220*/  UIMAD UR9, UR12, UR11, UR9 ;  /* 0x0000000b0c0972a4 */ /* 0x000fc8000f8e0209 */
[----:B------:R-:W-:-:S06]  /*5230*/  UIADD3 UR9, UR7, UR9, URZ ;  /* 0x0000000907097290 */ /* 0x000fcc000fffe03f */
[----:B------:R-:W-:Y:S06]  /*5240*/  @P1 BRA `(.L_x_1317) ;  /* 0x0000000000bc1947 */ /* 0x000fec0003800000 */
        /* <DEDUP_REMOVED lines=18> */
.L_x_1319:
[----:B------:R-:W-:Y:S05]  /*5370*/  BSYNC B0 ;  /* 0x0000000000007941 */ /* 0x000fea0003800000 */
.L_x_1318:
        /* <DEDUP_REMOVED lines=19> */
.L_x_1321:
[----:B------:R-:W-:Y:S05]  /*54b0*/  BSYNC B0 ;  /* 0x0000000000007941 */ /* 0x000fea0003800000 */
.L_x_1320:
[----:B------:R-:W-:Y:S06]  /*54c0*/  BAR.ARV 0xa, 0xa0 ;  /* 0x0282800000007b1d */ /* 0x000fec0000002000 */
[----:B------:R-:W-:Y:S04]  /*54d0*/  BSSY B0, `(.L_x_1322) ;  /* 0x0000003000007945 */ /* 0x000fe80003800000 */
[----:B------:R-:W-:Y:S05]  /*54e0*/  @!P0 BRA `(.L_x_1323) ;  /* 0x0000000000048947 */ /* 0x000fea0003800000 */
[----:B------:R-:W-:-:S04]  /*54f0*/  DEPBAR.LE SB0, 0x0 ;  /* 0x000080000000791a */ /* 0x000fc80000000000 */
.L_x_1323:
[----:B------:R-:W-:Y:S05]  /*5500*/  BSYNC B0 ;  /* 0x0000000000007941 */ /* 0x000fea0003800000 */
.L_x_1322:
[----:B------:R-:W-:Y:S06]  /*5510*/  BAR.ARV 0xb, 0xa0 ;  /* 0x02c2800000007b1d */ /* 0x000fec0000002000 */
[----:B------:R-:W-:Y:S01]  /*5520*/  UIADD3 UR12, UR5, 0x1, URZ ;  /* 0x00000001050c7890 */ /* 0x000fe2000fffe03f */
[----:B------:R-:W-:Y:S11]  /*5530*/  BRA `(.L_x_1324) ;  /* 0x0000000000047947 */ /* 0x000ff60003800000 */
.L_x_1317:
[----:B------:R-:W-:-:S05]  /*5540*/  UMOV UR12, UR5 ;  /* 0x00000005000c7c82 */ /* 0x000fca0008000000 */
.L_x_1324:
        /* <DEDUP_REMOVED lines=17> */
.L_x_1337:
        /* <DEDUP_REMOVED lines=20> */
.L_x_1326:
[----:B------:R-:W-:Y:S05]  /*57a0*/  BSYNC B0 ;  /* 0x0000000000007941 */ /* 0x000fea0003800000 */
.L_x_1325:
        /* <DEDUP_REMOVED lines=13> */
.L_x_1328:
[----:B------:R-:W-:Y:S05]  /*5880*/  BSYNC B0 ;  /* 0x0000000000007941 */ /* 0x000fea0003800000 */
.L_x_1327:
[----:B------:R-:W-:Y:S06]  /*5890*/  BAR.ARV 0xa, 0xa0 ;  /* 0x0282800000007b1d */ /* 0x000fec0000002000 */
[----:B------:R-:W-:Y:S04]  /*58a0*/  BSSY B0, `(.L_x_1329) ;  /* 0x0000003000007945 */ /* 0x000fe80003800000 */
[----:B------:R-:W-:Y:S05]  /*58b0*/  @!P0 BRA `(.L_x_1330) ;  /* 0x0000000000048947 */ /* 0x000fea0003800000 */
[----:B------:R-:W-:-:S04]  /*58c0*/  DEPBAR.LE SB0, 0x0 ;  /* 0x000080000000791a */ /* 0x000fc80000000000 */
.L_x_1330:
[----:B------:R-:W-:Y:S05]  /*58d0*/  BSYNC B0 ;  /* 0x0000000000007941 */ /* 0x000fea0003800000 */
.L_x_1329:
        /* <DEDUP_REMOVED lines=13> */
.L_x_1332:
[----:B------:R-:W-:Y:S05]  /*59b0*/  BSYNC B0 ;  /* 0x0000000000007941 */ /* 0x000fea0003800000 */
.L_x_1331:
        /* <DEDUP_REMOVED lines=13> */
.L_x_1334:
[----:B------:R-:W-:Y:S05]  /*5a90*/  BSYNC B0 ;  /* 0x0000000000007941 */ /* 0x000fea0003800000 */
.L_x_1333:
[----:B------:R-:W-:Y:S01]  /*5aa0*/  UIADD3 UR12, UR12, 0x2, URZ ;  /* 0x000000020c0c7890 */ /* 0x000fe2000fffe03f */
[----:B------:R-:W-:Y:S06]  /*5ab0*/  BAR.ARV 0xa, 0xa0 ;  /* 0x0282800000007b1d */ /* 0x000fec0000002000 */
[----:B------:R-:W-:Y:S01]  /*5ac0*/  UISETP.GE.AND UP0, UPT, UR12, UR8, UPT ;  /* 0x000000080c00728c */ /* 0x000fe2000bf06270 */
[----:B------:R-:W-:Y:S04]  /*5ad0*/  BSSY B0, `(.L_x_1335) ;  /* 0x0000003000007945 */ /* 0x000fe80003800000 */
[----:B------:R-:W-:Y:S06]  /*5ae0*/  @!P0 BRA `(.L_x_1336) ;  /* 0x0000000000048947 */ /* 0x000fec0003800000 */
[----:B------:R-:W-:-:S04]  /*5af0*/  DEPBAR.LE SB0, 0x0 ;  /* 0x000080000000791a */ /* 0x000fc80000000000 */
.L_x_1336:
[----:B------:R-:W-:Y:S05]  /*5b00*/  BSYNC B0 ;  /* 0x0000000000007941 */ /* 0x000fea0003800000 */
.L_x_1335:
[----:B------:R-:W-:Y:S06]  /*5b10*/  BAR.ARV 0xb, 0xa0 ;  /* 0x02c2800000007b1d */ /* 0x000fec0000002000 */
[----:B------:R-:W-:Y:S01]  /*5b20*/  PLOP3.LUT P1, PT, PT, PT, UP0, 0x80, 0x0 ;  /* 0x000000000000781c */ /* 0x000fe20003f2f008 */
[----:B------:R-:W-:Y:S02]  /*5b30*/  UIADD3 UR20, UR20, 0x3000, URZ ;  /* 0x0000300014147890 */ /* 0x000fe4000fffe03f */
[----:B------:R-:W-:-:S10]  /*5b40*/  UIADD3 UR4, UR4, 0x3000, URZ ;  /* 0x0000300004047890 */ /* 0x000fd4000fffe03f */
[----:B------:R-:W-:Y:S05]  /*5b50*/  @!P1 BRA `(.L_x_1337) ;  /* 0xfffffff800c09947 */ /* 0x000fea000383ffff */
[----:B------:R-:W-:Y:S05]  /*5b60*/  BRA `(.L_x_1289) ;  /* 0x0000002400907947 */ /* 0x000fea0003800000 */
.L_x_1315:
        /* <DEDUP_REMOVED lines=33> */
.L_x_1339:
        /* <DEDUP_REMOVED lines=43> */
.L_x_1369:
        /* <DEDUP_REMOVED lines=15> */
.L_x_1342:
        /* <DEDUP_REMOVED lines=63> */
[----:B------:R-:W-:Y:S01]  /*6510*/  UIADD3 UR56, UR8, 0x3000, URZ ;  /* 0x0000300008387890 */ /* 0x000fe2000fffe03f */
[----:B------:R-:W-:Y:S01]  /*6520*/  UMOV UR58, 0x30 ;  /* 0x00000030003a7882 */ /* 0x000fe20000000000 */
[----:B------:R-:W-:-:S02]  /*6530*/  UMOV UR59, UR11 ;  /* 0x0000000b003b7c82 */ /* 0x000fc40008000000 */
[----:B------:R1:W-:Y:S01]  /*6540*/  STL [R1], R6 ;  /* 0x0000000601007387 */ /* 0x0003e20000100800 */
[----:B------:R-:W-:Y:S01]  /*6550*/  ISETP.GE.AND P1, PT, R4, R6, PT ;  /* 0x000000060400720c */ /* 0x000fe20003f26270 */
[----:B------:R-:W-:Y:S01]  /*6560*/  UMOV UR60, UR12 ;  /* 0x0000000c003c7c82 */ /* 0x000fe20008000000 */
[----:B------:R-:W-:Y:S01]  /*6570*/  UMOV UR61, UR21 ;  /* 0x00000015003d7c82 */ /* 0x000fe20008000000 */
[----:B------:R-:W-:Y:S01]  /*6580*/  UTMALDG.4D [UR16], [UR48], desc[UR50] ;  /* 0x00003210300075b4 */ /* 0x000fe20008019000 */
[----:B------:R-:W-:Y:S01]  /*6590*/  UMOV UR57, UR9 ;  /* 0x0000000900397c82 */ /* 0x000fe20008000000 */
        /* <DEDUP_REMOVED lines=11> */
[----:B------:R-:W-:Y:S01]  /*6650*/  UIADD3 UR32, UR8, 0x2000, URZ ;  /* 0x0000200008207890 */ /* 0x000fe2000fffe03f */
[----:B------:R-:W-:Y:S01]  /*6660*/  UMOV UR25, UR9 ;  /* 0x0000000900197c82 */ /* 0x000fe20008000000 */
[----:B------:R-:W-:Y:S01]  /*6670*/  UMOV UR34, 0x20 ;  /* 0x0000002000227882 */ /* 0x000fe20000000000 */
[----:B------:R-:W-:Y:S01]  /*6680*/  UMOV UR35, UR11 ;  /* 0x0000000b00237c82 */ /* 0x000fe20008000000 */
[----:B------:R-:W-:Y:S01]  /*6690*/  UMOV UR36, UR12 ;  /* 0x0000000c00247c82 */ /* 0x000fe20008000000 */
[----:B------:R-:W-:Y:S01]  /*66a0*/  UMOV UR33, UR9 ;  /* 0x0000000900217c82 */ /* 0x000fe20008000000 */
[----:B------:R-:W-:Y:S01]  /*66b0*/  UIADD3 UR48, UR8, 0x4000, URZ ;  /* 0x0000400008307890 */ /* 0x000fe2000fffe03f */
[----:B------:R2:W-:Y:S01]  /*66c0*/  UTMALDG.4D [UR24], [UR46], desc[UR54] ;  /* 0x000036182e0075b4 */ /* 0x0005e20008019000 */
[----:B------:R-:W-:Y:S01]  /*66d0*/  UMOV UR50, 0x40 ;  /* 0x0000004000327882 */ /* 0x000fe20000000000 */
[----:B------:R-:W-:Y:S01]  /*66e0*/  UMOV UR51, UR11 ;  /* 0x0000000b00337c82 */ /* 0x000fe20008000000 */
[----:B------:R-:W-:Y:S01]  /*66f0*/  UMOV UR52, UR12 ;  /* 0x0000000c00347c82 */ /* 0x000fe20008000000 */
[----:B------:R-:W-:Y:S01]  /*6700*/  UMOV UR53, UR21 ;  /* 0x0000001500357c82 */ /* 0x000fe20008000000 */
[----:B------:R-:W-:Y:S01]  /*6710*/  UMOV UR49, UR9 ;  /* 0x0000000900317c82 */ /* 0x000fe20008000000 */
[----:B------:R3:W-:Y:S01]  /*6720*/  UTMALDG.4D [UR32], [UR46], desc[UR54] ;  /* 0x000036202e0075b4 */ /* 0x0007e20008019000 */
[----:B----4-:R-:W-:Y:S01]  /*6730*/  UMOV UR10, 0x40 ;  /* 0x00000040000a7882 */ /* 0x010fe20000000000 */
[----:B------:R1:W-:Y:S01]  /*6740*/  UTMALDG.4D [UR56], [UR46], desc[UR54] ;  /* 0x000036382e0075b4 */ /* 0x0003e20008019000 */
[----:B------:R1:W-:Y:S01]  /*6750*/  UTMALDG.4D [UR48], [UR46], desc[UR54] ;  /* 0x000036302e0075b4 */ /* 0x0003e20008019000 */
[----:B--2---:R-:W-:Y:S01]  /*6760*/  UIADD3 UR24, UR8, 0x6000, URZ ;  /* 0x0000600008187890 */ /* 0x004fe2000fffe03f */
[----:B------:R-:W-:Y:S01]  /*6770*/  UMOV UR26, UR18 ;  /* 0x00000012001a7c82 */ /* 0x000fe20008000000 */
[----:B------:R1:W-:Y:S01]  /*6780*/  UTMALDG.4D [UR40], [UR46], desc[UR54] ;  /* 0x000036282e0075b4 */ /* 0x0003e20008019000 */
[----:B---3--:R-:W-:-:S02]  /*6790*/  UIADD3 UR32, UR8, 0x8000, URZ ;  /* 0x0000800008207890 */ /* 0x008fc4000fffe03f */
[----:B------:R-:W-:-:S04]  /*67a0*/  UIADD3 UR8, UR8, 0xa000, URZ ;  /* 0x0000a00008087890 */ /* 0x000fc8000fffe03f */
[----:B------:R1:W-:Y:S03]  /*67b0*/  UTMALDG.4D [UR24], [UR30], desc[UR54] ;  /* 0x000036181e0075b4 */ /* 0x0003e60008019000 */
        /* <DEDUP_REMOVED lines=21> */
.L_x_1353:
[----:B--234-:R-:W-:-:S04]  /*6910*/  SHF.L.U32 R21, R11, 0x1f, RZ ;  /* 0x0000001f0b157819 */ /* 0x01cfc800000006ff */
[----:B------:R-:W1:Y:S02]  /*6920*/  SYNCS.PHASECHK.TRANS64.TRYWAIT P1, [R16+URZ+0x26840], R21 ;  /* 0x02684015100075a7 */ /* 0x000e64000802017f */
[----:B-1----:R-:W-:Y:S05]  /*6930*/  @!P1 BRA `(.L_x_1345) ;  /* 0x00000018009c9947 */ /* 0x002fea0003800000 */
.L_x_1370:
[----:B------:R-:W-:Y:S05]  /*6940*/  @P0 BRA `(.L_x_1346) ;  /* 0x0000000000140947 */ /* 0x000fea0003800000 */
[----:B------:R-:W-:Y:S01]  /*6950*/  ISETP.NE.AND P1, PT, R6, RZ, PT ;  /* 0x000000ff0600720c */ /* 0x000fe20003f25270 */
[----:B------:R-:W-:-:S04]  /*6960*/  IMAD.MOV.U32 R3, RZ, RZ, 0x3100 ;  /* 0x00003100ff037424 */ /* 0x000fc800078e00ff */
[----:B------:R3:W-:Y:S08]  /*6970*/  SYNCS.ARRIVE.TRANS64 RZ, [R16+URZ+0x26830], R3 ;  /* 0x0268300310ff79a7 */ /* 0x0007f0000800003f */
[----:B------:R-:W-:Y:S05]  /*6980*/  @!P1 BRA `(.L_x_1346) ;  /* 0x0000000000049947 */ /* 0x000fea0003800000 */
[----:B------:R-:W-:Y:S01]  /*6990*/  BPT.TRAP 0x1 ;  /* 0x000000040000795c */ /* 0x000fe20000300000 */
.L_x_1346:
        /* <DEDUP_REMOVED lines=43> */
.L_x_1371:
[----:B------:R-:W-:Y:S05]  /*6c50*/  @P0 BRA `(.L_x_1348) ;  /* 0x0000000000140947 */ /* 0x000fea0003800000 */
[----:B------:R-:W-:Y:S01]  /*6c60*/  ISETP.NE.AND P1, PT, R6, RZ, PT ;  /* 0x000000ff0600720c */ /* 0x000fe20003f25270 */
[----:B------:R-:W-:-:S04]  /*6c70*/  IMAD.MOV.U32 R2, RZ, RZ, 0x3100 ;  /* 0x00003100ff027424 */ /* 0x000fc800078e00ff */
[----:B------:R3:W-:Y:S08]  /*6c80*/  SYNCS.ARRIVE.TRANS64 RZ, [R16+URZ+0x26818], R2 ;  /* 0x0268180210ff79a7 */ /* 0x0007f0000800003f */
[----:B------:R-:W-:Y:S05]  /*6c90*/  @!P1 BRA `(.L_x_1348) ;  /* 0x0000000000049947 */ /* 0x000fea0003800000 */
[----:B------:R-:W-:Y:S01]  /*6ca0*/  BPT.TRAP 0x1 ;  /* 0x000000040000795c */ /* 0x000fe20000300000 */
.L_x_1348:
        /* <DEDUP_REMOVED lines=43> */
.L_x_1372:
[----:B------:R-:W-:Y:S05]  /*6f60*/  @P0 BRA `(.L_x_1350) ;  /* 0x0000000000140947 */ /* 0x000fea0003800000 */
[----:B------:R-:W-:Y:S01]  /*6f70*/  ISETP.NE.AND P1, PT, R6, RZ, PT ;  /* 0x000000ff0600720c */ /* 0x000fe20003f25270 */
[----:B-123--:R-:W-:-:S04]  /*6f80*/  IMAD.MOV.U32 R21, RZ, RZ, 0x3100 ;  /* 0x00003100ff157424 */ /* 0x00efc800078e00ff */
[----:B------:R4:W-:Y:S08]  /*6f90*/  SYNCS.ARRIVE.TRANS64 RZ, [R16+URZ+0x26838], R21 ;  /* 0x0268381510ff79a7 */ /* 0x0009f0000800003f */
[----:B------:R-:W-:Y:S05]  /*6fa0*/  @!P1 BRA `(.L_x_1350) ;  /* 0x0000000000049947 */ /* 0x000fea0003800000 */
[----:B------:R-:W-:Y:S01]  /*6fb0*/  BPT.TRAP 0x1 ;  /* 0x000000040000795c */ /* 0x000fe20000300000 */
.L_x_1350:
        /* <DEDUP_REMOVED lines=38> */
.L_x_1374:
[----:B------:R-:W-:Y:S05]  /*7220*/  @P0 BRA `(.L_x_1352) ;  /* 0x0000000000140947 */ /* 0x000fea0003800000 */
[----:B------:R-:W-:Y:S01]  /*7230*/  ISETP.NE.AND P1, PT, R6, RZ, PT ;  /* 0x000000ff0600720c */ /* 0x000fe20003f25270 */
[----:B------:R-:W-:-:S04]  /*7240*/  IMAD.MOV.U32 R5, RZ, RZ, 0x3100 ;  /* 0x00003100ff057424 */ /* 0x000fc800078e00ff */
[----:B------:R1:W-:Y:S08]  /*7250*/  SYNCS.ARRIVE.TRANS64 RZ, [R16+URZ+0x26810], R5 ;  /* 0x0268100510ff79a7 */ /* 0x0003f0000800003f */
[----:B------:R-:W-:Y:S05]  /*7260*/  @!P1 BRA `(.L_x_1352) ;  /* 0x0000000000049947 */ /* 0x000fea0003800000 */
[----:B------:R-:W-:Y:S01]  /*7270*/  BPT.TRAP 0x1 ;  /* 0x000000040000795c */ /* 0x000fe20000300000 */
.L_x_1352:
        /* <DEDUP_REMOVED lines=44> */
.L_x_1344:
[----:B------:R-:W3:Y:S02]  /*7540*/  LDL.LU R4, [R1+0x4] ;  /* 0x0000040001047983 */ /* 0x000ee40000300800 */
[----:B---3--:R-:W-:Y:S02]  /*7550*/  ISETP.NE.AND P1, PT, R4, RZ, PT ;  /* 0x000000ff0400720c */ /* 0x008fe40003f25270 */
[----:B------:R1:W5:Y:S11]  /*7560*/  LDL R4, [R1] ;  /* 0x0000000001047983 */ /* 0x0003760000100800 */
[----:B-1----:R-:W-:Y:S05]  /*7570*/  @!P1 BRA `(.L_x_1343) ;  /* 0x0000000400809947 */ /* 0x002fea0003800000 */
[----:B------:R-:W-:-:S04]  /*7580*/  SHF.L.U32 R13, R11, 0x1f, RZ ;  /* 0x0000001f0b0d7819 */ /* 0x000fc800000006ff */
[----:B------:R-:W1:Y:S02]  /*7590*/  SYNCS.PHASECHK.TRANS64.TRYWAIT P1, [R16+URZ+0x26840], R13 ;  /* 0x0268400d100075a7 */ /* 0x000e64000802017f */
[----:B-1----:R-:W-:Y:S05]  /*75a0*/  @!P1 BRA `(.L_x_1354) ;  /* 0x0000000c00d49947 */ /* 0x002fea0003800000 */
.L_x_1375:
[----:B------:R-:W-:Y:S05]  /*75b0*/  @P0 BRA `(.L_x_1355) ;  /* 0x0000000000140947 */ /* 0x000fea0003800000 */
[----:B------:R-:W-:Y:S01]  /*75c0*/  ISETP.NE.AND P1, PT, R6, RZ, PT ;  /* 0x000000ff0600720c */ /* 0x000fe20003f25270 */
[----:B--2---:R-:W-:-:S04]  /*75d0*/  IMAD.MOV.U32 R5, RZ, RZ, 0x3100 ;  /* 0x00003100ff057424 */ /* 0x004fc800078e00ff */
[----:B------:R3:W-:Y:S08]  /*75e0*/  SYNCS.ARRIVE.TRANS64 RZ, [R16+URZ+0x26830], R5 ;  /* 0x0268300510ff79a7 */ /* 0x0007f0000800003f */
[----:B------:R-:W-:Y:S05]  /*75f0*/  @!P1 BRA `(.L_x_1355) ;  /* 0x0000000000049947 */ /* 0x000fea0003800000 */
[----:B------:R-:W-:Y:S01]  /*7600*/  BPT.TRAP 0x1 ;  /* 0x000000040000795c */ /* 0x000fe20000300000 */
.L_x_1355:
        /* <DEDUP_REMOVED lines=40> */
.L_x_1376:
[----:B------:R-:W-:Y:S05]  /*7890*/  @P0 BRA `(.L_x_1357) ;  /* 0x0000000000140947 */ /* 0x000fea0003800000 */
[----:B------:R-:W-:Y:S01]  /*78a0*/  ISETP.NE.AND P0, PT, R6, RZ, PT ;  /* 0x000000ff0600720c */ /* 0x000fe20003f05270 */
[----:B------:R-:W-:-:S04]  /*78b0*/  IMAD.MOV.U32 R5, RZ, RZ, 0x3100 ;  /* 0x00003100ff057424 */ /* 0x000fc800078e00ff */
[----:B------:R3:W-:Y:S08]  /*78c0*/  SYNCS.ARRIVE.TRANS64 RZ, [R16+URZ+0x26818], R5 ;  /* 0x0268180510ff79a7 */ /* 0x0007f0000800003f */
[----:B------:R-:W-:Y:S05]  /*78d0*/  @!P0 BRA `(.L_x_1357) ;  /* 0x0000000000048947 */ /* 0x000fea0003800000 */
[----:B------:R-:W-:Y:S01]  /*78e0*/  BPT.TRAP 0x1 ;  /* 0x000000040000795c */ /* 0x000fe20000300000 */
.L_x_1357:
        /* <DEDUP_REMOVED lines=41> */
.L_x_1343:
[----:B------:R-:W3:Y:S01]  /*7b80*/  S2R R0, SR_TID.X ;  /* 0x0000000000007919 */ /* 0x000ee20000002100 */
[----:B------:R-:W-:Y:S01]  /*7b90*/  IMAD R3, R19, 0x8, R16 ;  /* 0x0000000813037824 */ /* 0x000fe200078e0210 */
[----:B---3--:R-:W-:Y:S02]  /*7ba0*/  LOP3.LUT R2, R0, 0x7f, RZ, 0xc0, !PT ;  /* 0x0000007f00027812 */ /* 0x008fe400078ec0ff */
[----:B------:R-:W-:Y:S02]  /*7bb0*/  SHF.L.U32 R0, R11, 0x1f, RZ ;  /* 0x0000001f0b007819 */ /* 0x000fe400000006ff */
[----:B------:R-:W-:Y:S02]  /*7bc0*/  ISETP.NE.AND P1, PT, R2, RZ, PT ;  /* 0x000000ff0200720c */ /* 0x000fe40003f25270 */
[----:B------:R-:W3:Y:S02]  /*7bd0*/  SYNCS.PHASECHK.TRANS64.TRYWAIT P0, [R3+URZ+0x26840], R0 ;  /* 0x02684000030075a7 */ /* 0x000ee4000800017f */
[----:B---3--:R-:W-:Y:S09]  /*7be0*/  @!P0 BRA `(.L_x_1358) ;  /* 0x00000008006c8947 */ /* 0x008ff20003800000 */
.L_x_1377:
[----:B------:R-:W-:Y:S05]  /*7bf0*/  @P1 BRA `(.L_x_1359) ;  /* 0x0000000000181947 */ /* 0x000fea0003800000 */
[----:B------:R-:W1:Y:S01]  /*7c00*/  S2R R2, SR_TID.X ;  /* 0x0000000000027919 */ /* 0x000e620000002100 */
[----:B---3--:R-:W-:-:S04]  /*7c10*/  IMAD.MOV.U32 R0, RZ, RZ, 0x3100 ;  /* 0x00003100ff007424 */ /* 0x008fc800078e00ff */
[----:B------:R3:W-:Y:S01]  /*7c20*/  SYNCS.ARRIVE.TRANS64 RZ, [R3+URZ+0x26830], R0 ;  /* 0x0268300003ff79a7 */ /* 0x0007e2000800003f */
[----:B-1----:R-:W-:-:S13]  /*7c30*/  LOP3.LUT P0, RZ, R2, 0x1f, RZ, 0xc0, !PT ;  /* 0x0000001f02ff7812 */ /* 0x002fda000780c0ff */
[----:B---3--:R-:W-:Y:S05]  /*7c40*/  @!P0 BRA `(.L_x_1359) ;  /* 0x0000000000048947 */ /* 0x008fea0003800000 */
[----:B------:R-:W-:Y:S01]  /*7c50*/  BPT.TRAP 0x1 ;  /* 0x000000040000795c */ /* 0x000fe20000300000 */
.L_x_1359:
        /* <DEDUP_REMOVED lines=47> */
.L_x_1340:
[----:B------:R-:W-:Y:S05]  /*7f50*/  BSYNC B0 ;  /* 0x0000000000007941 */ /* 0x000fea0003800000 */
.L_x_1338:
[----:B------:R-:W-:-:S03]  /*7f60*/  UMOV UR7, 0xffffffff ;  /* 0xffffffff00077882 */ /* 0x000fc60000000000 */
[----:B------:R-:W-:Y:S05]  /*7f70*/  BRA.DIV UR7, `(.L_x_1360) ;  /* 0x00000006079c7947 */ /* 0x000fea000b800000 */
[----:B------:R-:W-:-:S13]  /*7f80*/  ELECT P6, URZ, PT ;  /* 0x00000000003f782f */ /* 0x000fda00038c0000 */
.L_x_1380:
[----:B------:R-:W-:Y:S05]  /*7f90*/  @!P6 BRA `(.L_x_1289) ;  /* 0x000000000084e947 */ /* 0x000fea0003800000 */
[----:B------:R-:W-:-:S06]  /*7fa0*/  ULOP3.LUT UR7, UR38, 0x2, URZ, 0xfc, !UPT ;  /* 0x0000000226077892 */ /* 0x000fcc000f8efc3f */
[----:B------:R-:W-:-:S05]  /*7fb0*/  IMAD.U32 R2, RZ, RZ, UR7 ;  /* 0x00000007ff027e24 */ /* 0x000fca000f8e00ff */
[----:B------:R-:W-:-:S13]  /*7fc0*/  ISETP.NE.AND P2, PT, R2, 0x3, PT ;  /* 0x000000030200780c */ /* 0x000fda0003f45270 */
[----:B------:R-:W-:Y:S05]  /*7fd0*/  @!P2 BRA `(.L_x_1361) ;  /* 0x000000000004a947 */ /* 0x000fea0003800000 */
[----:B------:R-:W-:Y:S01]  /*7fe0*/  BPT.TRAP 0x1 ;  /* 0x000000040000795c */ /* 0x000fe20000300000 */
.L_x_1361:
        /* <DEDUP_REMOVED lines=15> */
.L_x_1381:
[----:B------:R-:W2:Y:S02]  /*80e0*/  SYNCS.PHASECHK.TRANS64.TRYWAIT P0, [R3+URZ], R2 ;  /* 0x00000002030075a7 */ /* 0x000ea4000800017f */
[----:B--2---:R-:W-:Y:S05]  /*80f0*/  @!P0 BRA `(.L_x_1363) ;  /* 0x0000000400708947 */ /* 0x004fea0003800000 */
.L_x_1382:
[----:B------:R-:W-:Y:S05]  /*8100*/  @!P2 BRA `(.L_x_1364) ;  /* 0x000000000004a947 */ /* 0x000fea0003800000 */
[----:B------:R-:W-:Y:S01]  /*8110*/  BPT.TRAP 0x1 ;  /* 0x000000040000795c */ /* 0x000fe20000300000 */
.L_x_1364:
[----:B--2---:R-:W-:-:S04]  /*8120*/  VIADD R3, R7, 0x26840 ;  /* 0x0002684007037836 */ /* 0x004fc80000000000 */
[----:B------:R-:W-:-:S04]  /*8130*/  IMAD R0, R0, 0x8, R3 ;  /* 0x0000000800007824 */ /* 0x000fc800078e0203 */
[----:B------:R-:W2:Y:S02]  /*8140*/  SYNCS.PHASECHK.TRANS64.TRYWAIT P0, [R0+URZ], R5 ;  /* 0x00000005000075a7 */ /* 0x000ea4000800017f */
[----:B--2---:R-:W-:Y:S05]  /*8150*/  @!P0 BRA `(.L_x_1365) ;  /* 0x00000004006c8947 */ /* 0x004fea0003800000 */
.L_x_1383:
[----:B------:R-:W-:-:S07]  /*8160*/  IMAD R3, R4, 0x8, R3 ;  /* 0x0000000804037824 */ /* 0x000fce00078e0203 */
.L_x_1366:
[----:B---3--:R3:W4:Y:S02]  /*8170*/  SYNCS.PHASECHK.TRANS64.TRYWAIT P0, [R3+URZ], R2 ;  /* 0x00000002030075a7 */ /* 0x008724000800017f */
[----:B----4-:R-:W-:Y:S05]  /*8180*/  @!P0 NANOSLEEP.SYNCS 0x989680 ;  /* 0x009896800000895d */ /* 0x010fea0003900000 */
[----:B------:R-:W4:Y:S02]  /*8190*/  @!P0 SYNCS.PHASECHK.TRANS64 P0, [R3+URZ], R2 ;  /* 0x00000002030085a7 */ /* 0x000f24000800007f */
[----:B----4-:R-:W-:Y:S05]  /*81a0*/  @!P0 BRA `(.L_x_1366) ;  /* 0xfffffffc00f08947 */ /* 0x010fea000383ffff */
.L_x_1289:
[----:B------:R-:W-:Y:S05]  /*81b0*/  BSYNC B6 ;  /* 0x0000000000067941 */ /* 0x000fea0003800000 */
.L_x_1286:
[----:B------:R-:W-:Y:S05]  /*81c0*/  EXIT ;  /* 0x000000000000794d */ /* 0x000fea0003800000 */
.L_x_1296:
[----:B------:R-:W-:Y:S02]  /*81d0*/  IMAD.MOV.U32 R13, RZ, RZ, R16 ;  /* 0x000000ffff0d7224 */ /* 0x000fe400078e0010 */
[----:B------:R-:W-:Y:S02]  /*81e0*/  IMAD.MOV.U32 R12, RZ, RZ, RZ ;  /* 0x000000ffff0c7224 */ /* 0x000fe400078e00ff */
[----:B------:R-:W-:Y:S02]  /*81f0*/  IMAD.MOV.U32 R11, RZ, RZ, 0x1f ;  /* 0x0000001fff0b7424 */ /* 0x000fe400078e00ff */
[----:B------:R-:W-:-:S07]  /*8200*/  IMAD.MOV.U32 R15, RZ, RZ, -0x1 ;  /* 0xffffffffff0f7424 */ /* 0x000fce00078e00ff */
[----:B------:R-:W-:Y:S05]  /*8210*/  WARPSYNC.COLLECTIVE R15, `(.L_x_1367) ;  /* 0x000000000f087348 */ /* 0x000fea0003c00000 */
[----:B------:R1:W2:Y:S02]  /*8220*/  SHFL.IDX P6, R14, R13, R12, R11 ;  /* 0x0000000c0d0e7389 */ /* 0x0002a400000c000b */
[----:B-12---:R-:W-:Y:S01]  /*8230*/  ENDCOLLECTIVE ;  /* 0x000000000000791b */ /* 0x006fe20003800000 */
.L_x_1367:
[----:B------:R-:W-:Y:S05]  /*8240*/  BRA `(.L_x_1368) ;  /* 0xffffff8c007c7947 */ /* 0x000fea000383ffff */
.L_x_1298:
[----:B--2---:R2:W3:Y:S02]  /*8250*/  SYNCS.PHASECHK.TRANS64.TRYWAIT P0, [R18+URZ+0x26800], R5 ;  /* 0x02680005120075a7 */ /* 0x0044e4000800017f */
[----:B---3--:R-:W-:Y:S05]  /*8260*/  @!P0 NANOSLEEP.SYNCS 0x989680 ;  /* 0x009896800000895d */ /* 0x008fea0003900000 */
[----:B------:R-:W3:Y:S02]  /*8270*/  @!P0 SYNCS.PHASECHK.TRANS64 P0, [R18+URZ+0x26800], R5 ;  /* 0x02680005120085a7 */ /* 0x000ee4000800007f */
[----:B---3--:R-:W-:Y:S05]  /*8280*/  @!P0 BRA `(.L_x_1298) ;  /* 0xfffffffc00f08947 */ /* 0x008fea000383ffff */
[----:B------:R-:W-:Y:S05]  /*8290*/  BRA `(.L_x_1297) ;  /* 0xffffff8c00a47947 */ /* 0x000fea000383ffff */
.L_x_1303:
[----:B--2---:R-:W-:-:S04]  /*82a0*/  IMAD.U32 R7, RZ, RZ, UR6 ;  /* 0x00000006ff077e24 */ /* 0x004fc8000f8e00ff */
[----:B------:R2:W3:Y:S03]  /*82b0*/  SYNCS.PHASECHK.TRANS64.TRYWAIT P0, [R7+URZ+0x26810], R16 ;  /* 0x02681010070075a7 */ /* 0x0004e6000800017f */
[----:B---3--:R-:W-:Y:S05]  /*82c0*/  @!P0 NANOSLEEP.SYNCS 0x989680 ;  /* 0x009896800000895d */ /* 0x008fea0003900000 */
[----:B------:R-:W3:Y:S02]  /*82d0*/  @!P0 SYNCS.PHASECHK.TRANS64 P0, [R7+URZ+0x26810], R16 ;  /* 0x02681010070085a7 */ /* 0x000ee4000800007f */
[----:B---3--:R-:W-:Y:S05]  /*82e0*/  @!P0 BRA `(.L_x_1303) ;  /* 0xfffffffc00ec8947 */ /* 0x008fea000383ffff */
[----:B------:R-:W-:Y:S05]  /*82f0*/  BRA `(.L_x_1302) ;  /* 0xffffff9800047947 */ /* 0x000fea000383ffff */
.L_x_1307:
[----:B------:R-:W-:-:S04]  /*8300*/  IMAD.U32 R121, RZ, RZ, UR6 ;  /* 0x00000006ff797e24 */ /* 0x000fc8000f8e00ff */
[----:B------:R1:W1:Y:S03]  /*8310*/  SYNCS.PHASECHK.TRANS64.TRYWAIT P0, [R121+URZ+0x26830], R16 ;  /* 0x02683010790075a7 */ /* 0x000266000800017f */
[----:B-1----:R-:W-:Y:S05]  /*8320*/  @!P0 NANOSLEEP.SYNCS 0x989680 ;  /* 0x009896800000895d */ /* 0x002fea0003900000 */
[----:B------:R-:W1:Y:S02]  /*8330*/  @!P0 SYNCS.PHASECHK.TRANS64 P0, [R121+URZ+0x26830], R16 ;  /* 0x02683010790085a7 */ /* 0x000e64000800007f */
[----:B-1----:R-:W-:Y:S05]  /*8340*/  @!P0 BRA `(.L_x_1307) ;  /* 0xfffffffc00ec8947 */ /* 0x002fea000383ffff */
[----:B------:R-:W-:Y:S05]  /*8350*/  BRA `(.L_x_1306) ;  /* 0xffffff9c000c7947 */ /* 0x000fea000383ffff */
.L_x_1341:
[----:B-1----:R1:W2:Y:S02]  /*8360*/  SYNCS.PHASECHK.TRANS64.TRYWAIT P0, [R16+URZ+0x26820], R3 ;  /* 0x02682003100075a7 */ /* 0x0022a4000800017f */
[----:B--2---:R-:W-:Y:S05]  /*8370*/  @!P0 NANOSLEEP.SYNCS 0x989680 ;  /* 0x009896800000895d */ /* 0x004fea0003900000 */
[----:B------:R-:W2:Y:S02]  /*8380*/  @!P0 SYNCS.PHASECHK.TRANS64 P0, [R16+URZ+0x26820], R3 ;  /* 0x02682003100085a7 */ /* 0x000ea4000800007f */
[----:B--2---:R-:W-:Y:S05]  /*8390*/  @!P0 BRA `(.L_x_1341) ;  /* 0xfffffffc00f08947 */ /* 0x004fea000383ffff */
[----:B------:R-:W-:Y:S05]  /*83a0*/  BRA `(.L_x_1369) ;  /* 0xffffffdc00207947 */ /* 0x000fea000383ffff */
.L_x_1345:
[----:B-1----:R1:W3:Y:S02]  /*83b0*/  SYNCS.PHASECHK.TRANS64.TRYWAIT P1, [R16+URZ+0x26840], R21 ;  /* 0x02684015100075a7 */ /* 0x0022e4000802017f */
[----:B---3--:R-:W-:Y:S05]  /*83c0*/  @!P1 NANOSLEEP.SYNCS 0x989680 ;  /* 0x009896800000995d */ /* 0x008fea0003900000 */
[----:B------:R-:W3:Y:S02]  /*83d0*/  @!P1 SYNCS.PHASECHK.TRANS64 P1, [R16+URZ+0x26840], R21 ;  /* 0x02684015100095a7 */ /* 0x000ee4000802007f */
[----:B---3--:R-:W-:Y:S05]  /*83e0*/  @!P1 BRA `(.L_x_1345) ;  /* 0xfffffffc00f09947 */ /* 0x008fea000383ffff */
[----:B------:R-:W-:Y:S05]  /*83f0*/  BRA `(.L_x_1370) ;  /* 0xffffffe400507947 */ /* 0x000fea000383ffff */
.L_x_1347:
[----:B--2---:R2:W3:Y:S02]  /*8400*/  SYNCS.PHASECHK.TRANS64.TRYWAIT P1, [R16+URZ+0x26828], R21 ;  /* 0x02682815100075a7 */ /* 0x0044e4000802017f */
[----:B---3--:R-:W-:Y:S05]  /*8410*/  @!P1 NANOSLEEP.SYNCS 0x989680 ;  /* 0x009896800000995d */ /* 0x008fea0003900000 */
[----:B------:R-:W3:Y:S02]  /*8420*/  @!P1 SYNCS.PHASECHK.TRANS64 P1, [R16+URZ+0x26828], R21 ;  /* 0x02682815100095a7 */ /* 0x000ee4000802007f */
[----:B---3--:R-:W-:Y:S05]  /*8430*/  @!P1 BRA `(.L_x_1347) ;  /* 0xfffffffc00f09947 */ /* 0x008fea000383ffff */
[----:B------:R-:W-:Y:S05]  /*8440*/  BRA `(.L_x_1371) ;  /* 0xffffffe800007947 */ /* 0x000fea000383ffff */
.L_x_1349:
[----:B---3--:R3:W4:Y:S02]  /*8450*/  SYNCS.PHASECHK.TRANS64.TRYWAIT P1, [R16+URZ+0x26848], R21 ;  /* 0x02684815100075a7 */ /* 0x008724000802017f */
[----:B----4-:R-:W-:Y:S05]  /*8460*/  @!P1 NANOSLEEP.SYNCS 0x989680 ;  /* 0x009896800000995d */ /* 0x010fea0003900000 */
[----:B------:R-:W4:Y:S02]  /*8470*/  @!P1 SYNCS.PHASECHK.TRANS64 P1, [R16+URZ+0x26848], R21 ;  /* 0x02684815100095a7 */ /* 0x000f24000802007f */
[----:B----4-:R-:W-:Y:S05]  /*8480*/  @!P1 BRA `(.L_x_1349) ;  /* 0xfffffffc00f09947 */ /* 0x010fea000383ffff */
[----:B------:R-:W-:Y:S05]  /*8490*/  BRA `(.L_x_1372) ;  /* 0xffffffe800b07947 */ /* 0x000fea000383ffff */
.L_x_1351:
[----:B------:R-:W-:-:S07]  /*84a0*/  SHF.L.U32 R5, R11, 0x1f, RZ ;  /* 0x0000001f0b057819 */ /* 0x000fce00000006ff */
.L_x_1373:
[----:B------:R1:W1:Y:S02]  /*84b0*/  SYNCS.PHASECHK.TRANS64.TRYWAIT P1, [R16+URZ+0x26820], R5 ;  /* 0x02682005100075a7 */ /* 0x000264000802017f */
[----:B-1----:R-:W-:Y:S05]  /*84c0*/  @!P1 NANOSLEEP.SYNCS 0x989680 ;  /* 0x009896800000995d */ /* 0x002fea0003900000 */
[----:B------:R-:W1:Y:S02]  /*84d0*/  @!P1 SYNCS.PHASECHK.TRANS64 P1, [R16+URZ+0x26820], R5 ;  /* 0x02682005100095a7 */ /* 0x000e64000802007f */
[----:B-1----:R-:W-:Y:S05]  /*84e0*/  @!P1 BRA `(.L_x_1373) ;  /* 0xfffffffc00f09947 */ /* 0x002fea000383ffff */
[----:B------:R-:W-:Y:S05]  /*84f0*/  BRA `(.L_x_1374) ;  /* 0xffffffec00487947 */ /* 0x000fea000383ffff */
.L_x_1354:
[----:B-1----:R1:W3:Y:S02]  /*8500*/  SYNCS.PHASECHK.TRANS64.TRYWAIT P1, [R16+URZ+0x26840], R13 ;  /* 0x0268400d100075a7 */ /* 0x0022e4000802017f */
[----:B---3--:R-:W-:Y:S05]  /*8510*/  @!P1 NANOSLEEP.SYNCS 0x989680 ;  /* 0x009896800000995d */ /* 0x008fea0003900000 */
[----:B------:R-:W3:Y:S02]  /*8520*/  @!P1 SYNCS.PHASECHK.TRANS64 P1, [R16+URZ+0x26840], R13 ;  /* 0x0268400d100095a7 */ /* 0x000ee4000802007f */
[----:B---3--:R-:W-:Y:S05]  /*8530*/  @!P1 BRA `(.L_x_1354) ;  /* 0xfffffffc00f09947 */ /* 0x008fea000383ffff */
[----:B------:R-:W-:Y:S05]  /*8540*/  BRA `(.L_x_1375) ;  /* 0xfffffff000187947 */ /* 0x000fea000383ffff */
.L_x_1356:
[----:B--2---:R2:W3:Y:S02]  /*8550*/  SYNCS.PHASECHK.TRANS64.TRYWAIT P1, [R16+URZ+0x26828], R13 ;  /* 0x0268280d100075a7 */ /* 0x0044e4000802017f */
[----:B---3--:R-:W-:Y:S05]  /*8560*/  @!P1 NANOSLEEP.SYNCS 0x989680 ;  /* 0x009896800000995d */ /* 0x008fea0003900000 */
[----:B------:R-:W3:Y:S02]  /*8570*/  @!P1 SYNCS.PHASECHK.TRANS64 P1, [R16+URZ+0x26828], R13 ;  /* 0x0268280d100095a7 */ /* 0x000ee4000802007f */
[----:B---3--:R-:W-:Y:S05]  /*8580*/  @!P1 BRA `(.L_x_1356) ;  /* 0xfffffffc00f09947 */ /* 0x008fea000383ffff */
[----:B------:R-:W-:Y:S05]  /*8590*/  BRA `(.L_x_1376) ;  /* 0xfffffff000bc7947 */ /* 0x000fea000383ffff */
.L_x_1358:
[----:B---3--:R3:W1:Y:S02]  /*85a0*/  SYNCS.PHASECHK.TRANS64.TRYWAIT P0, [R3+URZ+0x26840], R0 ;  /* 0x02684000030075a7 */ /* 0x008664000800017f */
[----:B-1----:R-:W-:Y:S05]  /*85b0*/  @!P0 NANOSLEEP.SYNCS 0x989680 ;  /* 0x009896800000895d */ /* 0x002fea0003900000 */
[----:B------:R-:W1:Y:S02]  /*85c0*/  @!P0 SYNCS.PHASECHK.TRANS64 P0, [R3+URZ+0x26840], R0 ;  /* 0x02684000030085a7 */ /* 0x000e64000800007f */
[----:B-1----:R-:W-:Y:S05]  /*85d0*/  @!P0 BRA `(.L_x_1358) ;  /* 0xfffffffc00f08947 */ /* 0x002fea000383ffff */
[----:B------:R-:W-:Y:S05]  /*85e0*/  BRA `(.L_x_1377) ;  /* 0xfffffff400807947 */ /* 0x000fea000383ffff */
.L_x_1360:
[----:B------:R-:W-:Y:S01]  /*85f0*/  BSSY B0, `(.L_x_1378) ;  /* 0x0000006000007945 */ /* 0x000fe20003800000 */
[----:B------:R-:W-:-:S07]  /*8600*/  IMAD.MOV.U32 R15, RZ, RZ, -0x1 ;  /* 0xffffffffff0f7424 */ /* 0x000fce00078e00ff */
[----:B------:R-:W-:Y:S05]  /*8610*/  WARPSYNC.COLLECTIVE R15, `(.L_x_1379) ;  /* 0x000000000f0c7348 */ /* 0x000fea0003c00000 */
[----:B------:R-:W-:Y:S02]  /*8620*/  ELECT P6, UR62, PT ;  /* 0x00000000003e782f */ /* 0x000fe400038c0000 */
[----:B------:R-:W-:Y:S01]  /*8630*/  MOV R14, UR62 ;  /* 0x0000003e000e7c02 */ /* 0x000fe20008000f00 */
[----:B------:R-:W-:Y:S10]  /*8640*/  ENDCOLLECTIVE ;  /* 0x000000000000791b */ /* 0x000ff40003800000 */
.L_x_1379:
[----:B------:R-:W-:Y:S05]  /*8650*/  BSYNC B0 ;  /* 0x0000000000007941 */ /* 0x000fea0003800000 */
.L_x_1378:
[----:B------:R-:W-:Y:S05]  /*8660*/  BRA `(.L_x_1380) ;  /* 0xfffffff800487947 */ /* 0x000fea000383ffff */
.L_x_1362:
[----:B-1----:R1:W2:Y:S02]  /*8670*/  SYNCS.PHASECHK.TRANS64.TRYWAIT P0, [R6+URZ], R5 ;  /* 0x00000005060075a7 */ /* 0x0022a4000800017f */
[----:B--2---:R-:W-:Y:S05]  /*8680*/  @!P0 NANOSLEEP.SYNCS 0x989680 ;  /* 0x009896800000895d */ /* 0x004fea0003900000 */
[----:B------:R-:W2:Y:S02]  /*8690*/  @!P0 SYNCS.PHASECHK.TRANS64 P0, [R6+URZ], R5 ;  /* 0x00000005060085a7 */ /* 0x000ea4000800007f */
[----:B--2---:R-:W-:Y:S05]  /*86a0*/  @!P0 BRA `(.L_x_1362) ;  /* 0xfffffffc00f08947 */ /* 0x004fea000383ffff */
[----:B------:R-:W-:Y:S05]  /*86b0*/  BRA `(.L_x_1381) ;  /* 0xfffffff800887947 */ /* 0x000fea000383ffff */
.L_x_1363:
[----:B--2---:R2:W3:Y:S02]  /*86c0*/  SYNCS.PHASECHK.TRANS64.TRYWAIT P0, [R3+URZ], R2 ;  /* 0x00000002030075a7 */ /* 0x0044e4000800017f */
[----:B---3--:R-:W-:Y:S05]  /*86d0*/  @!P0 NANOSLEEP.SYNCS 0x989680 ;  /* 0x009896800000895d */ /* 0x008fea0003900000 */
[----:B------:R-:W3:Y:S02]  /*86e0*/  @!P0 SYNCS.PHASECHK.TRANS64 P0, [R3+URZ], R2 ;  /* 0x00000002030085a7 */ /* 0x000ee4000800007f */
[----:B---3--:R-:W-:Y:S05]  /*86f0*/  @!P0 BRA `(.L_x_1363) ;  /* 0xfffffffc00f08947 */ /* 0x008fea000383ffff */
[----:B------:R-:W-:Y:S05]  /*8700*/  BRA `(.L_x_1382) ;  /* 0xfffffff8007c7947 */ /* 0x000fea000383ffff */
.L_x_1365:
[----:B--2---:R2:W3:Y:S02]  /*8710*/  SYNCS.PHASECHK.TRANS64.TRYWAIT P0, [R0+URZ], R5 ;  /* 0x00000005000075a7 */ /* 0x0044e4000800017f */
[----:B---3--:R-:W-:Y:S05]  /*8720*/  @!P0 NANOSLEEP.SYNCS 0x989680 ;  /* 0x009896800000895d */ /* 0x008fea0003900000 */
[----:B------:R-:W3:Y:S02]  /*8730*/  @!P0 SYNCS.PHASECHK.TRANS64 P0, [R0+URZ], R5 ;  /* 0x00000005000085a7 */ /* 0x000ee4000800007f */
[----:B---3--:R-:W-:Y:S05]  /*8740*/  @!P0 BRA `(.L_x_1365) ;  /* 0xfffffffc00f08947 */ /* 0x008fea000383ffff */
[----:B------:R-:W-:Y:S05]  /*8750*/  BRA `(.L_x_1383) ;  /* 0xfffffff800807947 */ /* 0x000fea000383ffff */
.L_x_1384:
        /* <DEDUP_REMOVED lines=10> */
.L_x_3305:


//--------------------- .text._ZN7cutlass13device_kernelIN5flash11enable_sm90INS1_16FlashAttnBwdSm90INS1_25CollectiveMainloopBwdSm90ILi2ELi2ELi2EN4cute5tupleIJNS5_1CILi1EEES8_S8_EEENS6_IJNS7_ILi64EEENS7_ILi128EEENS7_ILi96EEEEEENS_6half_tEfNS_4arch4Sm90ELb0ELb1ELb0ELb0ELb1ELb1ELb0ELb0ELi2ELi1ELi2ELi1ELb1EEENS1_24CollectiveEpilogueBwdGQAISD_fSG_Li256ELb0ELb1EEENS1_19SingleTileSchedulerILb0ELb0ELb0ELi128EEEEEEEEEvNT_6ParamsE --------------------------
	.section	.text._ZN7cutlass13device_kernelIN5flash11enable_sm90INS1_16FlashAttnBwdSm90INS1_25CollectiveMainloopBwdSm90ILi2ELi2ELi2EN4cute5tupleIJNS5_1CILi1EEES8_S8_EEENS6_IJNS7_ILi64EEENS7_ILi128EEENS7_ILi96EEEEEENS_6half_tEfNS_4arch4Sm90ELb0ELb1ELb0ELb0ELb1ELb1ELb0ELb0ELi2ELi1ELi2ELi1ELb1EEENS1_24CollectiveEpilogueBwdGQAISD_fSG_Li256ELb0ELb1EEENS1_19SingleTileSchedulerILb0ELb0ELb0ELi128EEEEEEEEEvNT_6ParamsE,"ax",@progbits
	.align	128
.text._ZN7cutlass13device_kernelIN5flash11enable_sm90INS1_16FlashAttnBwdSm90INS1_25CollectiveMainloopBwdSm90ILi2ELi2ELi2EN4cute5tupleIJNS5_1CILi1EEES8_S8_EEENS6_IJNS7_ILi64EEENS7_ILi128EEENS7_ILi96EEEEEENS_6half_tEfNS_4arch4Sm90ELb0ELb1ELb0ELb0ELb1ELb1ELb0ELb0ELi2ELi1ELi2ELi1ELb1EEENS1_24CollectiveEpilogueBwdGQAISD_fSG_Li256ELb0ELb1EEENS1_19SingleTileSchedulerILb0ELb0ELb0ELi128EEEEEEEEEvNT_6ParamsE:
        .type           _ZN7cutlass13device_kernelIN5flash11enable_sm90INS1_16FlashAttnBwdSm90INS1_25CollectiveMainloopBwdSm90ILi2ELi2ELi2EN4cute5tupleIJNS5_1CILi1EEES8_S8_EEENS6_IJNS7_ILi64EEENS7_ILi128EEENS7_ILi96EEEEEENS_6half_tEfNS_4arch4Sm90ELb0ELb1ELb0ELb0ELb1ELb1ELb0ELb0ELi2ELi1ELi2ELi1ELb1EEENS1_24CollectiveEpilogueBwdGQAISD_fSG_Li256ELb0ELb1EEENS1_19SingleTileSchedulerILb0ELb0ELb0ELi128EEEEEEEEEvNT_6ParamsE,@function
        .size           _ZN7cutlass13device_kernelIN5flash11enable_sm90INS1_16FlashAttnBwdSm90INS1_25CollectiveMainloopBwdSm90ILi2ELi2ELi2EN4cute5tupleIJNS5_1CILi1EEES8_S8_EEENS6_IJNS7_ILi64EEENS7_ILi128EEENS7_ILi96EEEEEENS_6half_tEfNS_4arch4Sm90ELb0ELb1ELb0ELb0ELb1ELb1ELb0ELb0ELi2ELi1ELi2ELi1ELb1EEENS1_24CollectiveEpilogueBwdGQAISD_fSG_Li256ELb0ELb1EEENS1_19SingleTileSchedulerILb0ELb0ELb0ELi128EEEEEEEEEvNT_6ParamsE,(.L_x_3306 - _ZN7cutlass13device_kernelIN5flash11enable_sm90INS1_16FlashAttnBwdSm90INS1_25CollectiveMainloopBwdSm90ILi2ELi2ELi2EN4cute5tupleIJNS5_1CILi1EEES8_S8_EEENS6_IJNS7_ILi64EEENS7_ILi128EEENS7_ILi96EEEEEENS_6half_tEfNS_4arch4Sm90ELb0ELb1ELb0ELb0ELb1ELb1ELb0ELb0ELi2ELi1ELi2ELi1ELb1EEENS1_24CollectiveEpilogueBwdGQAISD_fSG_Li256ELb0ELb1EEENS1_19SingleTileSchedulerILb0ELb0ELb0ELi128EEEEEEEEEvNT_6ParamsE)
        .other          _ZN7cutlass13device_kernelIN5flash11enable_sm90INS1_16FlashAttnBwdSm90INS1_25CollectiveMainloopBwdSm90ILi2ELi2ELi2EN4cute5tupleIJNS5_1CILi1EEES8_S8_EEENS6_IJNS7_ILi64EEENS7_ILi128EEENS7_ILi96EEEEEENS_6half_tEfNS_4arch4Sm90ELb0ELb1ELb0ELb0ELb1ELb1ELb0ELb0ELi2ELi1ELi2ELi1ELb1EEENS1_24CollectiveEpilogueBwdGQAISD_fSG_Li256ELb0ELb1EEENS1_19SingleTileSchedulerILb0ELb0ELb0ELi128EEEEEEEEEvNT_6ParamsE,@"STO_CUDA_ENTRY STV_DEFAULT"
_ZN7cutlass13device_kernelIN5flash11enable_sm90INS1_16FlashAttnBwdSm90INS1_25CollectiveMainloopBwdSm90ILi2ELi2ELi2EN4cute5tupleIJNS5_1CILi1EEES8_S8_EEENS6_IJNS7_ILi64EEENS7_ILi128EEENS7_ILi96EEEEEENS_6half_tEfNS_4arch4Sm90ELb0ELb1ELb0ELb0ELb1ELb1ELb0ELb0ELi2ELi1ELi2ELi1ELb1EEENS1_24CollectiveEpilogueBwdGQAISD_fSG_Li256ELb0ELb1EEENS1_19SingleTileSchedulerILb0ELb0ELb0ELi128EEEEEEEEEvNT_6ParamsE:
        /* <DEDUP_REMOVED lines=24> */
.L_x_1386:
[----:B------:R-:W-:Y:S05]  /*0180*/  BSYNC B0 ;  /* 0x0000000000007941 */ /* 0x000fea0003800000 */
.L_x_1385:
        /* <DEDUP_REMOVED lines=37> */
.L_x_1387:
        /* <DEDUP_REMOVED lines=22> */
.L_x_1388:
[----:B------:R-:W-:Y:S01]  /*0540*/  PLOP3.LUT P0, PT, PT, PT, UP0, 0x80, 0x0 ;  /* 0x000000000000781c */ /* 0x000fe20003f0f008 */
[----:B------:R-:W-:Y:S01]  /*0550*/  NOP ;  /* 0x0000000000007918 */ /* 0x000fe20000000000 */
[----:B------:R-:W-:Y:S01]  /*0560*/  ULDC.64 UR46, c[0x0][0x208] ;  /* 0x00008200002e7ab9 */ /* 0x000fe20000000a00 */
[----:B------:R-:W-:Y:S01]  /*0570*/  BSSY B6, `(.L_x_1389) ;  /* 0x0000904000067945 */ /* 0x000fe20003800000 */
[----:B-12-4-:R-:W-:Y:S09]  /*0580*/  BAR.SYNC.DEFER_BLOCKING 0x0 ;  /* 0x0000000000007b1d */ /* 0x016ff20000010000 */
[----:B------:R-:W-:Y:S05]  /*0590*/  @!P0 BRA `(.L_x_1390) ;  /* 0x0000004c00788947 */ /* 0x000fea0003800000 */
.L_x_1391:
        /* <DEDUP_REMOVED lines=85> */
.L_x_1393:
        /* <DEDUP_REMOVED lines=28> */
.L_x_1396:
        /* <DEDUP_REMOVED lines=15> */
.L_x_1395:
        /* <DEDUP_REMOVED lines=22> */
.L_x_1398:
        /* <DEDUP_REMOVED lines=15> */
.L_x_1397:
[----:B------:R-:W-:Y:S01]  /*0ff0*/  SHF.R.S32.HI R25, RZ, 0x1f, R22 ;  /* 0x0000001fff197819 */ /* 0x000fe20000011416 */
[----:B------:R-:W-:-:S03]  /*1000*/  UMOV UR4, 0xffffffff ;  /* 0xffffffff00047882 */ /* 0x000fc60000000000 */
[----:B------:R-:W-:-:S04]  /*1010*/  LEA.HI R0, R25, R22, RZ, 0x7 ;  /* 0x0000001619007211 */ /* 0x000fc800078f38ff */
[----:B------:R-:W-:Y:S01]  /*1020*/  SHF.R.S32.HI R16, RZ, 0x7, R0 ;  /* 0x00000007ff107819 */ /* 0x000fe20000011400 */
[----:B------:R-:W-:Y:S06]  /*1030*/  BRA.DIV UR4, `(.L_x_1399) ;  /* 0x0000008604647947 */ /* 0x000fec000b800000 */
[----:B------:R1:W2:Y:S02]  /*1040*/  SHFL.IDX PT, R14, R16, RZ, 0x1f ;  /* 0x00001fff100e7589 */ /* 0x0002a400000e0000 */
.L_x_1512:
        /* <DEDUP_REMOVED lines=15> */
.L_x_1400:
        /* <DEDUP_REMOVED lines=19> */
.L_x_1402:
        /* <DEDUP_REMOVED lines=125> */
.L_x_1413:
[----:B------:R-:W-:-:S06]  /*1a40*/  UISETP.NE.AND UP0, UPT, UR16, 0x3, UPT ;  /* 0x000000031000788c */ /* 0x000fcc000bf05270 */
[----:B------:R-:W-:-:S13]  /*1a50*/  PLOP3.LUT P6, PT, PT, PT, UP0, 0x80, 0x0 ;  /* 0x000000000000781c */ /* 0x000fda0003fcf008 */
[----:B-1----:R-:W-:Y:S05]  /*1a60*/  @!P6 BRA `(.L_x_1403) ;  /* 0x000000000004e947 */ /* 0x002fea0003800000 */
[----:B------:R-:W-:Y:S01]  /*1a70*/  BPT.TRAP 0x1 ;  /* 0x000000040000795c */ /* 0x000fe20000300000 */
.L_x_1403:
[----:B------:R-:W-:Y:S01]  /*1a80*/  R2UR UR6, R18 ;  /* 0x00000000120672ca */ /* 0x000fe200000e0000 */
[----:B------:R-:W-:-:S05]  /*1a90*/  IMAD.U32 R16, RZ, RZ, UR4 ;  /* 0x00000004ff107e24 */ /* 0x000fca000f8e00ff */
[----:B------:R-:W-:-:S07]  /*1aa0*/  SHF.L.U32 R16, R16, 0x1f, RZ ;  /* 0x0000001f10107819 */ /* 0x000fce00000006ff */
[----:B------:R-:W-:-:S09]  /*1ab0*/  ULEA UR6, UR5, UR6, 0x3 ;  /* 0x0000000605067291 */ /* 0x000fd2000f8e183f */
[----:B------:R1:W2:Y:S01]  /*1ac0*/  SYNCS.PHASECHK.TRANS64.TRYWAIT P0, [UR6+0x26810], R16 ;  /* 0x02681010ff0075a7 */ /* 0x0002a20008000146 */
[----:B------:R-:W-:Y:S05]  /*1ad0*/  @!P6 BRA `(.L_x_1404) ;  /* 0x000000000004e947 */ /* 0x000fea0003800000 */
[----:B------:R-:W-:Y:S01]  /*1ae0*/  BPT.TRAP 0x1 ;  /* 0x000000040000795c */ /* 0x000fe20000300000 */
.L_x_1404:
[----:B--2---:R-:W-:Y:S05]  /*1af0*/  @P0 BRA `(.L_x_1405) ;  /* 0x0000000000080947 */ /* 0x004fea0003800000 */
[----:B------:R-:W2:Y:S02]  /*1b00*/  SYNCS.PHASECHK.TRANS64.TRYWAIT P0, [UR6+0x26810], R16 ;  /* 0x02681010ff0075a7 */ /* 0x000ea40008000146 */
[----:B--2---:R-:W-:Y:S05]  /*1b10*/  @!P0 BRA `(.L_x_1406) ;  /* 0x0000007800e08947 */ /* 0x004fea0003800000 */
.L_x_1405:
        /* <DEDUP_REMOVED lines=66> */
.L_x_1407:
[----:B------:R1:W1:Y:S01]  /*1f40*/  SYNCS.PHASECHK.TRANS64.TRYWAIT P0, [UR6+0x26830], R16 ;  /* 0x02683010ff0075a7 */ /* 0x0002620008000146 */
[----:B------:R-:W-:Y:S05]  /*1f50*/  @!P6 BRA `(.L_x_1408) ;  /* 0x000000000004e947 */ /* 0x000fea0003800000 */
[----:B------:R-:W-:Y:S01]  /*1f60*/  BPT.TRAP 0x1 ;  /* 0x000000040000795c */ /* 0x000fe20000300000 */
.L_x_1408:
[----:B-1----:R-:W-:Y:S05]  /*1f70*/  @P0 BRA `(.L_x_1409) ;  /* 0x0000000000080947 */ /* 0x002fea0003800000 */
[----:B------:R-:W1:Y:S02]  /*1f80*/  SYNCS.PHASECHK.TRANS64.TRYWAIT P0, [UR6+0x26830], R16 ;  /* 0x02683010ff0075a7 */ /* 0x000e640008000146 */
[----:B-1----:R-:W-:Y:S05]  /*1f90*/  @!P0 BRA `(.L_x_1410) ;  /* 0x0000007400d88947 */ /* 0x002fea0003800000 */
.L_x_1409:
        /* <DEDUP_REMOVED lines=140> */
[----:B------:R-:W-:Y:S01]  /*2860*/  FSEL R155, R170, -INF , !P1 ;  /* 0xff800000aa9b7808 */ /* 0x000fe20004800000 */
[----:B------:R-:W-:Y:S01]  /*2870*/  FFMA.FTZ R211, R14, UR18, -R15 ;  /* 0x000000120ed37c23 */ /* 0x000fe2000801080f */
[----:B------:R-:W-:Y:S01]  /*2880*/  ISETP.GE.AND P5, PT, R156, 0x28, PT ;  /* 0x000000289c00780c */ /* 0x000fe20003fa6270 */
[----:B------:R-:W-:Y:S01]  /*2890*/  FFMA.FTZ R158, R154, UR18, -R9 ;  /* 0x000000129a9e7c23 */ /* 0x000fe20008010809 */
[----:B------:R-:W-:Y:S01]  /*28a0*/  ISETP.GE.AND P3, PT, R156, 0x29, PT ;  /* 0x000000299c00780c */ /* 0x000fe20003f66270 */
[----:B------:R-:W-:Y:S01]  /*28b0*/  FFMA.FTZ R167, R155, UR18, -R8 ;  /* 0x000000129ba77c23 */ /* 0x000fe20008010808 */
[C---:B------:R-:W-:Y:S01]  /*28c0*/  ISETP.GT.OR P5, PT, R214.reuse, 0x28, !P5 ;  /* 0x00000028d600780c */ /* 0x040fe20006fa4670 */
[----:B------:R-:W-:Y:S01]  /*28d0*/  MUFU.EX2 R166, R166 ;  /* 0x000000a600a67308 */ /* 0x000fe20000000800 */
[----:B------:R-:W-:-:S02]  /*28e0*/  ISETP.GT.OR P3, PT, R214, 0x29, !P3 ;  /* 0x00000029d600780c */ /* 0x000fc40005f64670 */
[C---:B------:R-:W-:Y:S02]  /*28f0*/  ISETP.GE.AND P2, PT, R217.reuse, 0x30, PT ;  /* 0x00000030d900780c */ /* 0x040fe40003f46270 */
[----:B------:R-:W-:Y:S02]  /*2900*/  ISETP.GE.AND P4, PT, R217, 0x31, PT ;  /* 0x00000031d900780c */ /* 0x000fe40003f86270 */
[----:B----4-:R-:W-:Y:S01]  /*2910*/  FSEL R157, R174, -INF , !P5 ;  /* 0xff800000ae9d7808 */ /* 0x010fe20006800000 */
[----:B------:R-:W-:Y:S01]  /*2920*/  MUFU.EX2 R211, R211 ;  /* 0x000000d300d37308 */ /* 0x000fe20000000800 */
[----:B------:R-:W-:Y:S02]  /*2930*/  FSEL R170, R175, -INF , !P3 ;  /* 0xff800000afaa7808 */ /* 0x000fe40005800000 */
[----:B------:R-:W-:Y:S01]  /*2940*/  ISETP.GT.OR P2, PT, R216, 0x30, !P2 ;  /* 0x00000030d800780c */ /* 0x000fe20005744670 */
[----:B------:R-:W-:Y:S01]  /*2950*/  FFMA.FTZ R175, R157, UR18, -R6 ;  /* 0x000000129daf7c23 */ /* 0x000fe20008010806 */
[----:B------:R-:W-:-:S02]  /*2960*/  WARPGROUP.DEPBAR.LE gsb0, 0x0 ;  /* 0x00008000000079c5 */ /* 0x000fc40000010000 */
[----:B------:R-:W-:Y:S01]  /*2970*/  WARPGROUP.ARRIVE ;  /* 0x00000000000079c5 */ /* 0x000fe20000000000 */
[----:B------:R-:W-:Y:S01]  /*2980*/  ISETP.GT.OR P4, PT, R216, 0x31, !P4 ;  /* 0x00000031d800780c */ /* 0x000fe20006784670 */
        /* <DEDUP_REMOVED lines=12> */
[C---:B------:R-:W-:Y:S01]  /*2a50*/  ISETP.GE.AND P5, PT, R156.reuse, 0x38, PT ;  /* 0x000000389c00780c */ /* 0x040fe20003fa6270 */
[----:B------:R-:W5:Y:S01]  /*2a60*/  MUFU.EX2 R175, R175 ;  /* 0x000000af00af7308 */ /* 0x000f620000000800 */
[----:B------:R-:W-:-:S02]  /*2a70*/  ISETP.GE.AND P3, PT, R156, 0x39, PT ;  /* 0x000000399c00780c */ /* 0x000fc40003f66270 */
[C---:B------:R-:W-:Y:S02]  /*2a80*/  ISETP.GE.AND P1, PT, R217.reuse, 0x38, PT ;  /* 0x00000038d900780c */ /* 0x040fe40003f26270 */
[----:B------:R-:W-:Y:S02]  /*2a90*/  ISETP.GE.AND P0, PT, R217, 0x39, PT ;  /* 0x00000039d900780c */ /* 0x000fe40003f06270 */
[----:B------:R-:W-:Y:S01]  /*2aa0*/  ISETP.GT.OR P4, PT, R214, 0x31, !P4 ;  /* 0x00000031d600780c */ /* 0x000fe20006784670 */
[----:B------:R-:W-:Y:S01]  /*2ab0*/  MUFU.EX2 R169, R169 ;  /* 0x000000a900a97308 */ /* 0x000fe20000000800 */
[C---:B------:R-:W-:Y:S02]  /*2ac0*/  ISETP.GT.OR P1, PT, R216.reuse, 0x38, !P1 ;  /* 0x00000038d800780c */ /* 0x040fe40004f24670 */
[----:B------:R-:W-:Y:S02]  /*2ad0*/  ISETP.GT.OR P0, PT, R216, 0x39, !P0 ;  /* 0x00000039d800780c */ /* 0x000fe40004704670 */
[----:B------:R-:W-:-:S02]  /*2ae0*/  ISETP.GT.OR P2, PT, R214, 0x30, !P2 ;  /* 0x00000030d600780c */ /* 0x000fc40005744670 */
[C---:B------:R-:W-:Y:S01]  /*2af0*/  ISETP.GT.OR P5, PT, R214.reuse, 0x38, !P5 ;  /* 0x00000038d600780c */ /* 0x040fe20006fa4670 */
[----:B------:R-:W-:Y:S01]  /*2b00*/  MUFU.EX2 R168, R168 ;  /* 0x000000a800a87308 */ /* 0x000fe20000000800 */
[----:B------:R-:W-:Y:S02]  /*2b10*/  ISETP.GT.OR P3, PT, R214, 0x39, !P3 ;  /* 0x00000039d600780c */ /* 0x000fe40005f64670 */
        /* <DEDUP_REMOVED lines=56> */
[----:B-----5:R-:W-:Y:S01]  /*2ea0*/  FADD.FTZ R126, R131, -R155 ;  /* 0x8000009b837e7221 */ /* 0x020fe20000010000 */
[----:B------:R-:W-:Y:S01]  /*2eb0*/  FMUL.FTZ R121, R22, R121 ;  /* 0x0000007916797220 */ /* 0x000fe20000410000 */
[----:B------:R-:W-:Y:S01]  /*2ec0*/  FMUL.FTZ R8, R213, R8 ;  /* 0x00000008d5087220 */ /* 0x000fe20000410000 */
[----:B--2---:R-:W-:Y:S01]  /*2ed0*/  FADD.FTZ R131, R140, -R6 ;  /* 0x800000068c837221 */ /* 0x004fe20000010000 */
[----:B------:R-:W-:Y:S01]  /*2ee0*/  FADD.FTZ R123, R128, -R154 ;  /* 0x8000009a807b7221 */ /* 0x000fe20000010000 */
[----:B------:R-:W-:Y:S01]  /*2ef0*/  FADD.FTZ R6, R142, -R6 ;  /* 0x800000068e067221 */ /* 0x000fe20000010000 */
[----:B------:R-:W-:Y:S01]  /*2f00*/  FADD.FTZ R143, R143, -R7 ;  /* 0x800000078f8f7221 */ /* 0x000fe20000010000 */
[----:B------:R-:W1:Y:S01]  /*2f10*/  MUFU.EX2 R9, R208 ;  /* 0x000000d000097308 */ /* 0x000e620000000800 */
[----:B------:R-:W-:Y:S01]  /*2f20*/  FADD.FTZ R128, R133, -R157 ;  /* 0x8000009d85807221 */ /* 0x000fe20000010000 */
        /* <DEDUP_REMOVED lines=272> */
.L_x_1411:
        /* <DEDUP_REMOVED lines=44> */
.L_x_1412:
        /* <DEDUP_REMOVED lines=62> */
.L_x_1394:
[----:B------:R-:W-:Y:S05]  /*46d0*/  @P0 BRA `(.L_x_1392) ;  /* 0x0000004c00b40947 */ /* 0x000fea0003800000 */
[----:B-1----:R-:W1:Y:S01]  /*46e0*/  S2R R4, SR_TID.X ;  /* 0x0000000000047919 */ /* 0x002e620000002100 */
[----:B------:R-:W2:Y:S01]  /*46f0*/  S2UR UR8, SR_CTAID.Y ;  /* 0x00000000000879c3 */ /* 0x000ea20000002600 */
[----:B------:R-:W-:Y:S01]  /*4700*/  ULDC UR9, c[0x0][0x850] ;  /* 0x0002140000097ab9 */ /* 0x000fe20000000800 */
[----:B------:R-:W-:Y:S01]  /*4710*/  ULDC.64 UR12, c[0x0][0x818] ;  /* 0x00020600000c7ab9 */ /* 0x000fe20000000a00 */
[----:B------:R-:W-:Y:S01]  /*4720*/  UISETP.NE.AND UP0, UPT, UR9, 0x1, UPT ;  /* 0x000000010900788c */ /* 0x000fe2000bf05270 */
[----:B------:R-:W-:Y:S01]  /*4730*/  BSSY B0, `(.L_x_1414) ;  /* 0x0000058000007945 */ /* 0x000fe20003800000 */
[----:B------:R-:W-:Y:S01]  /*4740*/  ULDC UR18, c[0x0][0x80c] ;  /* 0x0002030000127ab9 */ /* 0x000fe20000000800 */
[----:B------:R-:W-:Y:S01]  /*4750*/  UMOV UR20, 0x400 ;  /* 0x0000040000147882 */ /* 0x000fe20000000000 */
[----:B------:R-:W-:Y:S01]  /*4760*/  ULDC.64 UR16, c[0x0][0x840] ;  /* 0x0002100000107ab9 */ /* 0x000fe20000000a00 */
[----:B------:R-:W3:Y:S01]  /*4770*/  S2UR UR15, SR_CTAID.X ;  /* 0x00000000000f79c3 */ /* 0x000ee20000002500 */
[----:B------:R-:W-:-:S05]  /*4780*/  ULDC.64 UR24, c[0x0][0x848] ;  /* 0x0002120000187ab9 */ /* 0x000fca0000000a00 */
[----:B------:R-:W-:Y:S01]  /*4790*/  @UP0 ULDC UR4, c[0x0][0x854] ;  /* 0x0002150000040ab9 */ /* 0x000fe20000000800 */
[----:B------:R-:W-:Y:S01]  /*47a0*/  @UP0 ULDC UR7, c[0x0][0x858] ;  /* 0x0002160000070ab9 */ /* 0x000fe20000000800 */
[----:B------:R-:W4:Y:S01]  /*47b0*/  S2UR UR14, SR_CTAID.Z ;  /* 0x00000000000e79c3 */ /* 0x000f220000002700 */
[----:B--2---:R-:W-:-:S07]  /*47c0*/  UIMAD.WIDE.U32 UR4, UR8, UR4, URZ ;  /* 0x00000004080472a5 */ /* 0x004fce000f8e003f */
[----:B------:R-:W2:Y:S01]  /*47d0*/  S2UR UR21, SR_CgaCtaId ;  /* 0x00000000001579c3 */ /* 0x000ea20000008800 */
[----:B------:R-:W-:Y:S01]  /*47e0*/  UMOV UR11, UR8 ;  /* 0x00000008000b7c82 */ /* 0x000fe20008000000 */
[----:B------:R-:W-:Y:S01]  /*47f0*/  @UP0 USHF.R.U32.HI UR11, URZ, UR7, UR5 ;  /* 0x000000073f0b0299 */ /* 0x000fe20008011605 */
[----:B-1----:R-:W-:-:S03]  /*4800*/  VIADD R3, R4, 0xffffff80 ;  /* 0xffffff8004037836 */ /* 0x002fc60000000000 */
[----:B------:R-:W-:Y:S02]  /*4810*/  USHF.R.S32.HI UR19, URZ, 0x1f, UR11 ;  /* 0x0000001f3f137899 */ /* 0x000fe4000801140b */
[----:B------:R-:W-:Y:S01]  /*4820*/  BAR.SYNC.DEFER_BLOCKING 0x1, 0x100 ;  /* 0x0044000000007b1d */ /* 0x000fe20000010000 */
[----:B---3--:R-:W-:Y:S01]  /*4830*/  UIMAD UR6, UR15, 0x3000, URZ ;  /* 0x000030000f0678a4 */ /* 0x008fe2000f8e023f */
[----:B------:R-:W-:Y:S01]  /*4840*/  ISETP.NE.AND P1, PT, R4, 0x80, PT ;  /* 0x000000800400780c */ /* 0x000fe20003f25270 */
[----:B------:R-:W-:Y:S01]  /*4850*/  UIMAD UR10, UR19, UR12, URZ ;  /* 0x0000000c130a72a4 */ /* 0x000fe2000f8e023f */
[----:B------:R-:W-:Y:S01]  /*4860*/  SHF.R.S32.HI R0, RZ, 0x1f, R3 ;  /* 0x0000001fff007819 */ /* 0x000fe20000011403 */
[----:B------:R-:W-:Y:S01]  /*4870*/  USHF.R.S32.HI UR7, URZ, 0x1f, UR6 ;  /* 0x0000001f3f077899 */ /* 0x000fe20008011406 */
[----:B------:R-:W-:Y:S01]  /*4880*/  ISETP.NE.AND P0, PT, R3, RZ, PT ;  /* 0x000000ff0300720c */ /* 0x000fe20003f05270 */
[----:B------:R-:W-:Y:S01]  /*4890*/  UIMAD UR22, UR11, UR13, UR10 ;  /* 0x0000000d0b1672a4 */ /* 0x000fe2000f8e020a */
[----:B------:R-:W-:Y:S01]  /*48a0*/  LEA.HI R2, R0, R3, RZ, 0x7 ;  /* 0x0000000300027211 */ /* 0x000fe200078f38ff */
[----:B------:R-:W-:Y:S01]  /*48b0*/  UIMAD.WIDE.U32 UR4, UR11, UR12, UR6 ;  /* 0x0000000c0b0472a5 */ /* 0x000fe2000f8e0006 */
[----:B------:R-:W-:-:S02]  /*48c0*/  ULDC UR10, c[0x0][0x870] ;  /* 0x00021c00000a7ab9 */ /* 0x000fc40000000800 */
[----:B------:R-:W-:Y:S01]  /*48d0*/  LOP3.LUT R0, R2, 0x3fffff80, RZ, 0xc0, !PT ;  /* 0x3fffff8002007812 */ /* 0x000fe200078ec0ff */
[----:B------:R-:W-:Y:S01]  /*48e0*/  UIMAD UR10, UR15, UR10, URZ ;  /* 0x0000000a0f0a72a4 */ /* 0x000fe2000f8e023f */
[----:B------:R-:W-:Y:S01]  /*48f0*/  SHF.R.S32.HI R5, RZ, 0x7, R2 ;  /* 0x00000007ff057819 */ /* 0x000fe20000011402 */
[----:B----4-:R-:W-:Y:S02]  /*4900*/  UIMAD UR15, UR14, UR18, URZ ;  /* 0x000000120e0f72a4 */ /* 0x010fe4000f8e023f */
[----:B------:R-:W-:Y:S01]  /*4910*/  IMAD.IADD R0, R3, 0x1, -R0 ;  /* 0x0000000103007824 */ /* 0x000fe200078e0a00 */
[----:B------:R-:W-:Y:S02]  /*4920*/  UIMAD UR18, UR10, UR18, URZ ;  /* 0x000000120a1272a4 */ /* 0x000fe4000f8e023f */
[----:B--2---:R-:W-:Y:S01]  /*4930*/  ULEA UR10, UR21, UR20, 0x18 ;  /* 0x00000014150a7291 */ /* 0x004fe2000f8ec03f */
[----:B------:R-:W-:Y:S01]  /*4940*/  IMAD R0, R5, 0x600, R0 ;  /* 0x0000060005007824 */ /* 0x000fe200078e0200 */
[----:B------:R-:W-:-:S02]  /*4950*/  USHF.R.S32.HI UR21, URZ, 0x1f, UR18 ;  /* 0x0000001f3f157899 */ /* 0x000fc40008011412 */
[----:B------:R-:W-:Y:S01]  /*4960*/  USHF.R.S32.HI UR20, URZ, 0x1f, UR15 ;  /* 0x0000001f3f147899 */ /* 0x000fe2000801140f */
[----:B------:R-:W-:Y:S01]  /*4970*/  IMAD.SHL.U32 R0, R0, 0x4, RZ ;  /* 0x0000000400007824 */ /* 0x000fe200078e00ff */
[----:B------:R-:W-:Y:S02]  /*4980*/  UIADD3 UR18, UP0, UP1, UR18, UR15, UR11 ;  /* 0x0000000f12127290 */ /* 0x000fe4000f91e00b */
[----:B------:R-:W-:Y:S02]  /*4990*/  UIMAD.WIDE.U32 UR6, UR11, UR16, UR6 ;  /* 0x000000100b0672a5 */ /* 0x000fe4000f8e0006 */
[----:B------:R-:W-:Y:S01]  /*49a0*/  UIMAD UR23, UR19, UR16, URZ ;  /* 0x00000010131772a4 */ /* 0x000fe2000f8e023f */
[----:B------:R-:W-:Y:S01]  /*49b0*/  LEA R0, R0, UR10, 0x2 ;  /* 0x0000000a00007c11 */ /* 0x000fe2000f8e10ff */
[----:B------:R-:W-:Y:S02]  /*49c0*/  UIADD3.X UR16, UR21, UR20, UR19, UP0, UP1 ;  /* 0x0000001415107290 */ /* 0x000fe400087e2413 */
[----:B------:R-:W-:Y:S01]  /*49d0*/  USHF.L.U32 UR15, UR18, 0x2, URZ ;  /* 0x00000002120f7899 */ /* 0x000fe2000800063f */
[----:B------:R-:W-:Y:S01]  /*49e0*/  ULDC.64 UR12, c[0x0][0x868] ;  /* 0x00021a00000c7ab9 */ /* 0x000fe20000000a00 */
[----:B------:R-:W-:Y:S01]  /*49f0*/  USHF.L.U64.HI UR16, UR18, 0x2, UR16 ;  /* 0x0000000212107899 */ /* 0x000fe20008010210 */
[----:B------:R1:W-:Y:S01]  /*4a00*/  STS.128 [R0], R24 ;  /* 0x0000001800007388 */ /* 0x0003e20000000c00 */
[----:B------:R-:W-:-:S02]  /*4a10*/  UIADD3 UR18, UP0, UR15, UR12, URZ ;  /* 0x0000000c0f127290 */ /* 0x000fc4000ff1e03f */
[----:B------:R-:W-:Y:S01]  /*4a20*/  USHF.R.S32.HI UR12, URZ, 0x1f, UR14 ;  /* 0x0000001f3f0c7899 */ /* 0x000fe2000801140e */
[----:B------:R1:W-:Y:S01]  /*4a30*/  STS.128 [R0+0x800], R28 ;  /* 0x0008001c00007388 */ /* 0x0003e20000000c00 */
[----:B------:R-:W-:Y:S01]  /*4a40*/  UIMAD UR17, UR11, UR17, UR23 ;  /* 0x000000110b1172a4 */ /* 0x000fe2000f8e0217 */
[----:B------:R-:W-:Y:S02]  /*4a50*/  ULDC.64 UR20, c[0x0][0x820] ;  /* 0x0002080000147ab9 */ /* 0x000fe40000000a00 */
[----:B------:R1:W-:Y:S01]  /*4a60*/  STS.128 [R0+0x1000], R32 ;  /* 0x0010002000007388 */ /* 0x0003e20000000c00 */
[----:B------:R-:W-:Y:S01]  /*4a70*/  UIADD3.X UR19, UR16, UR13, URZ, UP0, !UPT ;  /* 0x0000000d10137290 */ /* 0x000fe200087fe43f */
[----:B------:R-:W-:Y:S01]  /*4a80*/  IMAD.U32 R2, RZ, RZ, UR18 ;  /* 0x00000012ff027e24 */ /* 0x000fe2000f8e00ff */
[----:B------:R-:W-:Y:S01]  /*4a90*/  UIMAD UR13, UR12, UR20, URZ ;  /* 0x000000140c0d72a4 */ /* 0x000fe2000f8e023f */
[----:B------:R1:W-:Y:S01]  /*4aa0*/  STS.128 [R0+0x1800], R36 ;  /* 0x0018002400007388 */ /* 0x0003e20000000c00 */
[----:B------:R-:W-:-:S02]  /*4ab0*/  UIADD3 UR5, UR5, UR22, URZ ;  /* 0x0000001605057290 */ /* 0x000fc4000fffe03f */
[----:B------:R-:W-:Y:S01]  /*4ac0*/  UIMAD UR12, UR12, UR24, URZ ;  /* 0x000000180c0c72a4 */ /* 0x000fe2000f8e023f */
[----:B------:R1:W-:Y:S01]  /*4ad0*/  STS.128 [R0+0x2000], R40 ;  /* 0x0020002800007388 */ /* 0x0003e20000000c00 */
[----:B------:R-:W-:Y:S01]  /*4ae0*/  UIADD3 UR7, UR7, UR17, URZ ;  /* 0x0000001107077290 */ /* 0x000fe2000fffe03f */
[----:B------:R-:W-:Y:S01]  /*4af0*/  IMAD.U32 R3, RZ, RZ, UR19 ;  /* 0x00000013ff037e24 */ /* 0x000fe2000f8e00ff */
        /* <DEDUP_REMOVED lines=12> */
[----:B------:R-:W-:Y:S01]  /*4bc0*/  ULEA UR20, UP0, UR4, UR20, 0x2 ;  /* 0x0000001404147291 */ /* 0x000fe2000f80103f */
[----:B------:R1:W-:Y:S01]  /*4bd0*/  STS.128 [R0+0x4800], R60 ;  /* 0x0048003c00007388 */ /* 0x0003e20000000c00 */
[----:B------:R-:W-:Y:S02]  /*4be0*/  UIADD3 UR5, UR7, UR12, URZ ;  /* 0x0000000c07057290 */ /* 0x000fe4000fffe03f */
[----:B------:R-:W-:Y:S01]  /*4bf0*/  ULEA UR22, UP1, UR6, UR22, 0x2 ;  /* 0x0000001606167291 */ /* 0x000fe2000f82103f */
[----:B------:R1:W-:Y:S01]  /*4c00*/  STS.128 [R0+0x5000], R64 ;  /* 0x0050004000007388 */ /* 0x0003e20000000c00 */
[----:B------:R-:W-:-:S02]  /*4c10*/  ULEA.HI.X UR21, UR4, UR21, UR11, 0x2, UP0 ;  /* 0x0000001504157291 */ /* 0x000fc400080f140b */
[----:B------:R-:W-:Y:S01]  /*4c20*/  ULEA.HI.X UR5, UR6, UR23, UR5, 0x2, UP1 ;  /* 0x0000001706057291 */ /* 0x000fe200088f1405 */
[----:B------:R1:W-:Y:S01]  /*4c30*/  STS.128 [R0+0x5800], R68 ;  /* 0x0058004400007388 */ /* 0x0003e20000000c00 */
[----:B------:R-:W-:Y:S01]  /*4c40*/  UIMAD UR14, UR9, UR14, UR8 ;  /* 0x0000000e090e72a4 */ /* 0x000fe2000f8e0208 */
[----:B------:R-:W-:Y:S11]  /*4c50*/  @P0 BRA `(.L_x_1415) ;  /* 0x0000000000140947 */ /* 0x000ff60003800000 */
.L_x_1416:
[----:B------:R-:W2:Y:S04]  /*4c60*/  LDG.E.STRONG.GPU R4, desc[UR46][R2.64] ;  /* 0x0000002e02047981 */ /* 0x000ea8000c1ef900 */
[----:B--2---:R-:W-:Y:S01]  /*4c70*/  CCTL.IVALL ;  /* 0x00000000ff00798f */ /* 0x004fe20002000000 */
[----:B------:R-:W-:Y:S05]  /*4c80*/  YIELD ;  /* 0x0000000000007946 */ /* 0x000fea0003800000 */
[----:B------:R-:W-:-:S13]  /*4c90*/  ISETP.NE.AND P0, PT, R4, UR14, PT ;  /* 0x0000000e04007c0c */ /* 0x000fda000bf05270 */
[----:B------:R-:W-:Y:S05]  /*4ca0*/  @P0 BRA `(.L_x_1416) ;  /* 0xfffffffc00ec0947 */ /* 0x000fea000383ffff */
.L_x_1415:
[----:B------:R-:W-:Y:S05]  /*4cb0*/  BSYNC B0 ;  /* 0x0000000000007941 */ /* 0x000fea0003800000 */
.L_x_1414:
[----:B------:R-:W-:-:S03]  /*4cc0*/  UMOV UR4, 0xffffffff ;  /* 0xffffffff00047882 */ /* 0x000fc60000000000 */
[----:B------:R-:W-:Y:S05]  /*4cd0*/  BRA.DIV UR4, `(.L_x_1417) ;  /* 0x0000004a04a07947 */ /* 0x000fea000b800000 */
[----:B------:R-:W-:Y:S01]  /*4ce0*/  NOP ;  /* 0x0000000000007918 */ /* 0x000fe20000000000 */
.L_x_1515:
        /* <DEDUP_REMOVED lines=14> */
[----:B------:R-:W-:-:S09]  /*4dd0*/  UMOV UR4, UR22 ;  /* 0x0000001600047c82 */ /* 0x000fd20008000000 */
.L_x_1420:
[----:B------:R-:W-:Y:S01]  /*4de0*/  @P0 ELECT P2, URZ, PT ;  /* 0x00000000003f082f */ /* 0x000fe20003840000 */
[----:B------:R2:W-:-:S12]  /*4df0*/  UBLKRED.G.S.ADD.F32.RN [UR4], [UR10], UR6, desc[UR8] ;  /* 0x000008040a0073bb */ /* 0x0005d800080a1406 */
[----:B------:R-:W-:Y:S02]  /*4e00*/  @P2 PLOP3.LUT P0, PT, P2, PT, PT, 0x8, 0x0 ;  /* 0x000000000000281c */ /* 0x000fe4000170e170 */
[----:B------:R-:W-:-:S11]  /*4e10*/  PLOP3.LUT P2, PT, PT, PT, PT, 0x8, 0x0 ;  /* 0x000000000000781c */ /* 0x000fd60003f4e170 */
[----:B--2---:R-:W-:Y:S05]  /*4e20*/  @P0 BRA.U.ANY `(.L_x_1420) ;  /* 0xfffffffd00ec0947 */ /* 0x004fea000393ffff */
[----:B------:R0:W-:Y:S01]  /*4e30*/  UTMACMDFLUSH ;  /* 0x00000000000079b7 */ /* 0x0001e20000000000 */
[----:B------:R-:W-:-:S04]  /*4e40*/  DEPBAR.LE SB0, 0x0 ;  /* 0x000080000000791a */ /* 0x000fc80000000000 */
.L_x_1419:
[----:B------:R-:W-:Y:S05]  /*4e50*/  BSYNC B0 ;  /* 0x0000000000007941 */ /* 0x000fea0003800000 */
.L_x_1418:
        /* <DEDUP_REMOVED lines=14> */
.L_x_1422:
[----:B------:R-:W-:Y:S05]  /*4f40*/  BSYNC B0 ;  /* 0x0000000000007941 */ /* 0x000fea0003800000 */
.L_x_1421:
        /* <DEDUP_REMOVED lines=20> */
.L_x_1425:
[----:B-12---:R-:W2:Y:S04]  /*5090*/  LDG.E.STRONG.GPU R0, desc[UR46][R2.64] ;  /* 0x0000002e02007981 */ /* 0x006ea8000c1ef900 */
[----:B--2---:R-:W-:Y:S01]  /*50a0*/  CCTL.IVALL ;  /* 0x00000000ff00798f */ /* 0x004fe20002000000 */
[----:B------:R-:W-:Y:S05]  /*50b0*/  YIELD ;  /* 0x0000000000007946 */ /* 0x000fea0003800000 */
[----:B------:R-:W-:-:S13]  /*50c0*/  ISETP.NE.AND P0, PT, R0, UR14, PT ;  /* 0x0000000e00007c0c */ /* 0x000fda000bf05270 */
[----:B------:R-:W-:Y:S05]  /*50d0*/  @P0 BRA `(.L_x_1425) ;  /* 0xfffffffc00ec0947 */ /* 0x000fea000383ffff */
.L_x_1424:
[----:B------:R-:W-:Y:S05]  /*50e0*/  BSYNC B0 ;  /* 0x0000000000007941 */ /* 0x000fea0003800000 */
.L_x_1423:
[----:B------:R-:W-:-:S03]  /*50f0*/  UMOV UR4, 0xffffffff ;  /* 0xffffffff00047882 */ /* 0x000fc60000000000 */
[----:B------:R-:W-:Y:S05]  /*5100*/  BRA.DIV UR4, `(.L_x_1426) ;  /* 0x0000004604b07947 */ /* 0x000fea000b800000 */
[----:B------:R-:W-:Y:S01]  /*5110*/  NOP ;  /* 0x0000000000007918 */ /* 0x000fe20000000000 */
.L_x_1518:
        /* <DEDUP_REMOVED lines=16> */
.L_x_1429:
[----:B------:R-:W-:Y:S01]  /*5220*/  @P0 ELECT P2, URZ, PT ;  /* 0x00000000003f082f */ /* 0x000fe20003840000 */
[----:B------:R3:W-:-:S12]  /*5230*/  UBLKRED.G.S.ADD.F32.RN [UR4], [UR10], UR6, desc[UR8] ;  /* 0x000008040a0073bb */ /* 0x0007d800080a1406 */
[----:B------:R-:W-:Y:S02]  /*5240*/  @P2 PLOP3.LUT P0, PT, P2, PT, PT, 0x8, 0x0 ;  /* 0x000000000000281c */ /* 0x000fe4000170e170 */
[----:B------:R-:W-:-:S11]  /*5250*/  PLOP3.LUT P2, PT, PT, PT, PT, 0x8, 0x0 ;  /* 0x000000000000781c */ /* 0x000fd60003f4e170 */
[----:B---3--:R-:W-:Y:S05]  /*5260*/  @P0 BRA.U.ANY `(.L_x_1429) ;  /* 0xfffffffd00ec0947 */ /* 0x008fea000393ffff */
[----:B------:R0:W-:Y:S01]  /*5270*/  UTMACMDFLUSH ;  /* 0x00000000000079b7 */ /* 0x0001e20000000000 */
[----:B------:R-:W-:-:S04]  /*5280*/  DEPBAR.LE SB0, 0x0 ;  /* 0x000080000000791a */ /* 0x000fc80000000000 */
.L_x_1428:
[----:B------:R-:W-:Y:S05]  /*5290*/  BSYNC B0 ;  /* 0x0000000000007941 */ /* 0x000fea0003800000 */
.L_x_1427:
        /* <DEDUP_REMOVED lines=14> */
.L_x_1390:
        /* <DEDUP_REMOVED lines=33> */
.L_x_1431:
[----:B------:R-:W-:-:S05]  /*5590*/  UMOV UR11, UR5 ;  /* 0x00000005000b7c82 */ /* 0x000fca0008000000 */
.L_x_1432:
[----:B------:R-:W-:Y:S01]  /*55a0*/  ULEA UR6, UR23, UR6, 0x7 ;  /* 0x0000000617067291 */ /* 0x000fe2000f8e383f */
[----:B------:R-:W-:Y:S01]  /*55b0*/  ULDC UR7, c[0x0][0x290] ;  /* 0x0000a40000077ab9 */ /* 0x000fe20000000800 */
[----:B------:R-:W-:Y:S01]  /*55c0*/  ULDC UR8, c[0x0][0x74c] ;  /* 0x0001d30000087ab9 */ /* 0x000fe20000000800 */
[----:B------:R-:W-:Y:S01]  /*55d0*/  ULDC.64 UR12, c[0x0][0x2d8] ;  /* 0x0000b600000c7ab9 */ /* 0x000fe20000000a00 */
[----:B------:R-:W-:Y:S02]  /*55e0*/  UIADD3 UR7, -UR8, UR6, -UR7 ;  /* 0x0000000608077290 */ /* 0x000fe4000fffe907 */
[----:B------:R-:W-:Y:S02]  /*55f0*/  UIMAD UR6, UR4, UR12, URZ ;  /* 0x0000000c040672a4 */ /* 0x000fe4000f8e023f */
[----:B------:R-:W-:Y:S02]  /*5600*/  USHF.R.S32.HI UR8, URZ, 0x1f, UR7 ;  /* 0x0000001f3f087899 */ /* 0x000fe40008011407 */
[----:B------:R-:W-:-:S02]  /*5610*/  UIMAD UR6, UR17, UR13, UR6 ;  /* 0x0000000d110672a4 */ /* 0x000fc4000f8e0206 */
[----:B------:R-:W-:Y:S02]  /*5620*/  ULEA.HI UR7, UR8, UR7, URZ, 0x6 ;  /* 0x0000000708077291 */ /* 0x000fe4000f8f303f */
[----:B------:R-:W-:Y:S02]  /*5630*/  UIMAD.WIDE.U32 UR8, UR17, UR12, URZ ;  /* 0x0000000c110872a5 */ /* 0x000fe4000f8e003f */
[----:B------:R-:W-:Y:S02]  /*5640*/  USHF.R.S32.HI UR10, URZ, 0x6, UR7 ;  /* 0x000000063f0a7899 */ /* 0x000fe40008011407 */
[----:B------:R-:W-:Y:S02]  /*5650*/  UIADD3 UR9, UR9, UR6, URZ ;  /* 0x0000000609097290 */ /* 0x000fe4000fffe03f */
[----:B------:R-:W-:Y:S02]  /*5660*/  UISETP.LT.AND UP0, UPT, URZ, UR10, UPT ;  /* 0x0000000a3f00728c */ /* 0x000fe4000bf01270 */
[----:B------:R-:W-:-:S02]  /*5670*/  USHF.R.S32.HI UR7, URZ, 0x1f, UR16 ;  /* 0x0000001f3f077899 */ /* 0x000fc40008011410 */
[----:B------:R-:W-:Y:S01]  /*5680*/  USEL UR6, URZ, UR10, !UP0 ;  /* 0x0000000a3f067287 */ /* 0x000fe2000c000000 */
[----:B------:R-:W-:Y:S01]  /*5690*/  ULDC.64 UR12, c[0x0][0x2e0] ;  /* 0x0000b800000c7ab9 */ /* 0x000fe20000000a00 */
[----:B------:R-:W-:Y:S02]  /*56a0*/  ULDC UR15, c[0x0][0x288] ;  /* 0x0000a200000f7ab9 */ /* 0x000fe40000000800 */
[----:B------:R-:W-:Y:S02]  /*56b0*/  UISETP.GT.AND UP0, UPT, UR11, UR6, UPT ;  /* 0x000000060b00728c */ /* 0x000fe4000bf04270 */
[----:B------:R-:W-:Y:S02]  /*56c0*/  UIMAD UR7, UR7, UR12, URZ ;  /* 0x0000000c070772a4 */ /* 0x000fe4000f8e023f */
[----:B------:R-:W-:Y:S02]  /*56d0*/  UIMAD UR10, UR16, UR15, URZ ;  /* 0x0000000f100a72a4 */ /* 0x000fe4000f8e023f */
[----:B------:R-:W-:Y:S01]  /*56e0*/  PLOP3.LUT P1, PT, PT, PT, UP0, 0x80, 0x0 ;  /* 0x000000000000781c */ /* 0x000fe20003f2f008 */
[----:B------:R-:W-:-:S02]  /*56f0*/  UIMAD UR14, UR16, UR13, UR7 ;  /* 0x0000000d100e72a4 */ /* 0x000fc4000f8e0207 */
        /* <DEDUP_REMOVED lines=26> */
.L_x_1437:
[----:B------:R-:W2:Y:S04]  /*58a0*/  LDG.E.STRONG.GPU R0, desc[UR46][R2.64] ;  /* 0x0000002e02007981 */ /* 0x000ea8000c1ef900 */
[----:B--2---:R-:W-:Y:S01]  /*58b0*/  CCTL.IVALL ;  /* 0x00000000ff00798f */ /* 0x004fe20002000000 */
[----:B------:R-:W-:Y:S05]  /*58c0*/  YIELD ;  /* 0x0000000000007946 */ /* 0x000fea0003800000 */
[----:B------:R-:W-:-:S13]  /*58d0*/  ISETP.NE.AND P1, PT, R0, UR23, PT ;  /* 0x0000001700007c0c */ /* 0x000fda000bf25270 */
[----:B------:R-:W-:Y:S05]  /*58e0*/  @P1 BRA `(.L_x_1437) ;  /* 0xfffffffc00ec1947 */ /* 0x000fea000383ffff */
.L_x_1436:
[----:B------:R-:W-:Y:S05]  /*58f0*/  BSYNC B0 ;  /* 0x0000000000007941 */ /* 0x000fea0003800000 */
.L_x_1435:
[----:B------:R-:W-:-:S03]  /*5900*/  UMOV UR4, 0xffffffff ;  /* 0xffffffff00047882 */ /* 0x000fc60000000000 */
[----:B------:R-:W-:Y:S05]  /*5910*/  BRA.DIV UR4, `(.L_x_1438) ;  /* 0x0000003e04c87947 */ /* 0x000fea000b800000 */
[----:B------:R-:W-:Y:S01]  /*5920*/  NOP ;  /* 0x0000000000007918 */ /* 0x000fe20000000000 */
.L_x_1521:
        /* <DEDUP_REMOVED lines=22> */
.L_x_1440:
[----:B------:R-:W-:Y:S05]  /*5a90*/  BSYNC B0 ;  /* 0x0000000000007941 */ /* 0x000fea0003800000 */
.L_x_1439:
        /* <DEDUP_REMOVED lines=20> */
.L_x_1442:
[----:B------:R-:W-:Y:S05]  /*5be0*/  BSYNC B0 ;  /* 0x0000000000007941 */ /* 0x000fea0003800000 */
.L_x_1441:
[----:B------:R-:W-:Y:S06]  /*5bf0*/  BAR.ARV 0xa, 0xa0 ;  /* 0x0282800000007b1d */ /* 0x000fec0000002000 */
[----:B------:R-:W-:Y:S04]  /*5c00*/  BSSY B0, `(.L_x_1443) ;  /* 0x0000003000007945 */ /* 0x000fe80003800000 */
[----:B------:R-:W-:Y:S05]  /*5c10*/  @!P0 BRA `(.L_x_1444) ;  /* 0x0000000000048947 */ /* 0x000fea0003800000 */
[----:B------:R-:W-:-:S04]  /*5c20*/  DEPBAR.LE SB0, 0x0 ;  /* 0x000080000000791a */ /* 0x000fc80000000000 */
.L_x_1444:
[----:B------:R-:W-:Y:S05]  /*5c30*/  BSYNC B0 ;  /* 0x0000000000007941 */ /* 0x000fea0003800000 */
.L_x_1443:
        /* <DEDUP_REMOVED lines=19> */
.L_x_1446:
[----:B------:R-:W-:Y:S05]  /*5d70*/  BSYNC B0 ;  /* 0x0000000000007941 */ /* 0x000fea0003800000 */
.L_x_1445:
[----:B------:R-:W-:Y:S01]  /*5d80*/  UIADD3 UR18, UR6, 0x1, URZ ;  /* 0x0000000106127890 */ /* 0x000fe2000fffe03f */
[----:B------:R-:W-:Y:S11]  /*5d90*/  BRA `(.L_x_1447) ;  /* 0x0000000000047947 */ /* 0x000ff60003800000 */
.L_x_1434:
[----:B------:R-:W-:-:S05]  /*5da0*/  UMOV UR18, UR6 ;  /* 0x0000000600127c82 */ /* 0x000fca0008000000 */
.L_x_1447:
        /* <DEDUP_REMOVED lines=12> */
.L_x_1472:
        /* <DEDUP_REMOVED lines=11> */
.L_x_1450:
[----:B------:R-:W2:Y:S04]  /*5f20*/  LDG.E.STRONG.GPU R0, desc[UR46][R2.64] ;  /* 0x0000002e02007981 */ /* 0x000ea8000c1ef900 */
[----:B--2---:R-:W-:Y:S01]  /*5f30*/  CCTL.IVALL ;  /* 0x00000000ff00798f */ /* 0x004fe20002000000 */
[----:B------:R-:W-:Y:S05]  /*5f40*/  YIELD ;  /* 0x0000000000007946 */ /* 0x000fea0003800000 */
[----:B------:R-:W-:-:S13]  /*5f50*/  ISETP.NE.AND P1, PT, R0, UR23, PT ;  /* 0x0000001700007c0c */ /* 0x000fda000bf25270 */
[----:B------:R-:W-:Y:S05]  /*5f60*/  @P1 BRA `(.L_x_1450) ;  /* 0xfffffffc00ec1947 */ /* 0x000fea000383ffff */
.L_x_1449:
[----:B------:R-:W-:Y:S05]  /*5f70*/  BSYNC B0 ;  /* 0x0000000000007941 */ /* 0x000fea0003800000 */
.L_x_1448:
[----:B------:R-:W-:-:S03]  /*5f80*/  UMOV UR16, 0xffffffff ;  /* 0xffffffff00107882 */ /* 0x000fc60000000000 */
[----:B------:R-:W-:Y:S05]  /*5f90*/  BRA.DIV UR16, `(.L_x_1451) ;  /* 0x0000003a10447947 */ /* 0x000fea000b800000 */
[----:B------:R-:W-:Y:S01]  /*5fa0*/  NOP ;  /* 0x0000000000007918 */ /* 0x000fe20000000000 */
.L_x_1524:
        /* <DEDUP_REMOVED lines=19> */
.L_x_1453:
[----:B------:R-:W-:Y:S05]  /*60e0*/  BSYNC B0 ;  /* 0x0000000000007941 */ /* 0x000fea0003800000 */
.L_x_1452:
        /* <DEDUP_REMOVED lines=15> */
.L_x_1455:
[----:B------:R-:W-:Y:S05]  /*61e0*/  BSYNC B0 ;  /* 0x0000000000007941 */ /* 0x000fea0003800000 */
.L_x_1454:
[----:B------:R-:W-:Y:S06]  /*61f0*/  BAR.ARV 0xa, 0xa0 ;  /* 0x0282800000007b1d */ /* 0x000fec0000002000 */
[----:B------:R-:W-:Y:S04]  /*6200*/  BSSY B0, `(.L_x_1456) ;  /* 0x0000003000007945 */ /* 0x000fe80003800000 */
[----:B------:R-:W-:Y:S05]  /*6210*/  @!P0 BRA `(.L_x_1457) ;  /* 0x0000000000048947 */ /* 0x000fea0003800000 */
[----:B------:R-:W-:-:S04]  /*6220*/  DEPBAR.LE SB0, 0x0 ;  /* 0x000080000000791a */ /* 0x000fc80000000000 */
.L_x_1457:
[----:B------:R-:W-:Y:S05]  /*6230*/  BSYNC B0 ;  /* 0x0000000000007941 */ /* 0x000fea0003800000 */
.L_x_1456:
        /* <DEDUP_REMOVED lines=19> */
.L_x_1459:
[----:B------:R-:W-:Y:S05]  /*6370*/  BSYNC B0 ;  /* 0x0000000000007941 */ /* 0x000fea0003800000 */
.L_x_1458:
        /* <DEDUP_REMOVED lines=9> */
.L_x_1462:
[----:B------:R-:W2:Y:S04]  /*6410*/  LDG.E.STRONG.GPU R0, desc[UR46][R2.64] ;  /* 0x0000002e02007981 */ /* 0x000ea8000c1ef900 */
[----:B--2---:R-:W-:Y:S01]  /*6420*/  CCTL.IVALL ;  /* 0x00000000ff00798f */ /* 0x004fe20002000000 */
[----:B------:R-:W-:Y:S05]  /*6430*/  YIELD ;  /* 0x0000000000007946 */ /* 0x000fea0003800000 */
[----:B------:R-:W-:-:S13]  /*6440*/  ISETP.NE.AND P1, PT, R0, UR23, PT ;  /* 0x0000001700007c0c */ /* 0x000fda000bf25270 */
[----:B------:R-:W-:Y:S05]  /*6450*/  @P1 BRA `(.L_x_1462) ;  /* 0xfffffffc00ec1947 */ /* 0x000fea000383ffff */
.L_x_1461:
[----:B------:R-:W-:Y:S05]  /*6460*/  BSYNC B0 ;  /* 0x0000000000007941 */ /* 0x000fea0003800000 */
.L_x_1460:
[----:B------:R-:W-:-:S03]  /*6470*/  UMOV UR12, 0xffffffff ;  /* 0xffffffff000c7882 */ /* 0x000fc60000000000 */
[----:B------:R-:W-:Y:S05]  /*6480*/  BRA.DIV UR12, `(.L_x_1463) ;  /* 0x000000360c247947 */ /* 0x000fea000b800000 */
[----:B------:R-:W-:Y:S01]  /*6490*/  NOP ;  /* 0x0000000000007918 */ /* 0x000fe20000000000 */
.L_x_1527:
        /* <DEDUP_REMOVED lines=15> */
.L_x_1465:
[----:B------:R-:W-:Y:S05]  /*6590*/  BSYNC B0 ;  /* 0x0000000000007941 */ /* 0x000fea0003800000 */
.L_x_1464:
        /* <DEDUP_REMOVED lines=15> */
.L_x_1467:
[----:B------:R-:W-:Y:S05]  /*6690*/  BSYNC B0 ;  /* 0x0000000000007941 */ /* 0x000fea0003800000 */
.L_x_1466:
[----:B------:R-:W-:Y:S06]  /*66a0*/  BAR.ARV 0xa, 0xa0 ;  /* 0x0282800000007b1d */ /* 0x000fec0000002000 */
[----:B------:R-:W-:Y:S04]  /*66b0*/  BSSY B0, `(.L_x_1468) ;  /* 0x0000003000007945 */ /* 0x000fe80003800000 */
[----:B------:R-:W-:Y:S05]  /*66c0*/  @!P0 BRA `(.L_x_1469) ;  /* 0x0000000000048947 */ /* 0x000fea0003800000 */
[----:B------:R-:W-:-:S04]  /*66d0*/  DEPBAR.LE SB0, 0x0 ;  /* 0x000080000000791a */ /* 0x000fc80000000000 */
.L_x_1469:
[----:B------:R-:W-:Y:S05]  /*66e0*/  BSYNC B0 ;  /* 0x0000000000007941 */ /* 0x000fea0003800000 */
.L_x_1468:
        /* <DEDUP_REMOVED lines=19> */
.L_x_1471:
[----:B------:R-:W-:Y:S05]  /*6820*/  BSYNC B0 ;  /* 0x0000000000007941 */ /* 0x000fea0003800000 */
.L_x_1470:
[----:B------:R-:W-:Y:S02]  /*6830*/  UIADD3 UR6, UR6, 0x2, URZ ;  /* 0x0000000206067890 */ /* 0x000fe4000fffe03f */
[----:B------:R-:W-:Y:S02]  /*6840*/  UIADD3 UR4, UR4, 0x3000, URZ ;  /* 0x0000300004047890 */ /* 0x000fe4000fffe03f */
[----:B------:R-:W-:-:S06]  /*6850*/  UISETP.GE.AND UP0, UPT, UR6, UR11, UPT ;  /* 0x0000000b0600728c */ /* 0x000fcc000bf06270 */
[----:B------:R-:W-:-:S13]  /*6860*/  PLOP3.LUT P1, PT, PT, PT, UP0, 0x80, 0x0 ;  /* 0x000000000000781c */ /* 0x000fda0003f2f008 */
[----:B------:R-:W-:Y:S05]  /*6870*/  @!P1 BRA `(.L_x_1472) ;  /* 0xfffffff4007c9947 */ /* 0x000fea000383ffff */
.L_x_1433:
        /* <DEDUP_REMOVED lines=41> */
.L_x_1475:
[----:B------:R-:W-:Y:S05]  /*6b10*/  BSYNC B0 ;  /* 0x0000000000007941 */ /* 0x000fea0003800000 */
.L_x_1474:
[----:B------:R-:W-:Y:S05]  /*6b20*/  BRA `(.L_x_1476) ;  /* 0x0000000000047947 */ /* 0x000fea0003800000 */
.L_x_1473:
[----:B------:R-:W-:-:S05]  /*6b30*/  UMOV UR4, UR6 ;  /* 0x0000000600047c82 */ /* 0x000fca0008000000 */
.L_x_1476:
        /* <DEDUP_REMOVED lines=11> */
.L_x_1481:
        /* <DEDUP_REMOVED lines=24> */
.L_x_1478:
[----:B------:R-:W-:Y:S05]  /*6d70*/  BSYNC B0 ;  /* 0x0000000000007941 */ /* 0x000fea0003800000 */
.L_x_1477:
        /* <DEDUP_REMOVED lines=24> */
.L_x_1480:
[----:B------:R-:W-:Y:S05]  /*6f00*/  BSYNC B0 ;  /* 0x0000000000007941 */ /* 0x000fea0003800000 */
.L_x_1479:
[----:B------:R-:W-:Y:S02]  /*6f10*/  UIADD3 UR11, UR11, 0x2, URZ ;  /* 0x000000020b0b7890 */ /* 0x000fe4000fffe03f */
[----:B------:R-:W-:Y:S02]  /*6f20*/  ULEA UR8, UR18, UR8, 0x1 ;  /* 0x0000000812087291 */ /* 0x000fe4000f8e083f */
[----:B------:R-:W-:Y:S02]  /*6f30*/  ULEA UR9, UR18, UR9, 0x1 ;  /* 0x0000000912097291 */ /* 0x000fe4000f8e083f */
[----:B------:R-:W-:-:S13]  /*6f40*/  ISETP.NE.AND P0, PT, RZ, UR11, PT ;  /* 0x0000000bff007c0c */ /* 0x000fda000bf05270 */
[----:B------:R-:W-:Y:S05]  /*6f50*/  @!P0 BRA `(.L_x_1392) ;  /* 0x0000002400948947 */ /* 0x000fea0003800000 */
[----:B------:R-:W-:Y:S05]  /*6f60*/  BRA `(.L_x_1481) ;  /* 0xfffffffc00207947 */ /* 0x000fea000383ffff */
.L_x_1430:
        /* <DEDUP_REMOVED lines=33> */
.L_x_1483:
        /* <DEDUP_REMOVED lines=43> */
.L_x_1528:
        /* <DEDUP_REMOVED lines=15> */
.L_x_1486:
        /* <DEDUP_REMOVED lines=60> */
[----:B------:R-:W-:-:S02]  /*78e0*/  UIADD3 UR56, UR8, 0x3000, URZ ;  /* 0x0000300008387890 */ /* 0x000fc4000fffe03f */
[----:B------:R-:W-:Y:S01]  /*78f0*/  VIADD R6, R0, 0xffffffff ;  /* 0xffffffff00067836 */ /* 0x000fe20000000000 */
[----:B------:R-:W-:Y:S01]  /*7900*/  UMOV UR58, 0x30 ;  /* 0x00000030003a7882 */ /* 0x000fe20000000000 */
[----:B------:R-:W-:Y:S01]  /*7910*/  UMOV UR59, UR11 ;  /* 0x0000000b003b7c82 */ /* 0x000fe20008000000 */
[----:B------:R-:W-:Y:S01]  /*7920*/  UMOV UR60, UR12 ;  /* 0x0000000c003c7c82 */ /* 0x000fe20008000000 */
[----:B------:R-:W-:Y:S01]  /*7930*/  UMOV UR61, UR21 ;  /* 0x00000015003d7c82 */ /* 0x000fe20008000000 */
[----:B------:R1:W-:Y:S01]  /*7940*/  STL [R1], R6 ;  /* 0x0000000601007387 */ /* 0x0003e20000100800 */
[----:B------:R-:W-:Y:S01]  /*7950*/  ISETP.GE.AND P1, PT, R4, R6, PT ;  /* 0x000000060400720c */ /* 0x000fe20003f26270 */
[----:B------:R-:W-:Y:S01]  /*7960*/  UMOV UR57, UR9 ;  /* 0x0000000900397c82 */ /* 0x000fe20008000000 */
        /* <DEDUP_REMOVED lines=28> */
[----:B--2---:R-:W-:Y:S01]  /*7b30*/  UMOV UR10, 0x40 ;  /* 0x00000040000a7882 */ /* 0x004fe20000000000 */
[----:B------:R1:W-:Y:S01]  /*7b40*/  UTMALDG.4D [UR56], [UR54], desc[UR16] ;  /* 0x00001038360075b4 */ /* 0x0003e20008019000 */
[----:B------:R1:W-:Y:S01]  /*7b50*/  UTMALDG.4D [UR48], [UR54], desc[UR16] ;  /* 0x00001030360075b4 */ /* 0x0003e20008019000 */
[----:B---3--:R-:W-:Y:S01]  /*7b60*/  UIADD3 UR24, UR8, 0x6000, URZ ;  /* 0x0000600008187890 */ /* 0x008fe2000fffe03f */
[----:B------:R-:W-:Y:S01]  /*7b70*/  UMOV UR26, UR18 ;  /* 0x00000012001a7c82 */ /* 0x000fe20008000000 */
[----:B------:R1:W-:Y:S01]  /*7b80*/  UTMALDG.4D [UR40], [UR54], desc[UR16] ;  /* 0x00001028360075b4 */ /* 0x0003e20008019000 */
[----:B----4-:R-:W-:-:S02]  /*7b90*/  UIADD3 UR32, UR8, 0x8000, URZ ;  /* 0x0000800008207890 */ /* 0x010fc4000fffe03f */
        /* <DEDUP_REMOVED lines=23> */
.L_x_1497:
[----:B--234-:R-:W-:-:S04]  /*7d10*/  SHF.L.U32 R21, R11, 0x1f, RZ ;  /* 0x0000001f0b157819 */ /* 0x01cfc800000006ff */
[----:B------:R-:W1:Y:S02]  /*7d20*/  SYNCS.PHASECHK.TRANS64.TRYWAIT P1, [R16+URZ+0x26840], R21 ;  /* 0x02684015100075a7 */ /* 0x000e64000802017f */
[----:B-1----:R-:W-:Y:S05]  /*7d30*/  @!P1 BRA `(.L_x_1489) ;  /* 0x0000001c00289947 */ /* 0x002fea0003800000 */
.L_x_1529:
[----:B------:R-:W-:Y:S05]  /*7d40*/  @P0 BRA `(.L_x_1490) ;  /* 0x0000000000140947 */ /* 0x000fea0003800000 */
[----:B------:R-:W-:Y:S01]  /*7d50*/  ISETP.NE.AND P1, PT, R6, RZ, PT ;  /* 0x000000ff0600720c */ /* 0x000fe20003f25270 */
[----:B------:R-:W-:-:S04]  /*7d60*/  IMAD.MOV.U32 R3, RZ, RZ, 0x3100 ;  /* 0x00003100ff037424 */ /* 0x000fc800078e00ff */
[----:B------:R3:W-:Y:S08]  /*7d70*/  SYNCS.ARRIVE.TRANS64 RZ, [R16+URZ+0x26830], R3 ;  /* 0x0268300310ff79a7 */ /* 0x0007f0000800003f */
[----:B------:R-:W-:Y:S05]  /*7d80*/  @!P1 BRA `(.L_x_1490) ;  /* 0x0000000000049947 */ /* 0x000fea0003800000 */
[----:B------:R-:W-:Y:S01]  /*7d90*/  BPT.TRAP 0x1 ;  /* 0x000000040000795c */ /* 0x000fe20000300000 */
.L_x_1490:
        /* <DEDUP_REMOVED lines=43> */
.L_x_1530:
[----:B------:R-:W-:Y:S05]  /*8050*/  @P0 BRA `(.L_x_1492) ;  /* 0x0000000000140947 */ /* 0x000fea0003800000 */
[----:B------:R-:W-:Y:S01]  /*8060*/  ISETP.NE.AND P1, PT, R6, RZ, PT ;  /* 0x000000ff0600720c */ /* 0x000fe20003f25270 */
[----:B------:R-:W-:-:S04]  /*8070*/  IMAD.MOV.U32 R2, RZ, RZ, 0x3100 ;  /* 0x00003100ff027424 */ /* 0x000fc800078e00ff */
[----:B------:R3:W-:Y:S08]  /*8080*/  SYNCS.ARRIVE.TRANS64 RZ, [R16+URZ+0x26818], R2 ;  /* 0x0268180210ff79a7 */ /* 0x0007f0000800003f */
[----:B------:R-:W-:Y:S05]  /*8090*/  @!P1 BRA `(.L_x_1492) ;  /* 0x0000000000049947 */ /* 0x000fea0003800000 */
[----:B------:R-:W-:Y:S01]  /*80a0*/  BPT.TRAP 0x1 ;  /* 0x000000040000795c */ /* 0x000fe20000300000 */
.L_x_1492:
        /* <DEDUP_REMOVED lines=43> */
.L_x_1531:
[----:B------:R-:W-:Y:S05]  /*8360*/  @P0 BRA `(.L_x_1494) ;  /* 0x0000000000140947 */ /* 0x000fea0003800000 */
[----:B------:R-:W-:Y:S01]  /*8370*/  ISETP.NE.AND P1, PT, R6, RZ, PT ;  /* 0x000000ff0600720c */ /* 0x000fe20003f25270 */
[----:B-123--:R-:W-:-:S04]  /*8380*/  IMAD.MOV.U32 R21, RZ, RZ, 0x3100 ;  /* 0x00003100ff157424 */ /* 0x00efc800078e00ff */
[----:B------:R4:W-:Y:S08]  /*8390*/  SYNCS.ARRIVE.TRANS64 RZ, [R16+URZ+0x26838], R21 ;  /* 0x0268381510ff79a7 */ /* 0x0009f0000800003f */
[----:B------:R-:W-:Y:S05]  /*83a0*/  @!P1 BRA `(.L_x_1494) ;  /* 0x0000000000049947 */ /* 0x000fea0003800000 */
[----:B------:R-:W-:Y:S01]  /*83b0*/  BPT.TRAP 0x1 ;  /* 0x000000040000795c */ /* 0x000fe20000300000 */
.L_x_1494:
        /* <DEDUP_REMOVED lines=38> */
.L_x_1533:
[----:B------:R-:W-:Y:S05]  /*8620*/  @P0 BRA `(.L_x_1496) ;  /* 0x0000000000140947 */ /* 0x000fea0003800000 */
[----:B------:R-:W-:Y:S01]  /*8630*/  ISETP.NE.AND P1, PT, R6, RZ, PT ;  /* 0x000000ff0600720c */ /* 0x000fe20003f25270 */
[----:B------:R-:W-:-:S04]  /*8640*/  IMAD.MOV.U32 R5, RZ, RZ, 0x3100 ;  /* 0x00003100ff057424 */ /* 0x000fc800078e00ff */
[----:B------:R1:W-:Y:S08]  /*8650*/  SYNCS.ARRIVE.TRANS64 RZ, [R16+URZ+0x26810], R5 ;  /* 0x0268100510ff79a7 */ /* 0x0003f0000800003f */
[----:B------:R-:W-:Y:S05]  /*8660*/  @!P1 BRA `(.L_x_1496) ;  /* 0x0000000000049947 */ /* 0x000fea0003800000 */
[----:B------:R-:W-:Y:S01]  /*8670*/  BPT.TRAP 0x1 ;  /* 0x000000040000795c */ /* 0x000fe20000300000 */
.L_x_1496:
        /* <DEDUP_REMOVED lines=44> */
.L_x_1488:
[----:B------:R-:W3:Y:S02]  /*8940*/  LDL.LU R4, [R1+0x4] ;  /* 0x0000040001047983 */ /* 0x000ee40000300800 */
[----:B---3--:R-:W-:Y:S02]  /*8950*/  ISETP.NE.AND P1, PT, R4, RZ, PT ;  /* 0x000000ff0400720c */ /* 0x008fe40003f25270 */
[----:B------:R1:W5:Y:S11]  /*8960*/  LDL R4, [R1] ;  /* 0x0000000001047983 */ /* 0x0003760000100800 */
[----:B-1----:R-:W-:Y:S05]  /*8970*/  @!P1 BRA `(.L_x_1487) ;  /* 0x0000000400809947 */ /* 0x002fea0003800000 */
[----:B------:R-:W-:-:S04]  /*8980*/  SHF.L.U32 R13, R11, 0x1f, RZ ;  /* 0x0000001f0b0d7819 */ /* 0x000fc800000006ff */
[----:B------:R-:W1:Y:S02]  /*8990*/  SYNCS.PHASECHK.TRANS64.TRYWAIT P1, [R16+URZ+0x26840], R13 ;  /* 0x0268400d100075a7 */ /* 0x000e64000802017f */
[----:B-1----:R-:W-:Y:S05]  /*89a0*/  @!P1 BRA `(.L_x_1498) ;  /* 0x0000001000609947 */ /* 0x002fea0003800000 */
.L_x_1534:
[----:B------:R-:W-:Y:S05]  /*89b0*/  @P0 BRA `(.L_x_1499) ;  /* 0x0000000000140947 */ /* 0x000fea0003800000 */
[----:B------:R-:W-:Y:S01]  /*89c0*/  ISETP.NE.AND P1, PT, R6, RZ, PT ;  /* 0x000000ff0600720c */ /* 0x000fe20003f25270 */
[----:B--2---:R-:W-:-:S04]  /*89d0*/  IMAD.MOV.U32 R5, RZ, RZ, 0x3100 ;  /* 0x00003100ff057424 */ /* 0x004fc800078e00ff */
[----:B------:R3:W-:Y:S08]  /*89e0*/  SYNCS.ARRIVE.TRANS64 RZ, [R16+URZ+0x26830], R5 ;  /* 0x0268300510ff79a7 */ /* 0x0007f0000800003f */
[----:B------:R-:W-:Y:S05]  /*89f0*/  @!P1 BRA `(.L_x_1499) ;  /* 0x0000000000049947 */ /* 0x000fea0003800000 */
[----:B------:R-:W-:Y:S01]  /*8a00*/  BPT.TRAP 0x1 ;  /* 0x000000040000795c */ /* 0x000fe20000300000 */
.L_x_1499:
        /* <DEDUP_REMOVED lines=40> */
.L_x_1535:
[----:B------:R-:W-:Y:S05]  /*8c90*/  @P0 BRA `(.L_x_1501) ;  /* 0x0000000000140947 */ /* 0x000fea0003800000 */
[----:B------:R-:W-:Y:S01]  /*8ca0*/  ISETP.NE.AND P0, PT, R6, RZ, PT ;  /* 0x000000ff0600720c */ /* 0x000fe20003f05270 */
[----:B------:R-:W-:-:S04]  /*8cb0*/  IMAD.MOV.U32 R5, RZ, RZ, 0x3100 ;  /* 0x00003100ff057424 */ /* 0x000fc800078e00ff */
[----:B------:R3:W-:Y:S08]  /*8cc0*/  SYNCS.ARRIVE.TRANS64 RZ, [R16+URZ+0x26818], R5 ;  /* 0x0268180510ff79a7 */ /* 0x0007f0000800003f */
[----:B------:R-:W-:Y:S05]  /*8cd0*/  @!P0 BRA `(.L_x_1501) ;  /* 0x0000000000048947 */ /* 0x000fea0003800000 */
[----:B------:R-:W-:Y:S01]  /*8ce0*/  BPT.TRAP 0x1 ;  /* 0x000000040000795c */ /* 0x000fe20000300000 */
.L_x_1501:
        /* <DEDUP_REMOVED lines=41> */
.L_x_1487:
[----:B------:R-:W3:Y:S01]  /*8f80*/  S2R R0, SR_TID.X ;  /* 0x0000000000007919 */ /* 0x000ee20000002100 */
[----:B------:R-:W-:Y:S01]  /*8f90*/  IMAD R3, R19, 0x8, R16 ;  /* 0x0000000813037824 */ /* 0x000fe200078e0210 */
[----:B---3--:R-:W-:Y:S02]  /*8fa0*/  LOP3.LUT R2, R0, 0x7f, RZ, 0xc0, !PT ;  /* 0x0000007f00027812 */ /* 0x008fe400078ec0ff */
[----:B------:R-:W-:Y:S02]  /*8fb0*/  SHF.L.U32 R0, R11, 0x1f, RZ ;  /* 0x0000001f0b007819 */ /* 0x000fe400000006ff */
[----:B------:R-:W-:Y:S02]  /*8fc0*/  ISETP.NE.AND P1, PT, R2, RZ, PT ;  /* 0x000000ff0200720c */ /* 0x000fe40003f25270 */
[----:B------:R-:W3:Y:S02]  /*8fd0*/  SYNCS.PHASECHK.TRANS64.TRYWAIT P0, [R3+URZ+0x26840], R0 ;  /* 0x02684000030075a7 */ /* 0x000ee4000800017f */
[----:B---3--:R-:W-:Y:S09]  /*8fe0*/  @!P0 BRA `(.L_x_1502) ;  /* 0x0000000800f88947 */ /* 0x008ff20003800000 */
.L_x_1536:
[----:B------:R-:W-:Y:S05]  /*8ff0*/  @P1 BRA `(.L_x_1503) ;  /* 0x0000000000181947 */ /* 0x000fea0003800000 */
[----:B------:R-:W1:Y:S01]  /*9000*/  S2R R2, SR_TID.X ;  /* 0x0000000000027919 */ /* 0x000e620000002100 */
[----:B---3--:R-:W-:-:S04]  /*9010*/  IMAD.MOV.U32 R0, RZ, RZ, 0x3100 ;  /* 0x00003100ff007424 */ /* 0x008fc800078e00ff */
[----:B------:R3:W-:Y:S01]  /*9020*/  SYNCS.ARRIVE.TRANS64 RZ, [R3+URZ+0x26830], R0 ;  /* 0x0268300003ff79a7 */ /* 0x0007e2000800003f */
[----:B-1----:R-:W-:-:S13]  /*9030*/  LOP3.LUT P0, RZ, R2, 0x1f, RZ, 0xc0, !PT ;  /* 0x0000001f02ff7812 */ /* 0x002fda000780c0ff */
[----:B---3--:R-:W-:Y:S05]  /*9040*/  @!P0 BRA `(.L_x_1503) ;  /* 0x0000000000048947 */ /* 0x008fea0003800000 */
[----:B------:R-:W-:Y:S01]  /*9050*/  BPT.TRAP 0x1 ;  /* 0x000000040000795c */ /* 0x000fe20000300000 */
.L_x_1503:
        /* <DEDUP_REMOVED lines=47> */
.L_x_1484:
[----:B------:R-:W-:Y:S05]  /*9350*/  BSYNC B0 ;  /* 0x0000000000007941 */ /* 0x000fea0003800000 */
.L_x_1482:
[----:B------:R-:W-:-:S03]  /*9360*/  UMOV UR7, 0xffffffff ;  /* 0xffffffff00077882 */ /* 0x000fc60000000000 */
[----:B------:R-:W-:Y:S05]  /*9370*/  BRA.DIV UR7, `(.L_x_1504) ;  /* 0x0000000a07287947 */ /* 0x000fea000b800000 */
[----:B------:R-:W-:-:S13]  /*9380*/  ELECT P6, URZ, PT ;  /* 0x00000000003f782f */ /* 0x000fda00038c0000 */
.L_x_1539:
[----:B------:R-:W-:Y:S05]  /*9390*/  @!P6 BRA `(.L_x_1392) ;  /* 0x000000000084e947 */ /* 0x000fea0003800000 */
[----:B------:R-:W-:-:S06]  /*93a0*/  ULOP3.LUT UR7, UR38, 0x2, URZ, 0xfc, !UPT ;  /* 0x0000000226077892 */ /* 0x000fcc000f8efc3f */
[----:B------:R-:W-:-:S05]  /*93b0*/  IMAD.U32 R2, RZ, RZ, UR7 ;  /* 0x00000007ff027e24 */ /* 0x000fca000f8e00ff */
[----:B------:R-:W-:-:S13]  /*93c0*/  ISETP.NE.AND P2, PT, R2, 0x3, PT ;  /* 0x000000030200780c */ /* 0x000fda0003f45270 */
[----:B------:R-:W-:Y:S05]  /*93d0*/  @!P2 BRA `(.L_x_1505) ;  /* 0x000000000004a947 */ /* 0x000fea0003800000 */
[----:B------:R-:W-:Y:S01]  /*93e0*/  BPT.TRAP 0x1 ;  /* 0x000000040000795c */ /* 0x000fe20000300000 */
.L_x_1505:
        /* <DEDUP_REMOVED lines=15> */
.L_x_1540:
[----:B------:R-:W2:Y:S02]  /*94e0*/  SYNCS.PHASECHK.TRANS64.TRYWAIT P0, [R3+URZ], R2 ;  /* 0x00000002030075a7 */ /* 0x000ea4000800017f */
[----:B--2---:R-:W-:Y:S05]  /*94f0*/  @!P0 BRA `(.L_x_1507) ;  /* 0x0000000400fc8947 */ /* 0x004fea0003800000 */
.L_x_1541:
[----:B------:R-:W-:Y:S05]  /*9500*/  @!P2 BRA `(.L_x_1508) ;  /* 0x000000000004a947 */ /* 0x000fea0003800000 */
[----:B------:R-:W-:Y:S01]  /*9510*/  BPT.TRAP 0x1 ;  /* 0x000000040000795c */ /* 0x000fe20000300000 */
.L_x_1508:
[----:B--2---:R-:W-:-:S04]  /*9520*/  VIADD R3, R7, 0x26840 ;  /* 0x0002684007037836 */ /* 0x004fc80000000000 */
[----:B------:R-:W-:-:S04]  /*9530*/  IMAD R0, R0, 0x8, R3 ;  /* 0x0000000800007824 */ /* 0x000fc800078e0203 */
[----:B------:R-:W2:Y:S02]  /*9540*/  SYNCS.PHASECHK.TRANS64.TRYWAIT P0, [R0+URZ], R5 ;  /* 0x00000005000075a7 */ /* 0x000ea4000800017f */
[----:B--2---:R-:W-:Y:S05]  /*9550*/  @!P0 BRA `(.L_x_1509) ;  /* 0x0000000400f88947 */ /* 0x004fea0003800000 */
.L_x_1542:
[----:B------:R-:W-:-:S07]  /*9560*/  IMAD R3, R4, 0x8, R3 ;  /* 0x0000000804037824 */ /* 0x000fce00078e0203 */
.L_x_1510:
[----:B---3--:R3:W4:Y:S02]  /*9570*/  SYNCS.PHASECHK.TRANS64.TRYWAIT P0, [R3+URZ], R2 ;  /* 0x00000002030075a7 */ /* 0x008724000800017f */
[----:B----4-:R-:W-:Y:S05]  /*9580*/  @!P0 NANOSLEEP.SYNCS 0x989680 ;  /* 0x009896800000895d */ /* 0x010fea0003900000 */
[----:B------:R-:W4:Y:S02]  /*9590*/  @!P0 SYNCS.PHASECHK.TRANS64 P0, [R3+URZ], R2 ;  /* 0x00000002030085a7 */ /* 0x000f24000800007f */
[----:B----4-:R-:W-:Y:S05]  /*95a0*/  @!P0 BRA `(.L_x_1510) ;  /* 0xfffffffc00f08947 */ /* 0x010fea000383ffff */
.L_x_1392:
[----:B------:R-:W-:Y:S05]  /*95b0*/  BSYNC B6 ;  /* 0x0000000000067941 */ /* 0x000fea0003800000 */
.L_x_1389:
[----:B------:R-:W-:Y:S05]  /*95c0*/  EXIT ;  /* 0x000000000000794d */ /* 0x000fea0003800000 */
.L_x_1399:
[----:B------:R-:W-:Y:S02]  /*95d0*/  IMAD.MOV.U32 R13, RZ, RZ, R16 ;  /* 0x000000ffff0d7224 */ /* 0x000fe400078e0010 */
[----:B------:R-:W-:Y:S02]  /*95e0*/  IMAD.MOV.U32 R12, RZ, RZ, RZ ;  /* 0x000000ffff0c7224 */ /* 0x000fe400078e00ff */
[----:B------:R-:W-:Y:S02]  /*95f0*/  IMAD.MOV.U32 R11, RZ, RZ, 0x1f ;  /* 0x0000001fff0b7424 */ /* 0x000fe400078e00ff */
[----:B------:R-:W-:-:S07]  /*9600*/  IMAD.MOV.U32 R15, RZ, RZ, -0x1 ;  /* 0xffffffffff0f7424 */ /* 0x000fce00078e00ff */
[----:B------:R-:W-:Y:S05]  /*9610*/  WARPSYNC.COLLECTIVE R15, `(.L_x_1511) ;  /* 0x000000000f087348 */ /* 0x000fea0003c00000 */
[----:B------:R1:W2:Y:S02]  /*9620*/  SHFL.IDX P6, R14, R13, R12, R11 ;  /* 0x0000000c0d0e7389 */ /* 0x0002a400000c000b */
[----:B-12---:R-:W-:Y:S01]  /*9630*/  ENDCOLLECTIVE ;  /* 0x000000000000791b */ /* 0x006fe20003800000 */
.L_x_1511:
[----:B------:R-:W-:Y:S05]  /*9640*/  BRA `(.L_x_1512) ;  /* 0xffffff7800807947 */ /* 0x000fea000383ffff */
.L_x_1401:
[----:B--2---:R2:W3:Y:S02]  /*9650*/  SYNCS.PHASECHK.TRANS64.TRYWAIT P0, [R18+URZ+0x26800], R5 ;  /* 0x02680005120075a7 */ /* 0x0044e4000800017f */
[----:B---3--:R-:W-:Y:S05]  /*9660*/  @!P0 NANOSLEEP.SYNCS 0x989680 ;  /* 0x009896800000895d */ /* 0x008fea0003900000 */
[----:B------:R-:W3:Y:S02]  /*9670*/  @!P0 SYNCS.PHASECHK.TRANS64 P0, [R18+URZ+0x26800], R5 ;  /* 0x02680005120085a7 */ /* 0x000ee4000800007f */
[----:B---3--:R-:W-:Y:S05]  /*9680*/  @!P0 BRA `(.L_x_1401) ;  /* 0xfffffffc00f08947 */ /* 0x008fea000383ffff */
[----:B------:R-:W-:Y:S05]  /*9690*/  BRA `(.L_x_1400) ;  /* 0xffffff7800a87947 */ /* 0x000fea000383ffff */
.L_x_1406:
[----:B--2---:R-:W-:-:S04]  /*96a0*/  IMAD.U32 R7, RZ, RZ, UR6 ;  /* 0x00000006ff077e24 */ /* 0x004fc8000f8e00ff */
[----:B------:R2:W3:Y:S03]  /*96b0*/  SYNCS.PHASECHK.TRANS64.TRYWAIT P0, [R7+URZ+0x26810], R16 ;  /* 0x02681010070075a7 */ /* 0x0004e6000800017f */
[----:B---3--:R-:W-:Y:S05]  /*96c0*/  @!P0 NANOSLEEP.SYNCS 0x989680 ;  /* 0x009896800000895d */ /* 0x008fea0003900000 */
[----:B------:R-:W3:Y:S02]  /*96d0*/  @!P0 SYNCS.PHASECHK.TRANS64 P0, [R7+URZ+0x26810], R16 ;  /* 0x02681010070085a7 */ /* 0x000ee4000800007f */
[----:B---3--:R-:W-:Y:S05]  /*96e0*/  @!P0 BRA `(.L_x_1406) ;  /* 0xfffffffc00ec8947 */ /* 0x008fea000383ffff */
[----:B------:R-:W-:Y:S05]  /*96f0*/  BRA `(.L_x_1405) ;  /* 0xffffff8400087947 */ /* 0x000fea000383ffff */
.L_x_1410:
[----:B------:R-:W-:-:S04]  /*9700*/  IMAD.U32 R121, RZ, RZ, UR6 ;  /* 0x00000006ff797e24 */ /* 0x000fc8000f8e00ff */
[----:B------:R1:W1:Y:S03]  /*9710*/  SYNCS.PHASECHK.TRANS64.TRYWAIT P0, [R121+URZ+0x26830], R16 ;  /* 0x02683010790075a7 */ /* 0x000266000800017f */
[----:B-1----:R-:W-:Y:S05]  /*9720*/  @!P0 NANOSLEEP.SYNCS 0x989680 ;  /* 0x009896800000895d */ /* 0x002fea0003900000 */
[----:B------:R-:W1:Y:S02]  /*9730*/  @!P0 SYNCS.PHASECHK.TRANS64 P0, [R121+URZ+0x26830], R16 ;  /* 0x02683010790085a7 */ /* 0x000e64000800007f */
[----:B-1----:R-:W-:Y:S05]  /*9740*/  @!P0 BRA `(.L_x_1410) ;  /* 0xfffffffc00ec8947 */ /* 0x002fea000383ffff */
[----:B------:R-:W-:Y:S05]  /*9750*/  BRA `(.L_x_1409) ;  /* 0xffffff8800107947 */ /* 0x000fea000383ffff */
.L_x_1417:
[----:B------:R-:W-:Y:S01]  /*9760*/  BSSY B0, `(.L_x_1513) ;  /* 0x0000005000007945 */ /* 0x000fe20003800000 */
[----:B------:R-:W-:-:S07]  /*9770*/  IMAD.MOV.U32 R15, RZ, RZ, -0x1 ;  /* 0xffffffffff0f7424 */ /* 0x000fce00078e00ff */
[----:B-1----:R-:W-:Y:S05]  /*9780*/  WARPSYNC.COLLECTIVE R15, `(.L_x_1514) ;  /* 0x000000000f087348 */ /* 0x002fea0003c00000 */
[----:B------:R-:W-:Y:S01]  /*9790*/  NOP ;  /* 0x0000000000007918 */ /* 0x000fe20000000000 */
[----:B-1----:R-:W-:Y:S01]  /*97a0*/  ENDCOLLECTIVE ;  /* 0x000000000000791b */ /* 0x002fe20003800000 */
.L_x_1514:
[----:B------:R-:W-:Y:S05]  /*97b0*/  BSYNC B0 ;  /* 0x0000000000007941 */ /* 0x000fea0003800000 */
.L_x_1513:
[----:B------:R-:W-:Y:S05]  /*97c0*/  BRA `(.L_x_1515) ;  /* 0xffffffb400487947 */ /* 0x000fea000383ffff */
.L_x_1426:
[----:B------:R-:W-:Y:S01]  /*97d0*/  BSSY B0, `(.L_x_1516) ;  /* 0x0000005000007945 */ /* 0x000fe20003800000 */
[----:B------:R-:W-:-:S07]  /*97e0*/  IMAD.MOV.U32 R15, RZ, RZ, -0x1 ;  /* 0xffffffffff0f7424 */ /* 0x000fce00078e00ff */
[----:B-12---:R-:W-:Y:S05]  /*97f0*/  WARPSYNC.COLLECTIVE R15, `(.L_x_1517) ;  /* 0x000000000f087348 */ /* 0x006fea0003c00000 */
[----:B------:R-:W-:Y:S01]  /*9800*/  NOP ;  /* 0x0000000000007918 */ /* 0x000fe20000000000 */
[----:B-12---:R-:W-:Y:S01]  /*9810*/  ENDCOLLECTIVE ;  /* 0x000000000000791b */ /* 0x006fe20003800000 */
.L_x_1517:
[----:B------:R-:W-:Y:S05]  /*9820*/  BSYNC B0 ;  /* 0x0000000000007941 */ /* 0x000fea0003800000 */
.L_x_1516:
[----:B------:R-:W-:Y:S05]  /*9830*/  BRA `(.L_x_1518) ;  /* 0xffffffb800387947 */ /* 0x000fea000383ffff */
.L_x_1438:
[----:B------:R-:W-:Y:S01]  /*9840*/  BSSY B0, `(.L_x_1519) ;  /* 0x0000005000007945 */ /* 0x000fe20003800000 */
[----:B------:R-:W-:-:S07]  /*9850*/  IMAD.MOV.U32 R15, RZ, RZ, -0x1 ;  /* 0xffffffffff0f7424 */ /* 0x000fce00078e00ff */
[----:B------:R-:W-:Y:S05]  /*9860*/  WARPSYNC.COLLECTIVE R15, `(.L_x_1520) ;  /* 0x000000000f087348 */ /* 0x000fea0003c00000 */
[----:B------:R-:W-:Y:S01]  /*9870*/  NOP ;  /* 0x0000000000007918 */ /* 0x000fe20000000000 */
[----:B------:R-:W-:Y:S01]  /*9880*/  ENDCOLLECTIVE ;  /* 0x000000000000791b */ /* 0x000fe20003800000 */
.L_x_1520:
[----:B------:R-:W-:Y:S05]  /*9890*/  BSYNC B0 ;  /* 0x0000000000007941 */ /* 0x000fea0003800000 */
.L_x_1519:
[----:B------:R-:W-:Y:S05]  /*98a0*/  BRA `(.L_x_1521) ;  /* 0xffffffc000207947 */ /* 0x000fea000383ffff */
.L_x_1451:
[----:B------:R-:W-:Y:S01]  /*98b0*/  BSSY B0, `(.L_x_1522) ;  /* 0x0000005000007945 */ /* 0x000fe20003800000 */
[----:B------:R-:W-:-:S07]  /*98c0*/  IMAD.MOV.U32 R15, RZ, RZ, -0x1 ;  /* 0xffffffffff0f7424 */ /* 0x000fce00078e00ff */
[----:B------:R-:W-:Y:S05]  /*98d0*/  WARPSYNC.COLLECTIVE R15, `(.L_x_1523) ;  /* 0x000000000f087348 */ /* 0x000fea0003c00000 */
[----:B------:R-:W-:Y:S01]  /*98e0*/  NOP ;  /* 0x0000000000007918 */ /* 0x000fe20000000000 */
[----:B------:R-:W-:Y:S01]  /*98f0*/  ENDCOLLECTIVE ;  /* 0x000000000000791b */ /* 0x000fe20003800000 */
.L_x_1523:
[----:B------:R-:W-:Y:S05]  /*9900*/  BSYNC B0 ;  /* 0x0000000000007941 */ /* 0x000fea0003800000 */
.L_x_1522:
[----:B------:R-:W-:Y:S05]  /*9910*/  BRA `(.L_x_1524) ;  /* 0xffffffc400a47947 */ /* 0x000fea000383ffff */
.L_x_1463:
[----:B------:R-:W-:Y:S01]  /*9920*/  BSSY B0, `(.L_x_1525) ;  /* 0x0000005000007945 */ /* 0x000fe20003800000 */
[----:B------:R-:W-:-:S07]  /*9930*/  IMAD.MOV.U32 R15, RZ, RZ, -0x1 ;  /* 0xffffffffff0f7424 */ /* 0x000fce00078e00ff */
[----:B------:R-:W-:Y:S05]  /*9940*/  WARPSYNC.COLLECTIVE R15, `(.L_x_1526) ;  /* 0x000000000f087348 */ /* 0x000fea0003c00000 */
[----:B------:R-:W-:Y:S01]  /*9950*/  NOP ;  /* 0x0000000000007918 */ /* 0x000fe20000000000 */
[----:B------:R-:W-:Y:S01]  /*9960*/  ENDCOLLECTIVE ;  /* 0x000000000000791b */ /* 0x000fe20003800000 */
.L_x_1526:
[----:B------:R-:W-:Y:S05]  /*9970*/  BSYNC B0 ;  /* 0x0000000000007941 */ /* 0x000fea0003800000 */
.L_x_1525:
[----:B------:R-:W-:Y:S05]  /*9980*/  BRA `(.L_x_1527) ;  /* 0xffffffc800c47947 */ /* 0x000fea000383ffff */
.L_x_1485:
[----:B-1----:R1:W2:Y:S02]  /*9990*/  SYNCS.PHASECHK.TRANS64.TRYWAIT P0, [R16+URZ+0x26820], R3 ;  /* 0x02682003100075a7 */ /* 0x0022a4000800017f */
[----:B--2---:R-:W-:Y:S05]  /*99a0*/  @!P0 NANOSLEEP.SYNCS 0x989680 ;  /* 0x009896800000895d */ /* 0x004fea0003900000 */
[----:B------:R-:W2:Y:S02]  /*99b0*/  @!P0 SYNCS.PHASECHK.TRANS64 P0, [R16+URZ+0x26820], R3 ;  /* 0x02682003100085a7 */ /* 0x000ea4000800007f */
[----:B--2---:R-:W-:Y:S05]  /*99c0*/  @!P0 BRA `(.L_x_1485) ;  /* 0xfffffffc00f08947 */ /* 0x004fea000383ffff */
[----:B------:R-:W-:Y:S05]  /*99d0*/  BRA `(.L_x_1528) ;  /* 0xffffffd800947947 */ /* 0x000fea000383ffff */
.L_x_1489:
[----:B-1----:R1:W3:Y:S02]  /*99e0*/  SYNCS.PHASECHK.TRANS64.TRYWAIT P1, [R16+URZ+0x26840], R21 ;  /* 0x02684015100075a7 */ /* 0x0022e4000802017f */
[----:B---3--:R-:W-:Y:S05]  /*99f0*/  @!P1 NANOSLEEP.SYNCS 0x989680 ;  /* 0x009896800000995d */ /* 0x008fea0003900000 */
[----:B------:R-:W3:Y:S02]  /*9a00*/  @!P1 SYNCS.PHASECHK.TRANS64 P1, [R16+URZ+0x26840], R21 ;  /* 0x02684015100095a7 */ /* 0x000ee4000802007f */
[----:B---3--:R-:W-:Y:S05]  /*9a10*/  @!P1 BRA `(.L_x_1489) ;  /* 0xfffffffc00f09947 */ /* 0x008fea000383ffff */
[----:B------:R-:W-:Y:S05]  /*9a20*/  BRA `(.L_x_1529) ;  /* 0xffffffe000c47947 */ /* 0x000fea000383ffff */
.L_x_1491:
[----:B--2---:R2:W3:Y:S02]  /*9a30*/  SYNCS.PHASECHK.TRANS64.TRYWAIT P1, [R16+URZ+0x26828], R21 ;  /* 0x02682815100075a7 */ /* 0x0044e4000802017f */
[----:B---3--:R-:W-:Y:S05]  /*9a40*/  @!P1 NANOSLEEP.SYNCS 0x989680 ;  /* 0x009896800000995d */ /* 0x008fea0003900000 */
[----:B------:R-:W3:Y:S02]  /*9a50*/  @!P1 SYNCS.PHASECHK.TRANS64 P1, [R16+URZ+0x26828], R21 ;  /* 0x02682815100095a7 */ /* 0x000ee4000802007f */
[----:B---3--:R-:W-:Y:S05]  /*9a60*/  @!P1 BRA `(.L_x_1491) ;  /* 0xfffffffc00f09947 */ /* 0x008fea000383ffff */
[----:B------:R-:W-:Y:S05]  /*9a70*/  BRA `(.L_x_1530) ;  /* 0xffffffe400747947 */ /* 0x000fea000383ffff */
.L_x_1493:
[----:B---3--:R3:W4:Y:S02]  /*9a80*/  SYNCS.PHASECHK.TRANS64.TRYWAIT P1, [R16+URZ+0x26848], R21 ;  /* 0x02684815100075a7 */ /* 0x008724000802017f */
[----:B----4-:R-:W-:Y:S05]  /*9a90*/  @!P1 NANOSLEEP.SYNCS 0x989680 ;  /* 0x009896800000995d */ /* 0x010fea0003900000 */
[----:B------:R-:W4:Y:S02]  /*9aa0*/  @!P1 SYNCS.PHASECHK.TRANS64 P1, [R16+URZ+0x26848], R21 ;  /* 0x02684815100095a7 */ /* 0x000f24000802007f */
[----:B----4-:R-:W-:Y:S05]  /*9ab0*/  @!P1 BRA `(.L_x_1493) ;  /* 0xfffffffc00f09947 */ /* 0x010fea000383ffff */
[----:B------:R-:W-:Y:S05]  /*9ac0*/  BRA `(.L_x_1531) ;  /* 0xffffffe800247947 */ /* 0x000fea000383ffff */
.L_x_1495:
[----:B------:R-:W-:-:S07]  /*9ad0*/  SHF.L.U32 R5, R11, 0x1f, RZ ;  /* 0x0000001f0b057819 */ /* 0x000fce00000006ff */
.L_x_1532:
[----:B------:R1:W1:Y:S02]  /*9ae0*/  SYNCS.PHASECHK.TRANS64.TRYWAIT P1, [R16+URZ+0x26820], R5 ;  /* 0x02682005100075a7 */ /* 0x000264000802017f */
[----:B-1----:R-:W-:Y:S05]  /*9af0*/  @!P1 NANOSLEEP.SYNCS 0x989680 ;  /* 0x009896800000995d */ /* 0x002fea0003900000 */
[----:B------:R-:W1:Y:S02]  /*9b00*/  @!P1 SYNCS.PHASECHK.TRANS64 P1, [R16+URZ+0x26820], R5 ;  /* 0x02682005100095a7 */ /* 0x000e64000802007f */
[----:B-1----:R-:W-:Y:S05]  /*9b10*/  @!P1 BRA `(.L_x_1532) ;  /* 0xfffffffc00f09947 */ /* 0x002fea000383ffff */
[----:B------:R-:W-:Y:S05]  /*9b20*/  BRA `(.L_x_1533) ;  /* 0xffffffe800bc7947 */ /* 0x000fea000383ffff */
.L_x_1498:
[----:B-1----:R1:W3:Y:S02]  /*9b30*/  SYNCS.PHASECHK.TRANS64.TRYWAIT P1, [R16+URZ+0x26840], R13 ;  /* 0x0268400d100075a7 */ /* 0x0022e4000802017f */
[----:B---3--:R-:W-:Y:S05]  /*9b40*/  @!P1 NANOSLEEP.SYNCS 0x989680 ;  /* 0x009896800000995d */ /* 0x008fea0003900000 */
[----:B------:R-:W3:Y:S02]  /*9b50*/  @!P1 SYNCS.PHASECHK.TRANS64 P1, [R16+URZ+0x26840], R13 ;  /* 0x0268400d100095a7 */ /* 0x000ee4000802007f */
[----:B---3--:R-:W-:Y:S05]  /*9b60*/  @!P1 BRA `(.L_x_1498) ;  /* 0xfffffffc00f09947 */ /* 0x008fea000383ffff */
[----:B------:R-:W-:Y:S05]  /*9b70*/  BRA `(.L_x_1534) ;  /* 0xffffffec008c7947 */ /* 0x000fea000383ffff */
.L_x_1500:
[----:B--2---:R2:W3:Y:S02]  /*9b80*/  SYNCS.PHASECHK.TRANS64.TRYWAIT P1, [R16+URZ+0x26828], R13 ;  /* 0x0268280d100075a7 */ /* 0x0044e4000802017f */
[----:B---3--:R-:W-:Y:S05]  /*9b90*/  @!P1 NANOSLEEP.SYNCS 0x989680 ;  /* 0x009896800000995d */ /* 0x008fea0003900000 */
[----:B------:R-:W3:Y:S02]  /*9ba0*/  @!P1 SYNCS.PHASECHK.TRANS64 P1, [R16+URZ+0x26828], R13 ;  /* 0x0268280d100095a7 */ /* 0x000ee4000802007f */
[----:B---3--:R-:W-:Y:S05]  /*9bb0*/  @!P1 BRA `(.L_x_1500) ;  /* 0xfffffffc00f09947 */ /* 0x008fea000383ffff */
[----:B------:R-:W-:Y:S05]  /*9bc0*/  BRA `(.L_x_1535) ;  /* 0xfffffff000307947 */ /* 0x000fea000383ffff */
.L_x_1502:
[----:B---3--:R3:W1:Y:S02]  /*9bd0*/  SYNCS.PHASECHK.TRANS64.TRYWAIT P0, [R3+URZ+0x26840], R0 ;  /* 0x02684000030075a7 */ /* 0x008664000800017f */
[----:B-1----:R-:W-:Y:S05]  /*9be0*/  @!P0 NANOSLEEP.SYNCS 0x989680 ;  /* 0x009896800000895d */ /* 0x002fea0003900000 */
[----:B------:R-:W1:Y:S02]  /*9bf0*/  @!P0 SYNCS.PHASECHK.TRANS64 P0, [R3+URZ+0x26840], R0 ;  /* 0x02684000030085a7 */ /* 0x000e64000800007f */
[----:B-1----:R-:W-:Y:S05]  /*9c00*/  @!P0 BRA `(.L_x_1502) ;  /* 0xfffffffc00f08947 */ /* 0x002fea000383ffff */
[----:B------:R-:W-:Y:S05]  /*9c10*/  BRA `(.L_x_1536) ;  /* 0xfffffff000f47947 */ /* 0x000fea000383ffff */
.L_x_1504:
[----:B------:R-:W-:Y:S01]  /*9c20*/  BSSY B0, `(.L_x_1537) ;  /* 0x0000006000007945 */ /* 0x000fe20003800000 */
[----:B------:R-:W-:-:S07]  /*9c30*/  IMAD.MOV.U32 R15, RZ, RZ, -0x1 ;  /* 0xffffffffff0f7424 */ /* 0x000fce00078e00ff */
[----:B------:R-:W-:Y:S05]  /*9c40*/  WARPSYNC.COLLECTIVE R15, `(.L_x_1538) ;  /* 0x000000000f0c7348 */ /* 0x000fea0003c00000 */
[----:B------:R-:W-:Y:S02]  /*9c50*/  ELECT P6, UR62, PT ;  /* 0x00000000003e782f */ /* 0x000fe400038c0000 */
[----:B------:R-:W-:Y:S01]  /*9c60*/  MOV R14, UR62 ;  /* 0x0000003e000e7c02 */ /* 0x000fe20008000f00 */
[----:B------:R-:W-:Y:S10]  /*9c70*/  ENDCOLLECTIVE ;  /* 0x000000000000791b */ /* 0x000ff40003800000 */
.L_x_1538:
[----:B------:R-:W-:Y:S05]  /*9c80*/  BSYNC B0 ;  /* 0x0000000000007941 */ /* 0x000fea0003800000 */
.L_x_1537:
[----:B------:R-:W-:Y:S05]  /*9c90*/  BRA `(.L_x_1539) ;  /* 0xfffffff400bc7947 */ /* 0x000fea000383ffff */
.L_x_1506:
[----:B-1----:R1:W2:Y:S02]  /*9ca0*/  SYNCS.PHASECHK.TRANS64.TRYWAIT P0, [R6+URZ], R5 ;  /* 0x00000005060075a7 */ /* 0x0022a4000800017f */
[----:B--2---:R-:W-:Y:S05]  /*9cb0*/  @!P0 NANOSLEEP.SYNCS 0x989680 ;  /* 0x009896800000895d */ /* 0x004fea0003900000 */
[----:B------:R-:W2:Y:S02]  /*9cc0*/  @!P0 SYNCS.PHASECHK.TRANS64 P0, [R6+URZ], R5 ;  /* 0x00000005060085a7 */ /* 0x000ea4000800007f */
[----:B--2---:R-:W-:Y:S05]  /*9cd0*/  @!P0 BRA `(.L_x_1506) ;  /* 0xfffffffc00f08947 */ /* 0x004fea000383ffff */
[----:B------:R-:W-:Y:S05]  /*9ce0*/  BRA `(.L_x_1540) ;  /* 0xfffffff400fc7947 */ /* 0x000fea000383ffff */
.L_x_1507:
[----:B--2---:R2:W3:Y:S02]  /*9cf0*/  SYNCS.PHASECHK.TRANS64.TRYWAIT P0, [R3+URZ], R2 ;  /* 0x00000002030075a7 */ /* 0x0044e4000800017f */
[----:B---3--:R-:W-:Y:S05]  /*9d00*/  @!P0 NANOSLEEP.SYNCS 0x989680 ;  /* 0x009896800000895d */ /* 0x008fea0003900000 */
[----:B------:R-:W3:Y:S02]  /*9d10*/  @!P0 SYNCS.PHASECHK.TRANS64 P0, [R3+URZ], R2 ;  /* 0x00000002030085a7 */ /* 0x000ee4000800007f */
[----:B---3--:R-:W-:Y:S05]  /*9d20*/  @!P0 BRA `(.L_x_1507) ;  /* 0xfffffffc00f08947 */ /* 0x008fea000383ffff */
[----:B------:R-:W-:Y:S05]  /*9d30*/  BRA `(.L_x_1541) ;  /* 0xfffffff400f07947 */ /* 0x000fea000383ffff */
.L_x_1509:
[----:B--2---:R2:W3:Y:S02]  /*9d40*/  SYNCS.PHASECHK.TRANS64.TRYWAIT P0, [R0+URZ], R5 ;  /* 0x00000005000075a7 */ /* 0x0044e4000800017f */
[----:B---3--:R-:W-:Y:S05]  /*9d50*/  @!P0 NANOSLEEP.SYNCS 0x989680 ;  /* 0x009896800000895d */ /* 0x008fea0003900000 */
[----:B------:R-:W3:Y:S02]  /*9d60*/  @!P0 SYNCS.PHASECHK.TRANS64 P0, [R0+URZ], R5 ;  /* 0x00000005000085a7 */ /* 0x000ee4000800007f */
[----:B---3--:R-:W-:Y:S05]  /*9d70*/  @!P0 BRA `(.L_x_1509) ;  /* 0xfffffffc00f08947 */ /* 0x008fea000383ffff */
[----:B------:R-:W-:Y:S05]  /*9d80*/  BRA `(.L_x_1542) ;  /* 0xfffffff400f47947 */ /* 0x000fea000383ffff */
.L_x_1543:
        /* <DEDUP_REMOVED lines=15> */
.L_x_3306:


//--------------------- .text._ZN7cutlass13device_kernelIN5flash11enable_sm90INS1_16FlashAttnBwdSm90INS1_25CollectiveMainloopBwdSm90ILi2ELi2ELi2EN4cute5tupleIJNS5_1CILi1EEES8_S8_EEENS6_IJNS7_ILi64EEENS7_ILi128EEENS7_ILi96EEEEEENS_6half_tEfNS_4arch4Sm90ELb0ELb1ELb0ELb1ELb0ELb1ELb0ELb0ELi2ELi1ELi2ELi1ELb1EEENS1_21CollectiveEpilogueBwdISD_SE_SG_Li256ELb1ELb0ELi1EEENS1_19SingleTileSchedulerILb1ELb0ELb0ELi128EEEEEEEEEvNT_6ParamsE --------------------------
	.section	.text._ZN7cutlass13device_kernelIN5flash11enable_sm90INS1_16FlashAttnBwdSm90INS1_25CollectiveMainloopBwdSm90ILi2ELi2ELi2EN4cute5tupleIJNS5_1CILi1EEES8_S8_EEENS6_IJNS7_ILi64EEENS7_ILi128EEENS7_ILi96EEEEEENS_6half_tEfNS_4arch4Sm90ELb0ELb1ELb0ELb1ELb0ELb1ELb0ELb0ELi2ELi1ELi2ELi1ELb1EEENS1_21CollectiveEpilogueBwdISD_SE_SG_Li256ELb1ELb0ELi1EEENS1_19SingleTileSchedulerILb1ELb0ELb0ELi128EEEEEEEEEvNT_6ParamsE,"ax",@progbits
	.align	128
.text._ZN7cutlass13device_kernelIN5flash11enable_sm90INS1_16FlashAttnBwdSm90INS1_25CollectiveMainloopBwdSm90ILi2ELi2ELi2EN4cute5tupleIJNS5_1CILi1EEES8_S8_EEENS6_IJNS7_ILi64EEENS7_ILi128EEENS7_ILi96EEEEEENS_6half_tEfNS_4arch4Sm90ELb0ELb1ELb0ELb1ELb0ELb1ELb0ELb0ELi2ELi1ELi2ELi1ELb1EEENS1_21CollectiveEpilogueBwdISD_SE_SG_Li256ELb1ELb0ELi1EEENS1_19SingleTileSchedulerILb1ELb0ELb0ELi128EEEEEEEEEvNT_6ParamsE:
        .type           _ZN7cutlass13device_kernelIN5flash11enable_sm90INS1_16FlashAttnBwdSm90INS1_25CollectiveMainloopBwdSm90ILi2ELi2ELi2EN4cute5tupleIJNS5_1CILi1EEES8_S8_EEENS6_IJNS7_ILi64EEENS7_ILi128EEENS7_ILi96EEEEEENS_6half_tEfNS_4arch4Sm90ELb0ELb1ELb0ELb1ELb0ELb1ELb0ELb0ELi2ELi1ELi2ELi1ELb1EEENS1_21CollectiveEpilogueBwdISD_SE_SG_Li256ELb1ELb0ELi1EEENS1_19SingleTileSchedulerILb1ELb0ELb0ELi128EEEEEEEEEvNT_6ParamsE,@function
        .size           _ZN7cutlass13device_kernelIN5flash11enable_sm90INS1_16FlashAttnBwdSm90INS1_25CollectiveMainloopBwdSm90ILi2ELi2ELi2EN4cute5tupleIJNS5_1CILi1EEES8_S8_EEENS6_IJNS7_ILi64EEENS7_ILi128EEENS7_ILi96EEEEEENS_6half_tEfNS_4arch4Sm90ELb0ELb1ELb0ELb1ELb0ELb1ELb0ELb0ELi2ELi1ELi2ELi1ELb1EEENS1_21CollectiveEpilogueBwdISD_SE_SG_Li256ELb1ELb0ELi1EEENS1_19SingleTileSchedulerILb1ELb0ELb0ELi128EEEEEEEEEvNT_6ParamsE,(.L_x_3307 - _ZN7cutlass13device_kernelIN5flash11enable_sm90INS1_16FlashAttnBwdSm90INS1_25CollectiveMainloopBwdSm90ILi2ELi2ELi2EN4cute5tupleIJNS5_1CILi1EEES8_S8_EEENS6_IJNS7_ILi64EEENS7_ILi128EEENS7_ILi96EEEEEENS_6half_tEfNS_4arch4Sm90ELb0ELb1ELb0ELb1ELb0ELb1ELb0ELb0ELi2ELi1ELi2ELi1ELb1EEENS1_21CollectiveEpilogueBwdISD_SE_SG_Li256ELb1ELb0ELi1EEENS1_19SingleTileSchedulerILb1ELb0ELb0ELi128EEEEEEEEEvNT_6ParamsE)
        .other          _ZN7cutlass13device_kernelIN5flash11enable_sm90INS1_16FlashAttnBwdSm90INS1_25CollectiveMainloopBwdSm90ILi2ELi2ELi2EN4cute5tupleIJNS5_1CILi1EEES8_S8_EEENS6_IJNS7_ILi64EEENS7_ILi128EEENS7_ILi96EEEEEENS_6half_tEfNS_4arch4Sm90ELb0ELb1ELb0ELb1ELb0ELb1ELb0ELb0ELi2ELi1ELi2ELi1ELb1EEENS1_21CollectiveEpilogueBwdISD_SE_SG_Li256ELb1ELb0ELi1EEENS1_19SingleTileSchedulerILb1ELb0ELb0ELi128EEEEEEEEEvNT_6ParamsE,@"STO_CUDA_ENTRY STV_DEFAULT"
_ZN7cutlass13device_kernelIN5flash11enable_sm90INS1_16FlashAttnBwdSm90INS1_25CollectiveMainloopBwdSm90ILi2ELi2ELi2EN4cute5tupleIJNS5_1CILi1EEES8_S8_EEENS6_IJNS7_ILi64EEENS7_ILi128EEENS7_ILi96EEEEEENS_6half_tEfNS_4arch4Sm90ELb0ELb1ELb0ELb1ELb0ELb1ELb0ELb0ELi2ELi1ELi2ELi1ELb1EEENS1_21CollectiveEpilogueBwdISD_SE_SG_Li256ELb1ELb0ELi1EEENS1_19SingleTileSchedulerILb1ELb0ELb0ELi128EEEEEEEEEvNT_6ParamsE:
        /* <DEDUP_REMOVED lines=24> */
.L_x_1545:
[----:B------:R-:W-:Y:S05]  /*0180*/  BSYNC B0 ;  /* 0x0000000000007941 */ /* 0x000fea0003800000 */
.L_x_1544:
        /* <DEDUP_REMOVED lines=37> */
.L_x_1546:
        /* <DEDUP_REMOVED lines=22> */
.L_x_1547:
[----:B------:R-:W-:Y:S01]  /*0540*/  PLOP3.LUT P0, PT, PT, PT, UP0, 0x80, 0x0 ;  /* 0x000000000000781c */ /* 0x000fe20003f0f008 */
[----:B------:R-:W-:Y:S01]  /*0550*/  NOP ;  /* 0x0000000000007918 */ /* 0x000fe20000000000 */
[----:B------:R-:W-:Y:S01]  /*0560*/  ULDC.64 UR46, c[0x0][0x208] ;  /* 0x00008200002e7ab9 */ /* 0x000fe20000000a00 */
[----:B------:R-:W-:Y:S01]  /*0570*/  BSSY B6, `(.L_x_1548) ;  /* 0x0000a1a000067945 */ /* 0x000fe20003800000 */
[----:B-12-4-:R-:W-:Y:S09]  /*0580*/  BAR.SYNC.DEFER_BLOCKING 0x0 ;  /* 0x0000000000007b1d */ /* 0x016ff20000010000 */
[----:B------:R-:W-:Y:S05]  /*0590*/  @!P0 BRA `(.L_x_1549) ;  /* 0x0000006000488947 */ /* 0x000fea0003800000 */
.L_x_1550:
[----:B------:R-:W-:-:S08]  /*05a0*/  NOP ;  /* 0x0000000000007918 */ /* 0x000fd00000000000 */
[----:B------:R-:W1:Y:S02]  /*05b0*/  USETMAXREG.TRY_ALLOC.CTAPOOL UP0, 0xf0 ;  /* 0x000000f0000079c8 */ /* 0x000e640008000600 */
[----:B-1----:R-:W-:-:S13]  /*05c0*/  PLOP3.LUT P0, PT, PT, PT, UP0, 0x80, 0x0 ;  /* 0x000000000000781c */ /* 0x002fda0003f0f008 */
[----:B------:R-:W-:Y:S05]  /*05d0*/  @!P0 BRA `(.L_x_1550) ;  /* 0xfffffffc00f08947 */ /* 0x000fea000383ffff */
[----:B------:R-:W-:Y:S01]  /*05e0*/  LOP3.LUT R0, R0, 0x3, RZ, 0xc0, !PT ;  /* 0x0000000300007812 */ /* 0x000fe200078ec0ff */
[----:B------:R-:W-:Y:S01]  /*05f0*/  ULDC.64 UR4, c[0x0][0x8d8] ;  /* 0x0002360000047ab9 */ /* 0x000fe20000000a00 */
[----:B------:R-:W1:Y:S04]  /*0600*/  S2UR UR6, SR_CTAID.X ;  /* 0x00000000000679c3 */ /* 0x000e680000002500 */
[----:B------:R-:W2:Y:S04]  /*0610*/  SHFL.IDX PT, R0, R0, RZ, 0x1f ;  /* 0x00001fff00007589 */ /* 0x000ea800000e0000 */
[----:B------:R-:W3:Y:S01]  /*0620*/  S2UR UR36, SR_CTAID.Z ;  /* 0x00000000002479c3 */ /* 0x000ee20000002700 */
[----:B--2---:R-:W-:-:S13]  /*0630*/  ISETP.NE.AND P0, PT, R0, RZ, PT ;  /* 0x000000ff0000720c */ /* 0x004fda0003f05270 */
[----:B------:R-:W-:-:S05]  /*0640*/  @!P0 VIADD R3, R2, 0x9 ;  /* 0x0000000902038836 */ /* 0x000fca0000000000 */
[----:B------:R2:W-:Y:S06]  /*0650*/  @!P0 BAR.ARV R3, 0xa0 ;  /* 0x000280030000851d */ /* 0x0005ec0000002000 */
[----:B------:R-:W-:-:S04]  /*0660*/  ISETP.NE.U32.AND P0, PT, RZ, UR4, PT ;  /* 0x00000004ff007c0c */ /* 0x000fc8000bf05070 */
[----:B------:R-:W-:-:S13]  /*0670*/  ISETP.NE.AND.EX P0, PT, RZ, UR5, PT, P0 ;  /* 0x00000005ff007c0c */ /* 0x000fda000bf05300 */
[----:B-123--:R-:W-:Y:S05]  /*0680*/  @!P0 BRA `(.L_x_1551) ;  /* 0x00000000001c8947 */ /* 0x00efea0003800000 */
[----:B------:R-:W-:Y:S02]  /*0690*/  ULDC.64 UR4, c[0x0][0x8d8] ;  /* 0x0002360000047ab9 */ /* 0x000fe40000000a00 */
[----:B------:R-:W-:-:S06]  /*06a0*/  UIMAD.WIDE UR4, UR36, 0x4, UR4 ;  /* 0x00000004240478a5 */ /* 0x000fcc000f8e0204 */
[----:B------:R-:W-:Y:S02]  /*06b0*/  IMAD.U32 R4, RZ, RZ, UR4 ;  /* 0x00000004ff047e24 */ /* 0x000fe4000f8e00ff */
[----:B------:R-:W-:-:S05]  /*06c0*/  IMAD.U32 R5, RZ, RZ, UR5 ;  /* 0x00000005ff057e24 */ /* 0x000fca000f8e00ff */
[----:B------:R-:W2:Y:S02]  /*06d0*/  LDG.E R4, desc[UR46][R4.64] ;  /* 0x0000002e04047981 */ /* 0x000ea4000c1e1900 */
[----:B--2---:R-:W-:Y:S01]  /*06e0*/  R2UR UR4, R4 ;  /* 0x00000000040472ca */ /* 0x004fe200000e0000 */
[----:B------:R-:W-:-:S14]  /*06f0*/  BRA `(.L_x_1552) ;  /* 0x00000000003c7947 */ /* 0x000fdc0003800000 */
.L_x_1551:
        /* <DEDUP_REMOVED lines=14> */
.L_x_1553:
[----:B------:R-:W-:-:S05]  /*07e0*/  ULDC UR4, c[0x0][0x8bc] ;  /* 0x00022f0000047ab9 */ /* 0x000fca0000000800 */
.L_x_1552:
[----:B------:R-:W-:-:S04]  /*07f0*/  USHF.L.U32 UR42, UR6, 0x7, URZ ;  /* 0x00000007062a7899 */ /* 0x000fc8000800063f */
[----:B------:R-:W-:-:S04]  /*0800*/  UISETP.GE.AND UP0, UPT, UR42, UR4, UPT ;  /* 0x000000042a00728c */ /* 0x000fc8000bf06270 */
[----:B------:R-:W-:-:S06]  /*0810*/  USEL UR36, UR36, 0xffffffff, !UP0 ;  /* 0xffffffff24247887 */ /* 0x000fcc000c000000 */
[----:B------:R-:W-:-:S13]  /*0820*/  ISETP.LE.AND P0, PT, RZ, UR36, PT ;  /* 0x00000024ff007c0c */ /* 0x000fda000bf03270 */
[----:B------:R-:W-:Y:S05]  /*0830*/  @!P0 BRA `(.L_x_1554) ;  /* 0x0000009c00b48947 */ /* 0x000fea0003800000 */
[----:B------:R-:W1:Y:S01]  /*0840*/  S2R R0, SR_TID.X ;  /* 0x0000000000007919 */ /* 0x000e620000002100 */
[----:B------:R-:W-:Y:S01]  /*0850*/  ULDC.64 UR4, c[0x0][0x780] ;  /* 0x0001e00000047ab9 */ /* 0x000fe20000000a00 */
[----:B------:R-:W-:Y:S01]  /*0860*/  ULDC UR41, c[0x0][0x290] ;  /* 0x0000a40000297ab9 */ /* 0x000fe20000000800 */
[----:B------:R-:W-:-:S04]  /*0870*/  ISETP.NE.U32.AND P0, PT, RZ, UR4, PT ;  /* 0x00000004ff007c0c */ /* 0x000fc8000bf05070 */
        /* <DEDUP_REMOVED lines=10> */
.L_x_1555:
        /* <DEDUP_REMOVED lines=14> */
.L_x_1556:
        /* <DEDUP_REMOVED lines=11> */
.L_x_1557:
        /* <DEDUP_REMOVED lines=13> */
.L_x_1558:
[----:B------:R-:W-:Y:S01]  /*0b80*/  UIADD3 UR5, UR42, UR37, -UR41 ;  /* 0x000000252a057290 */ /* 0x000fe2000fffe829 */
[----:B------:R-:W-:Y:S01]  /*0b90*/  ISETP.LE.AND P1, PT, RZ, UR6, PT ;  /* 0x00000006ff007c0c */ /* 0x000fe2000bf23270 */
[----:B------:R-:W-:Y:S01]  /*0ba0*/  ULDC UR6, c[0x0][0x74c] ;  /* 0x0001d30000067ab9 */ /* 0x000fe20000000800 */
[----:B------:R-:W-:Y:S01]  /*0bb0*/  UIADD3 UR4, UR37, 0x3f, URZ ;  /* 0x0000003f25047890 */ /* 0x000fe2000fffe03f */
[----:B------:R-:W-:Y:S01]  /*0bc0*/  PLOP3.LUT P0, PT, PT, PT, PT, 0x80, 0x0 ;  /* 0x000000000000781c */ /* 0x000fe20003f0f070 */
[----:B------:R-:W-:Y:S01]  /*0bd0*/  UIADD3 UR5, UR5, -UR6, URZ ;  /* 0x8000000605057290 */ /* 0x000fe2000fffe03f */
[----:B------:R-:W-:Y:S02]  /*0be0*/  CS2R R70, SRZ ;  /* 0x0000000000467805 */ /* 0x000fe4000001ff00 */
[----:B------:R-:W-:Y:S02]  /*0bf0*/  CS2R R68, SRZ ;  /* 0x0000000000447805 */ /* 0x000fe4000001ff00 */
[----:B------:R-:W-:Y:S01]  /*0c00*/  CS2R R66, SRZ ;  /* 0x0000000000427805 */ /* 0x000fe2000001ff00 */
[----:B------:R-:W-:Y:S01]  /*0c10*/  USHF.R.S32.HI UR6, URZ, 0x1f, UR5 ;  /* 0x0000001f3f067899 */ /* 0x000fe20008011405 */
[----:B------:R-:W-:-:S02]  /*0c20*/  CS2R R64, SRZ ;  /* 0x0000000000407805 */ /* 0x000fc4000001ff00 */
[----:B------:R-:W-:Y:S02]  /*0c30*/  CS2R R62, SRZ ;  /* 0x00000000003e7805 */ /* 0x000fe4000001ff00 */
[----:B------:R-:W-:Y:S01]  /*0c40*/  CS2R R60, SRZ ;  /* 0x00000000003c7805 */ /* 0x000fe2000001ff00 */
[----:B------:R-:W-:Y:S01]  /*0c50*/  ULEA.HI UR6, UR6, UR5, URZ, 0x6 ;  /* 0x0000000506067291 */ /* 0x000fe2000f8f303f */
[----:B------:R-:W-:Y:S01]  /*0c60*/  CS2R R58, SRZ ;  /* 0x00000000003a7805 */ /* 0x000fe2000001ff00 */
[----:B------:R-:W-:Y:S01]  /*0c70*/  USHF.R.S32.HI UR5, URZ, 0x1f, UR4 ;  /* 0x0000001f3f057899 */ /* 0x000fe20008011404 */
[----:B------:R-:W-:Y:S01]  /*0c80*/  CS2R R56, SRZ ;  /* 0x0000000000387805 */ /* 0x000fe2000001ff00 */
[----:B------:R-:W-:Y:S01]  /*0c90*/  USHF.R.S32.HI UR6, URZ, 0x6, UR6 ;  /* 0x000000063f067899 */ /* 0x000fe20008011406 */
[----:B------:R-:W-:Y:S01]  /*0ca0*/  CS2R R54, SRZ ;  /* 0x0000000000367805 */ /* 0x000fe2000001ff00 */
[----:B------:R-:W-:Y:S01]  /*0cb0*/  ULEA.HI UR5, UR5, UR4, URZ, 0x6 ;  /* 0x0000000405057291 */ /* 0x000fe2000f8f303f */
[----:B------:R-:W-:Y:S01]  /*0cc0*/  CS2R R52, SRZ ;  /* 0x0000000000347805 */ /* 0x000fe2000001ff00 */
[----:B------:R-:W-:Y:S01]  /*0cd0*/  UISETP.LT.AND UP0, UPT, URZ, UR6, UPT ;  /* 0x000000063f00728c */ /* 0x000fe2000bf01270 */
[----:B------:R-:W-:Y:S01]  /*0ce0*/  CS2R R50, SRZ ;  /* 0x0000000000327805 */ /* 0x000fe2000001ff00 */
[----:B------:R-:W-:Y:S01]  /*0cf0*/  USHF.R.S32.HI UR39, URZ, 0x6, UR5 ;  /* 0x000000063f277899 */ /* 0x000fe20008011405 */
[----:B------:R-:W-:Y:S01]  /*0d00*/  CS2R R48, SRZ ;  /* 0x0000000000307805 */ /* 0x000fe2000001ff00 */
[----:B------:R-:W-:Y:S01]  /*0d10*/  USEL UR40, URZ, UR6, !UP0 ;  /* 0x000000063f287287 */ /* 0x000fe2000c000000 */
        /* <DEDUP_REMOVED lines=29> */
[----:B------:R-:W-:Y:S01]  /*0ef0*/  CS2R R84, SRZ ;  /* 0x0000000000547805 */ /* 0x000fe2000001ff00 */
[----:B------:R-:W-:Y:S01]  /*0f00*/  IMAD.MOV.U32 R83, RZ, RZ, RZ ;  /* 0x000000ffff537224 */ /* 0x000fe200078e00ff */
[----:B------:R-:W-:Y:S06]  /*0f10*/  @!P1 BRA `(.L_x_1559) ;  /* 0x0000000000209947 */ /* 0x000fec0003800000 */
[----:B------:R-:W-:Y:S01]  /*0f20*/  UIADD3 UR4, -UR41, 0xbf, UR37 ;  /* 0x000000bf29047890 */ /* 0x000fe2000fffe125 */
[----:B------:R-:W-:-:S03]  /*0f30*/  ULDC UR5, c[0x0][0x748] ;  /* 0x0001d20000057ab9 */ /* 0x000fc60000000800 */
[----:B------:R-:W-:-:S04]  /*0f40*/  UIADD3 UR4, UR4, UR5, UR42 ;  /* 0x0000000504047290 */ /* 0x000fc8000fffe02a */
[----:B------:R-:W-:-:S04]  /*0f50*/  USHF.R.S32.HI UR5, URZ, 0x1f, UR4 ;  /* 0x0000001f3f057899 */ /* 0x000fc80008011404 */
[----:B------:R-:W-:-:S04]  /*0f60*/  ULEA.HI UR5, UR5, UR4, URZ, 0x6 ;  /* 0x0000000405057291 */ /* 0x000fc8000f8f303f */
[----:B------:R-:W-:-:S04]  /*0f70*/  USHF.R.S32.HI UR5, URZ, 0x6, UR5 ;  /* 0x000000063f057899 */ /* 0x000fc80008011405 */
[----:B------:R-:W-:-:S04]  /*0f80*/  UISETP.LT.AND UP0, UPT, UR39, UR5, UPT ;  /* 0x000000052700728c */ /* 0x000fc8000bf01270 */
[----:B------:R-:W-:-:S12]  /*0f90*/  USEL UR39, UR39, UR5, UP0 ;  /* 0x0000000527277287 */ /* 0x000fd80008000000 */
.L_x_1559:
        /* <DEDUP_REMOVED lines=28> */
.L_x_1562:
        /* <DEDUP_REMOVED lines=15> */
.L_x_1561:
        /* <DEDUP_REMOVED lines=22> */
.L_x_1564:
        /* <DEDUP_REMOVED lines=15> */
.L_x_1563:
[----:B------:R-:W-:Y:S01]  /*14a0*/  SHF.R.S32.HI R25, RZ, 0x1f, R22 ;  /* 0x0000001fff197819 */ /* 0x000fe20000011416 */
[----:B------:R-:W-:-:S03]  /*14b0*/  UMOV UR4, 0xffffffff ;  /* 0xffffffff00047882 */ /* 0x000fc60000000000 */
[----:B------:R-:W-:-:S04]  /*14c0*/  LEA.HI R0, R25, R22, RZ, 0x7 ;  /* 0x0000001619007211 */ /* 0x000fc800078f38ff */
[----:B------:R-:W-:Y:S01]  /*14d0*/  SHF.R.S32.HI R16, RZ, 0x7, R0 ;  /* 0x00000007ff107819 */ /* 0x000fe20000011400 */
[----:B------:R-:W-:Y:S06]  /*14e0*/  BRA.DIV UR4, `(.L_x_1565) ;  /* 0x0000009204907947 */ /* 0x000fec000b800000 */
[----:B------:R1:W2:Y:S02]  /*14f0*/  SHFL.IDX PT, R14, R16, RZ, 0x1f ;  /* 0x00001fff100e7589 */ /* 0x0002a400000e0000 */
.L_x_1660:
        /* <DEDUP_REMOVED lines=15> */
.L_x_1566:
        /* <DEDUP_REMOVED lines=19> */
.L_x_1568:
        /* <DEDUP_REMOVED lines=40> */
[----:B------:R-:W-:Y:S02]  /*19a0*/  LEA.HI R22, R25, R22, RZ, 0x3 ;  /* 0x0000001619167211 */ /* 0x000fe400078f18ff */
[----:B------:R-:W-:Y:S02]  /*19b0*/  CS2R R70, SRZ ;  /* 0x0000000000467805 */ /* 0x000fe4000001ff00 */
[----:B------:R-:W-:Y:S01]  /*19c0*/  LEA.HI R5, R5, R4, RZ, 0x3 ;  /* 0x0000000405057211 */ /* 0x000fe200078f18ff */
[----:B------:R-:W4:Y:S01]  /*19d0*/  LDSM.16.M88.4 R192, [R7+0xa000] ;  /* 0x00a0000007c0783b */ /* 0x000f220000000200 */
[----:B------:R-:W-:-:S02]  /*19e0*/  LOP3.LUT R9, R0, 0x30, R9, 0xf8, !PT ;  /* 0x0000003000097812 */ /* 0x000fc400078ef809 */
[----:B------:R-:W-:Y:S02]  /*19f0*/  CS2R R68, SRZ ;  /* 0x0000000000447805 */ /* 0x000fe4000001ff00 */
[----:B------:R-:W-:Y:S02]  /*1a00*/  LOP3.LUT R5, R5, 0xfffffff8, RZ, 0xc0, !PT ;  /* 0xfffffff805057812 */ /* 0x000fe400078ec0ff */
[----:B------:R-:W-:Y:S02]  /*1a10*/  CS2R R66, SRZ ;  /* 0x0000000000427805 */ /* 0x000fe4000001ff00 */
[----:B------:R-:W-:Y:S02]  /*1a20*/  LEA.HI R24, R24, R27, RZ, 0x5 ;  /* 0x0000001b18187211 */ /* 0x000fe400078f28ff */
[----:B------:R-:W-:Y:S02]  /*1a30*/  CS2R R64, SRZ ;  /* 0x0000000000407805 */ /* 0x000fe4000001ff00 */
[----:B------:R-:W-:Y:S01]  /*1a40*/  LOP3.LUT R22, R9, 0x8, R22, 0xf8, !PT ;  /* 0x0000000809167812 */ /* 0x000fe200078ef816 */
[----:B------:R-:W-:Y:S01]  /*1a50*/  IMAD.IADD R5, R4, 0x1, -R5 ;  /* 0x0000000104057824 */ /* 0x000fe200078e0a05 */
[----:B------:R-:W-:Y:S01]  /*1a60*/  SHF.R.U32.HI R11, RZ, 0x3, R0 ;  /* 0x00000003ff0b7819 */ /* 0x000fe20000011600 */
[C---:B------:R-:W-:Y:S01]  /*1a70*/  IMAD R0, R16.reuse, 0x8, R3 ;  /* 0x0000000810007824 */ /* 0x040fe200078e0203 */
[----:B------:R-:W-:Y:S01]  /*1a80*/  SHF.R.S32.HI R24, RZ, 0x5, R24 ;  /* 0x00000005ff187819 */ /* 0x000fe20000011418 */
[----:B------:R-:W-:Y:S01]  /*1a90*/  IMAD R3, R16, 0x300, R27 ;  /* 0x0000030010037824 */ /* 0x000fe200078e021b */
[----:B------:R-:W-:-:S02]  /*1aa0*/  LOP3.LUT R11, R22, R11, RZ, 0x3c, !PT ;  /* 0x0000000b160b7212 */ /* 0x000fc400078e3cff */
[----:B------:R-:W-:Y:S02]  /*1ab0*/  CS2R R62, SRZ ;  /* 0x00000000003e7805 */ /* 0x000fe4000001ff00 */
[----:B------:R-:W-:Y:S01]  /*1ac0*/  LEA.HI R4, R16, R16, RZ, 0x1 ;  /* 0x0000001010047211 */ /* 0x000fe200078f08ff */
[----:B------:R-:W-:Y:S01]  /*1ad0*/  IMAD R24, R24, 0x10, R5 ;  /* 0x0000001018187824 */ /* 0x000fe200078e0205 */
[----:B------:R-:W-:Y:S01]  /*1ae0*/  CS2R R60, SRZ ;  /* 0x00000000003c7805 */ /* 0x000fe2000001ff00 */
[----:B------:R-:W-:Y:S01]  /*1af0*/  IMAD.U32 R5, R0, 0x200, R11 ;  /* 0x0000020000057824 */ /* 0x000fe200078e000b */
[----:B------:R-:W-:Y:S01]  /*1b00*/  LOP3.LUT R9, R4, 0x3fffffe, RZ, 0xc0, !PT ;  /* 0x03fffffe04097812 */ /* 0x000fe200078ec0ff */
[----:B------:R-:W-:Y:S01]  /*1b10*/  IMAD.MOV.U32 R0, RZ, RZ, 0x20 ;  /* 0x00000020ff007424 */ /* 0x000fe200078e00ff */
[----:B------:R-:W-:Y:S01]  /*1b20*/  CS2R R58, SRZ ;  /* 0x00000000003a7805 */ /* 0x000fe2000001ff00 */
[----:B------:R-:W-:Y:S01]  /*1b30*/  IMAD.U32 R4, RZ, RZ, UR42 ;  /* 0x0000002aff047e24 */ /* 0x000fe2000f8e00ff */
[----:B------:R-:W-:Y:S01]  /*1b40*/  CS2R R56, SRZ ;  /* 0x0000000000387805 */ /* 0x000fe2000001ff00 */
[----:B------:R-:W-:Y:S01]  /*1b50*/  IMAD.IADD R9, R16, 0x1, -R9 ;  /* 0x0000000110097824 */ /* 0x000fe200078e0a09 */
[----:B------:R-:W-:Y:S01]  /*1b60*/  SEL R0, R0, 0xffffffe0, !P0 ;  /* 0xffffffe000007807 */ /* 0x000fe20004000000 */
[----:B------:R-:W-:Y:S01]  /*1b70*/  IMAD.SHL.U32 R3, R3, 0x4, RZ ;  /* 0x0000000403037824 */ /* 0x000fe200078e00ff */
        /* <DEDUP_REMOVED lines=44> */
[----:B------:R-:W-:Y:S01]  /*1e40*/  CS2R R72, SRZ ;  /* 0x0000000000487805 */ /* 0x000fe2000001ff00 */
[----:B------:R-:W-:Y:S01]  /*1e50*/  IMAD R3, R3, 0x4, R18 ;  /* 0x0000000403037824 */ /* 0x000fe200078e0212 */
[----:B------:R-:W-:Y:S01]  /*1e60*/  IADD3 R4, -R9, UR41, -R4 ;  /* 0x0000002909047c10 */ /* 0x000fe2000fffe904 */
[----:B------:R-:W-:Y:S01]  /*1e70*/  ULOP3.LUT UR9, UR38, 0x1, URZ, 0xfc, !UPT ;  /* 0x0000000126097892 */ /* 0x000fe2000f8efc3f */
[----:B-----5:R-:W-:Y:S01]  /*1e80*/  IADD3 R0, RZ, -UR42, -R9 ;  /* 0x8000002aff007c10 */ /* 0x020fe2000fffe809 */
[----:B------:R-:W-:Y:S01]  /*1e90*/  UMOV UR4, URZ ;  /* 0x0000003f00047c82 */ /* 0x000fe20008000000 */
[----:B------:R-:W-:Y:S01]  /*1ea0*/  UMOV UR5, URZ ;  /* 0x0000003f00057c82 */ /* 0x000fe20008000000 */
[----:B-1234-:R-:W-:-:S08]  /*1eb0*/  ULDC UR6, c[0x0][0x744] ;  /* 0x0001d10000067ab9 */ /* 0x01efd00000000800 */
.L_x_1579:
[----:B------:R-:W-:-:S06]  /*1ec0*/  UISETP.NE.AND UP0, UPT, UR9, 0x3, UPT ;  /* 0x000000030900788c */ /* 0x000fcc000bf05270 */
[----:B------:R-:W-:-:S13]  /*1ed0*/  PLOP3.LUT P6, PT, PT, PT, UP0, 0x80, 0x0 ;  /* 0x000000000000781c */ /* 0x000fda0003fcf008 */
[----:B-1----:R-:W-:Y:S05]  /*1ee0*/  @!P6 BRA `(.L_x_1569) ;  /* 0x000000000004e947 */ /* 0x002fea0003800000 */
[----:B------:R-:W-:Y:S01]  /*1ef0*/  BPT.TRAP 0x1 ;  /* 0x000000040000795c */ /* 0x000fe20000300000 */
.L_x_1569:
[----:B------:R-:W-:Y:S01]  /*1f00*/  R2UR UR7, R18 ;  /* 0x00000000120772ca */ /* 0x000fe200000e0000 */
[----:B------:R-:W-:-:S05]  /*1f10*/  IMAD.U32 R16, RZ, RZ, UR4 ;  /* 0x00000004ff107e24 */ /* 0x000fca000f8e00ff */
[----:B------:R-:W-:-:S07]  /*1f20*/  SHF.L.U32 R16, R16, 0x1f, RZ ;  /* 0x0000001f10107819 */ /* 0x000fce00000006ff */
[----:B------:R-:W-:-:S09]  /*1f30*/  ULEA UR7, UR5, UR7, 0x3 ;  /* 0x0000000705077291 */ /* 0x000fd2000f8e183f */
[----:B------:R1:W2:Y:S01]  /*1f40*/  SYNCS.PHASECHK.TRANS64.TRYWAIT P0, [UR7+0x26810], R16 ;  /* 0x02681010ff0075a7 */ /* 0x0002a20008000147 */
[----:B------:R-:W-:Y:S05]  /*1f50*/  @!P6 BRA `(.L_x_1570) ;  /* 0x000000000004e947 */ /* 0x000fea0003800000 */
[----:B------:R-:W-:Y:S01]  /*1f60*/  BPT.TRAP 0x1 ;  /* 0x000000040000795c */ /* 0x000fe20000300000 */
.L_x_1570:
[----:B--2---:R-:W-:Y:S05]  /*1f70*/  @P0 BRA `(.L_x_1571) ;  /* 0x0000000000080947 */ /* 0x004fea0003800000 */
[----:B------:R-:W2:Y:S02]  /*1f80*/  SYNCS.PHASECHK.TRANS64.TRYWAIT P0, [UR7+0x26810], R16 ;  /* 0x02681010ff0075a7 */ /* 0x000ea40008000147 */
[----:B--2---:R-:W-:Y:S05]  /*1f90*/  @!P0 BRA `(.L_x_1572) ;  /* 0x0000008800188947 */ /* 0x004fea0003800000 */
.L_x_1571:
        /* <DEDUP_REMOVED lines=66> */
.L_x_1573:
[----:B------:R1:W1:Y:S01]  /*23c0*/  SYNCS.PHASECHK.TRANS64.TRYWAIT P0, [UR7+0x26830], R16 ;  /* 0x02683010ff0075a7 */ /* 0x0002620008000147 */
[----:B------:R-:W-:Y:S05]  /*23d0*/  @!P6 BRA `(.L_x_1574) ;  /* 0x000000000004e947 */ /* 0x000fea0003800000 */
[----:B------:R-:W-:Y:S01]  /*23e0*/  BPT.TRAP 0x1 ;  /* 0x000000040000795c */ /* 0x000fe20000300000 */
.L_x_1574:
[----:B-1----:R-:W-:Y:S05]  /*23f0*/  @P0 BRA `(.L_x_1575) ;  /* 0x0000000000080947 */ /* 0x002fea0003800000 */
[----:B------:R-:W1:Y:S02]  /*2400*/  SYNCS.PHASECHK.TRANS64.TRYWAIT P0, [UR7+0x26830], R16 ;  /* 0x02683010ff0075a7 */ /* 0x000e640008000147 */
[----:B-1----:R-:W-:Y:S05]  /*2410*/  @!P0 BRA `(.L_x_1576) ;  /* 0x0000008400108947 */ /* 0x002fea0003800000 */
.L_x_1575:
[----:B------:R-:W-:Y:S01]  /*2420*/  R2UR UR10, R18 ;  /* 0x00000000120a72ca */ /* 0x000fe200000e0000 */
[----:B------:R-:W-:Y:S01]  /*2430*/  WARPGROUP.ARRIVE ;  /* 0x00000000000079c5 */ /* 0x000fe20000000000 */
[----:B------:R-:W-:Y:S01]  /*2440*/  UMOV UR15, 0x80000020 ;  /* 0x80000020000f7882 */ /* 0x000fe20000000000 */
[----:B------:R-:W1:Y:S01]  /*2450*/  LDC.64 R212, c[0x0][0x748] ;  /* 0x0001d200ffd47b82 */ /* 0x000e620000000a00 */
[----:B------:R-:W-:Y:S01]  /*2460*/  ULEA UR12, UR40, -UR37, 0x6 ;  /* 0x80000025280c7291 */ /* 0x000fe2000f8e303f */
[----:B------:R-:W-:Y:S01]  /*2470*/  ISETP.GT.AND P1, PT, R0, RZ, PT ;  /* 0x000000ff0000720c */ /* 0x000fe20003f24270 */
[----:B------:R-:W-:Y:S01]  /*2480*/  UMOV UR19, 0xc0000010 ;  /* 0xc000001000137882 */ /* 0x000fe20000000000 */
[----:B------:R-:W-:Y:S01]  /*2490*/  ISETP.GT.AND P0, PT, R4, RZ, PT ;  /* 0x000000ff0400720c */ /* 0x000fe20003f04270 */
[----:B------:R-:W-:Y:S01]  /*24a0*/  UMOV UR17, 0x40000040 ;  /* 0x4000004000117882 */ /* 0x000fe20000000000 */
[----:B------:R-:W-:Y:S02]  /*24b0*/  ISETP.GT.AND P2, PT, R0, 0x8, PT ;  /* 0x000000080000780c */ /* 0x000fe40003f44270 */
[----:B------:R-:W-:-:S02]  /*24c0*/  IADD3 R218, R4, UR12, R17 ;  /* 0x0000000c04da7c10 */ /* 0x000fc4000fffe011 */
[----:B------:R-:W-:Y:S01]  /*24d0*/  UIADD3 UR10, UR10, 0x18000, URZ ;  /* 0x000180000a0a7890 */ /* 0x000fe2000fffe03f */
[----:B------:R-:W-:-:S03]  /*24e0*/  ISETP.GT.AND P3, PT, R4, 0x8, PT ;  /* 0x000000080400780c */ /* 0x000fc60003f64270 */
[----:B------:R-:W-:-:S04]  /*24f0*/  USHF.R.U32.HI UR10, URZ, 0x4, UR10 ;  /* 0x000000043f0a7899 */ /* 0x000fc8000801160a */
[----:B------:R-:W-:-:S04]  /*2500*/  ULOP3.LUT UR10, UR10, 0x3fff, URZ, 0xc0, !UPT ;  /* 0x00003fff0a0a7892 */ /* 0x000fc8000f8ec03f */
[----:B------:R-:W-:Y:S01]  /*2510*/  ULOP3.LUT UR11, UR10, 0x10000, URZ, 0xfc, !UPT ;  /* 0x000100000a0b7892 */ /* 0x000fe2000f8efc3f */
[C-C-:B-1----:R-:W-:Y:S01]  /*2520*/  IMAD.IADD R217, R212.reuse, 0x1, -R218.reuse ;  /* 0x00000001d4d97824 */ /* 0x142fe200078e0ada */
[----:B------:R-:W-:Y:S02]  /*2530*/  IADD3 R216, RZ, -R218, -R213 ;  /* 0x800000daffd87210 */ /* 0x000fe40007ffe8d5 */
[----:B------:R-:W-:Y:S01]  /*2540*/  UIMAD UR11, UR5, 0x300, UR11 ;  /* 0x00000300050b78a4 */ /* 0x000fe2000f8e020b */
[----:B------:R-:W-:Y:S01]  /*2550*/  IADD3 R212, R212, 0x8, -R218 ;  /* 0x00000008d4d47810 */ /* 0x000fe20007ffe8da */
[----:B------:R-:W-:Y:S01]  /*2560*/  ULOP3.LUT UR10, UR10, 0x1000000, URZ, 0xfc, !UPT ;  /* 0x010000000a0a7892 */ /* 0x000fe2000f8efc3f */
[----:B------:R-:W-:Y:S01]  /*2570*/  SEL R217, R217, 0x40, !P1 ;  /* 0x00000040d9d97807 */ /* 0x000fe20004800000 */
[----:B------:R-:W-:Y:S01]  /*2580*/  UIADD3 UR12, UR11, 0x202, URZ ;  /* 0x000002020b0c7890 */ /* 0x000fe2000fffe03f */
[----:B------:R-:W-:Y:S01]  /*2590*/  SEL R216, R216, 0x40, P0 ;  /* 0x00000040d8d87807 */ /* 0x000fe20000000000 */
[----:B------:R-:W-:Y:S01]  /*25a0*/  UIMAD UR10, UR5, 0x300, UR10 ;  /* 0x00000300050a78a4 */ /* 0x000fe2000f8e020a */
[C---:B------:R-:W-:Y:S01]  /*25b0*/  ISETP.GE.AND P0, PT, R217.reuse, RZ, PT ;  /* 0x000000ffd900720c */ /* 0x040fe20003f06270 */
[----:B------:R-:W-:Y:S01]  /*25c0*/  UMOV UR14, UR11 ;  /* 0x0000000b000e7c82 */ /* 0x000fe20008000000 */
[----:B------:R-:W-:-:S04]  /*25d0*/  ISETP.GE.AND P1, PT, R217, 0x1, PT ;  /* 0x00000001d900780c */ /* 0x000fc80003f26270 */
[----:B------:R-:W-:Y:S01]  /*25e0*/  HGMMA.64x64x16.F32 R120, R184, gdesc[UR12], RZ, !UPT, gsb0 ;  /* 0x00e0000cb8787df0 */ /* 0x000fe2000c0008ff */
[----:B------:R-:W-:Y:S01]  /*25f0*/  UIADD3 UR14, UR11, 0x2, URZ ;  /* 0x000000020b0e7890 */ /* 0x000fe2000fffe03f */
[----:B------:R-:W-:Y:S01]  /*2600*/  ISETP.GT.OR P0, PT, R216, RZ, !P0 ;  /* 0x000000ffd800720c */ /* 0x000fe20004704670 */
[----:B------:R-:W-:Y:S01]  /*2610*/  UMOV UR15, 0x80000020 ;  /* 0x80000020000f7882 */ /* 0x000fe20000000000 */
[C---:B------:R-:W-:Y:S02]  /*2620*/  ISETP.GE.AND P4, PT, R217.reuse, 0x38, PT ;  /* 0x00000038d900780c */ /* 0x040fe40003f86270 */
[----:B------:R-:W-:Y:S02]  /*2630*/  FSEL R215, R152, -INF , !P0 ;  /* 0xff80000098d77808 */ /* 0x000fe40004000000 */
[----:B------:R-:W-:Y:S02]  /*2640*/  ISETP.GT.OR P0, PT, R216, 0x1, !P1 ;  /* 0x00000001d800780c */ /* 0x000fe40004f04670 */
[----:B------:R-:W-:Y:S01]  /*2650*/  ISETP.GE.AND P1, PT, R217, 0x8, PT ;  /* 0x00000008d900780c */ /* 0x000fe20003f26270 */
[----:B---3--:R-:W-:Y:S01]  /*2660*/  FFMA.FTZ R152, R215, UR6, -R20 ;  /* 0x00000006d7987c23 */ /* 0x008fe20008010814 */
        /* <DEDUP_REMOVED lines=8> */
[----:B----4-:R-:W-:Y:S01]  /*26f0*/  FFMA.FTZ R22, R215, UR6, -R210 ;  /* 0x00000006d7167c23 */ /* 0x010fe200080108d2 */
[----:B------:R-:W-:-:S02]  /*2700*/  FSEL R16, R157, -INF , !P0 ;  /* 0xff8000009d107808 */ /* 0x000fc40004000000 */
[----:B------:R-:W-:Y:S01]  /*2710*/  ISETP.GT.OR P0, PT, R216, 0x10, !P1 ;  /* 0x00000010d800780c */ /* 0x000fe20004f04670 */
[----:B------:R-:W-:Y:S01]  /*2720*/  MUFU.EX2 R153, R153 ;  /* 0x0000009900997308 */ /* 0x000fe20000000800 */
[C---:B------:R-:W-:Y:S01]  /*2730*/  ISETP.GE.AND P1, PT, R217.reuse, 0x11, PT ;  /* 0x00000011d900780c */ /* 0x040fe20003f26270 */
[----:B------:R-:W-:Y:S01]  /*2740*/  FFMA.FTZ R215, R16, UR6, -R211 ;  /* 0x0000000610d77c23 */ /* 0x000fe200080108d3 */
[----:B------:R-:W-:Y:S02]  /*2750*/  FSEL R157, R160, -INF , !P0 ;  /* 0xff800000a09d7808 */ /* 0x000fe40004000000 */
[C---:B------:R-:W-:Y:S02]  /*2760*/  ISETP.GT.OR P0, PT, R216.reuse, 0x11, !P1 ;  /* 0x00000011d800780c */ /* 0x040fe40004f04670 */
[----:B------:R-:W-:Y:S01]  /*2770*/  ISETP.GE.AND P1, PT, R217, 0x18, PT ;  /* 0x00000018d900780c */ /* 0x000fe20003f26270 */
[----:B------:R-:W-:Y:S01]  /*2780*/  FFMA.FTZ R16, R157, UR6, -R208 ;  /* 0x000000069d107c23 */ /* 0x000fe200080108d0 */
[----:B------:R-:W-:Y:S01]  /*2790*/  FSEL R156, R161, -INF , !P0 ;  /* 0xff800000a19c7808 */ /* 0x000fe20004000000 */
[----:B------:R-:W-:Y:S01]  /*27a0*/  MUFU.EX2 R22, R22 ;  /* 0x0000001600167308 */ /* 0x000fe20000000800 */
[----:B------:R-:W-:-:S02]  /*27b0*/  ISETP.GT.OR P0, PT, R216, 0x18, !P1 ;  /* 0x00000018d800780c */ /* 0x000fc40004f04670 */
[C---:B------:R-:W-:Y:S01]  /*27c0*/  ISETP.GE.AND P1, PT, R217.reuse, 0x19, PT ;  /* 0x00000019d900780c */ /* 0x040fe20003f26270 */
[----:B------:R-:W-:Y:S01]  /*27d0*/  FFMA.FTZ R161, R156, UR6, -R209 ;  /* 0x000000069ca17c23 */ /* 0x000fe200080108d1 */
[----:B------:R-:W-:Y:S02]  /*27e0*/  FSEL R157, R164, -INF , !P0 ;  /* 0xff800000a49d7808 */ /* 0x000fe40004000000 */
[C---:B------:R-:W-:Y:S01]  /*27f0*/  ISETP.GT.OR P0, PT, R216.reuse, 0x19, !P1 ;  /* 0x00000019d800780c */ /* 0x040fe20004f04670 */
[----:B------:R-:W-:Y:S01]  /*2800*/  MUFU.EX2 R16, R16 ;  /* 0x0000001000107308 */ /* 0x000fe20000000800 */
[----:B------:R-:W-:Y:S01]  /*2810*/  ISETP.GE.AND P1, PT, R217, 0x20, PT ;  /* 0x00000020d900780c */ /* 0x000fe20003f26270 */
[----:B------:R-:W-:Y:S01]  /*2820*/  FFMA.FTZ R160, R157, UR6, -R14 ;  /* 0x000000069da07c23 */ /* 0x000fe2000801080e */
[----:B------:R-:W-:Y:S02]  /*2830*/  FSEL R156, R165, -INF , !P0 ;  /* 0xff800000a59c7808 */ /* 0x000fe40004000000 */
[----:B------:R-:W-:-:S02]  /*2840*/  ISETP.GT.OR P0, PT, R216, 0x20, !P1 ;  /* 0x00000020d800780c */ /* 0x000fc40004f04670 */
[C---:B------:R-:W-:Y:S01]  /*2850*/  ISETP.GE.AND P1, PT, R217.reuse, 0x21, PT ;  /* 0x00000021d900780c */ /* 0x040fe20003f26270 */
[----:B------:R-:W-:Y:S01]  /*2860*/  FFMA.FTZ R165, R156, UR6, -R15 ;  /* 0x000000069ca57c23 */ /* 0x000fe2000801080f */
[----:B------:R-:W-:Y:S01]  /*2870*/  FSEL R157, R168, -INF , !P0 ;  /* 0xff800000a89d7808 */ /* 0x000fe20004000000 */
[----:B------:R-:W1:Y:S01]  /*2880*/  MUFU.EX2 R160, R160 ;  /* 0x000000a000a07308 */ /* 0x000e620000000800 */
[C---:B------:R-:W-:Y:S02]  /*2890*/  ISETP.GT.OR P0, PT, R216.reuse, 0x21, !P1 ;  /* 0x00000021d800780c */ /* 0x040fe40004f04670 */
[----:B------:R-:W-:Y:S01]  /*28a0*/  ISETP.GE.AND P1, PT, R217, 0x28, PT ;  /* 0x00000028d900780c */ /* 0x000fe20003f26270 */
        /* <DEDUP_REMOVED lines=8> */
[----:B------:R-:W-:Y:S01]  /*2930*/  ISETP.GE.AND P1, PT, R217, 0x30, PT ;  /* 0x00000030d900780c */ /* 0x000fe20003f26270 */
[----:B------:R-:W-:Y:S01]  /*2940*/  FFMA.FTZ R168, R157, UR6, -R8 ;  /* 0x000000069da87c23 */ /* 0x000fe20008010808 */
[----:B------:R-:W-:Y:S01]  /*2950*/  IADD3 R156, -R218, 0x8, -R213 ;  /* 0x00000008da9c7810 */ /* 0x000fe20007ffe9d5 */
[----:B------:R-:W4:Y:S01]  /*2960*/  MUFU.EX2 R161, R161 ;  /* 0x000000a100a17308 */ /* 0x000f220000000800 */
[----:B------:R-:W-:Y:S02]  /*2970*/  SEL R157, R212, 0x40, !P2 ;  /* 0x00000040d49d7807 */ /* 0x000fe40005000000 */
[----:B------:R-:W-:Y:S01]  /*2980*/  FSEL R172, R173, -INF , !P0 ;  /* 0xff800000adac7808 */ /* 0x000fe20004000000 */
[----:B------:R-:W-:Y:S02]  /*2990*/  WARPGROUP.DEPBAR.LE gsb0, 0x0 ;  /* 0x00008000000079c5 */ /* 0x000fe40000010000 */
[----:B------:R-:W-:Y:S01]  /*29a0*/  WARPGROUP.ARRIVE ;  /* 0x00000000000079c5 */ /* 0x000fe20000000000 */
[----:B------:R-:W-:Y:S01]  /*29b0*/  ISETP.GT.OR P0, PT, R216, 0x30, !P1 ;  /* 0x00000030d800780c */ /* 0x000fe20004f04670 */
[----:B------:R-:W-:Y:S01]  /*29c0*/  FFMA.FTZ R173, R172, UR6, -R9 ;  /* 0x00000006acad7c23 */ /* 0x000fe20008010809 */
[----:B------:R-:W-:Y:S01]  /*29d0*/  SEL R156, R156, 0x40, P3 ;  /* 0x000000409c9c7807 */ /* 0x000fe20001800000 */
[----:B------:R-:W5:Y:S01]  /*29e0*/  MUFU.EX2 R168, R168 ;  /* 0x000000a800a87308 */ /* 0x000f620000000800 */
[----:B------:R-:W-:Y:S01]  /*29f0*/  ISETP.GE.AND P1, PT, R157, RZ, PT ;  /* 0x000000ff9d00720c */ /* 0x000fe20003f26270 */
[----:B------:R-:W-:Y:S01]  /*2a00*/  HGMMA.64x64x16.F32 R120, R196, gdesc[UR12], R120, gsb0 ;  /* 0x00e0000cc4787df0 */ /* 0x000fe20008000878 */
[----:B------:R-:W-:Y:S01]  /*2a10*/  UIADD3 UR14, UR11, 0x100, URZ ;  /* 0x000001000b0e7890 */ /* 0x000fe2000fffe03f */
[----:B------:R-:W-:Y:S01]  /*2a20*/  FSEL R213, R176, -INF , !P0 ;  /* 0xff800000b0d57808 */ /* 0x000fe20004000000 */
[----:B------:R-:W-:Y:S01]  /*2a30*/  UMOV UR15, 0x80000020 ;  /* 0x80000020000f7882 */ /* 0x000fe20000000000 */
[----:B------:R-:W-:-:S02]  /*2a40*/  ISETP.GT.OR P0, PT, R156, RZ, !P1 ;  /* 0x000000ff9c00720c */ /* 0x000fc40004f04670 */
[----:B------:R-:W-:Y:S01]  /*2a50*/  ISETP.GE.AND P1, PT, R157, 0x1, PT ;  /* 0x000000019d00780c */ /* 0x000fe20003f26270 */
[----:B------:R-:W-:Y:S01]  /*2a60*/  FFMA.FTZ R172, R213, UR6, -R12 ;  /* 0x00000006d5ac7c23 */ /* 0x000fe2000801080c */
[----:B------:R-:W-:Y:S01]  /*2a70*/  FSEL R213, R154, -INF , !P0 ;  /* 0xff8000009ad57808 */ /* 0x000fe20004000000 */
[----:B------:R-:W2:Y:S01]  /*2a80*/  MUFU.EX2 R173, R173 ;  /* 0x000000ad00ad7308 */ /* 0x000ea20000000800 */
[C---:B------:R-:W-:Y:S02]  /*2a90*/  ISETP.GT.OR P0, PT, R156.reuse, 0x1, !P1 ;  /* 0x000000019c00780c */ /* 0x040fe40004f04670 */
[----:B------:R-:W-:Y:S01]  /*2aa0*/  ISETP.GE.AND P1, PT, R157, 0x8, PT ;  /* 0x000000089d00780c */ /* 0x000fe20003f26270 */
[----:B------:R-:W-:Y:S01]  /*2ab0*/  FFMA.FTZ R176, R213, UR6, -R20 ;  /* 0x00000006d5b07c23 */ /* 0x000fe20008010814 */
[----:B------:R-:W-:Y:S02]  /*2ac0*/  FSEL R20, R155, -INF , !P0 ;  /* 0xff8000009b147808 */ /* 0x000fe40004000000 */
[----:B------:R-:W-:Y:S01]  /*2ad0*/  ISETP.GT.OR P0, PT, R156, 0x8, !P1 ;  /* 0x000000089c00780c */ /* 0x000fe20004f04670 */
[----:B------:R-:W-:Y:S01]  /*2ae0*/  MUFU.EX2 R215, R215 ;  /* 0x000000d700d77308 */ /* 0x000fe20000000800 */
[----:B------:R-:W-:Y:S01]  /*2af0*/  ISETP.GE.AND P1, PT, R157, 0x9, PT ;  /* 0x000000099d00780c */ /* 0x000fe20003f26270 */
[----:B------:R-:W-:Y:S01]  /*2b00*/  FFMA.FTZ R213, R20, UR6, -R21 ;  /* 0x0000000614d57c23 */ /* 0x000fe20008010815 */
[----:B------:R-:W-:-:S02]  /*2b10*/  FSEL R21, R158, -INF , !P0 ;  /* 0xff8000009e157808 */ /* 0x000fc40004000000 */
[C---:B------:R-:W-:Y:S02]  /*2b20*/  ISETP.GT.OR P0, PT, R156.reuse, 0x9, !P1 ;  /* 0x000000099c00780c */ /* 0x040fe40004f04670 */
[----:B------:R-:W-:Y:S01]  /*2b30*/  ISETP.GE.AND P3, PT, R157, 0x11, PT ;  /* 0x000000119d00780c */ /* 0x000fe20003f66270 */
[----:B------:R-:W-:Y:S01]  /*2b40*/  FFMA.FTZ R210, R21, UR6, -R210 ;  /* 0x0000000615d27c23 */ /* 0x000fe200080108d2 */
[----:B------:R-:W-:Y:S01]  /*2b50*/  ISETP.GE.AND P2, PT, R157, 0x10, PT ;  /* 0x000000109d00780c */ /* 0x000fe20003f46270 */
[----:B------:R-:W2:Y:S01]  /*2b60*/  MUFU.EX2 R213, R213 ;  /* 0x000000d500d57308 */ /* 0x000ea20000000800 */
[----:B------:R-:W-:Y:S02]  /*2b70*/  FSEL R20, R159, -INF , !P0 ;  /* 0xff8000009f147808 */ /* 0x000fe40004000000 */
[C---:B------:R-:W-:Y:S02]  /*2b80*/  ISETP.GT.OR P0, PT, R156.reuse, 0x11, !P3 ;  /* 0x000000119c00780c */ /* 0x040fe40005f04670 */
[----:B------:R-:W-:Y:S01]  /*2b90*/  ISETP.GT.OR P1, PT, R156, 0x10, !P2 ;  /* 0x000000109c00780c */ /* 0x000fe20005724670 */
[----:B------:R-:W-:Y:S01]  /*2ba0*/  FFMA.FTZ R211, R20, UR6, -R211 ;  /* 0x0000000614d37c23 */ /* 0x000fe200080108d3 */
[----:B------:R-:W-:Y:S01]  /*2bb0*/  ISETP.GE.AND P2, PT, R157, 0x19, PT ;  /* 0x000000199d00780c */ /* 0x000fe20003f46270 */
[----:B------:R-:W2:Y:S01]  /*2bc0*/  MUFU.EX2 R176, R176 ;  /* 0x000000b000b07308 */ /* 0x000ea20000000800 */
[----:B------:R-:W-:-:S02]  /*2bd0*/  FSEL R20, R163, -INF , !P0 ;  /* 0xff800000a3147808 */ /* 0x000fc40004000000 */
[C---:B------:R-:W-:Y:S02]  /*2be0*/  ISETP.GE.AND P3, PT, R157.reuse, 0x20, PT ;  /* 0x000000209d00780c */ /* 0x040fe40003f66270 */
[----:B------:R-:W-:Y:S01]  /*2bf0*/  ISETP.GT.OR P2, PT, R156, 0x19, !P2 ;  /* 0x000000199c00780c */ /* 0x000fe20005744670 */
[----:B------:R-:W-:Y:S01]  /*2c00*/  FFMA.FTZ R209, R20, UR6, -R209 ;  /* 0x0000000614d17c23 */ /* 0x000fe200080108d1 */
[----:B------:R-:W-:Y:S01]  /*2c10*/  ISETP.GE.AND P0, PT, R157, 0x18, PT ;  /* 0x000000189d00780c */ /* 0x000fe20003f06270 */
[----:B------:R-:W-:Y:S01]  /*2c20*/  MUFU.EX2 R163, R211 ;  /* 0x000000d300a37308 */ /* 0x000fe20000000800 */
[----:B------:R-:W-:Y:S02]  /*2c30*/  FSEL R21, R162, -INF , !P1 ;  /* 0xff800000a2157808 */ /* 0x000fe40004800000 */
[C---:B------:R-:W-:Y:S02]  /*2c40*/  ISETP.GT.OR P3, PT, R156.reuse, 0x20, !P3 ;  /* 0x000000209c00780c */ /* 0x040fe40005f64670 */
[----:B------:R-:W-:Y:S01]  /*2c50*/  FSEL R20, R167, -INF , !P2 ;  /* 0xff800000a7147808 */ /* 0x000fe20005000000 */
[----:B------:R-:W-:Y:S01]  /*2c60*/  FFMA.FTZ R162, R21, UR6, -R208 ;  /* 0x0000000615a27c23 */ /* 0x000fe200080108d0 */
[----:B------:R-:W-:Y:S01]  /*2c70*/  ISETP.GT.OR P0, PT, R156, 0x18, !P0 ;  /* 0x000000189c00780c */ /* 0x000fe20004704670 */
[----:B------:R-:W-:Y:S01]  /*2c80*/  MUFU.EX2 R167, R209 ;  /* 0x000000d100a77308 */ /* 0x000fe20000000800 */
[----:B------:R-:W-:Y:S01]  /*2c90*/  ISETP.GE.AND P2, PT, R157, 0x21, PT ;  /* 0x000000219d00780c */ /* 0x000fe20003f46270 */
[----:B------:R-:W-:Y:S01]  /*2ca0*/  FFMA.FTZ R208, R20, UR6, -R15 ;  /* 0x0000000614d07c23 */ /* 0x000fe2000801080f */
[----:B------:R-:W-:-:S02]  /*2cb0*/  FSEL R155, R170, -INF , !P3 ;  /* 0xff800000aa9b7808 */ /* 0x000fc40005800000 */
[----:B------:R-:W-:Y:S02]  /*2cc0*/  ISETP.GE.AND P1, PT, R217, 0x31, PT ;  /* 0x00000031d900780c */ /* 0x000fe40003f26270 */
[----:B------:R-:W-:Y:S01]  /*2cd0*/  FSEL R21, R166, -INF , !P0 ;  /* 0xff800000a6157808 */ /* 0x000fe20004000000 */
[----:B------:R-:W-:Y:S01]  /*2ce0*/  FFMA.FTZ R170, R155, UR6, -R10 ;  /* 0x000000069baa7c23 */ /* 0x000fe2000801080a */
[----:B------:R-:W-:Y:S01]  /*2cf0*/  ISETP.GT.OR P2, PT, R156, 0x21, !P2 ;  /* 0x000000219c00780c */ /* 0x000fe20005744670 */
[----:B------:R-:W2:Y:S01]  /*2d00*/  MUFU.EX2 R210, R210 ;  /* 0x000000d200d27308 */ /* 0x000ea20000000800 */
[----:B------:R-:W-:Y:S01]  /*2d10*/  ISETP.GT.OR P3, PT, R216, 0x31, !P1 ;  /* 0x00000031d800780c */ /* 0x000fe20004f64670 */
[----:B------:R-:W-:Y:S01]  /*2d20*/  FFMA.FTZ R166, R21, UR6, -R14 ;  /* 0x0000000615a67c23 */ /* 0x000fe2000801080e */
[C---:B------:R-:W-:Y:S02]  /*2d30*/  ISETP.GE.AND P1, PT, R157.reuse, 0x28, PT ;  /* 0x000000289d00780c */ /* 0x040fe40003f26270 */
[----:B------:R-:W-:-:S02]  /*2d40*/  ISETP.GE.AND P5, PT, R157, 0x29, PT ;  /* 0x000000299d00780c */ /* 0x000fc40003fa6270 */
[----:B------:R-:W-:Y:S01]  /*2d50*/  FSEL R10, R171, -INF , !P2 ;  /* 0xff800000ab0a7808 */ /* 0x000fe20005000000 */
[----:B------:R-:W2:Y:S01]  /*2d60*/  MUFU.EX2 R162, R162 ;  /* 0x000000a200a27308 */ /* 0x000ea20000000800 */
[C---:B------:R-:W-:Y:S02]  /*2d70*/  ISETP.GT.OR P1, PT, R156.reuse, 0x28, !P1 ;  /* 0x000000289c00780c */ /* 0x040fe40004f24670 */
[----:B------:R-:W-:Y:S01]  /*2d80*/  ISETP.GT.OR P5, PT, R156, 0x29, !P5 ;  /* 0x000000299c00780c */ /* 0x000fe20006fa4670 */
[----:B------:R-:W-:Y:S01]  /*2d90*/  FFMA.FTZ R171, R10, UR6, -R11 ;  /* 0x000000060aab7c23 */ /* 0x000fe2000801080b */
[----:B------:R-:W-:Y:S02]  /*2da0*/  FSEL R159, R174, -INF , !P1 ;  /* 0xff800000ae9f7808 */ /* 0x000fe40004800000 */
[----:B------:R-:W-:Y:S01]  /*2db0*/  FSEL R158, R175, -INF , !P5 ;  /* 0xff800000af9e7808 */ /* 0x000fe20006800000 */
[----:B------:R-:W2:Y:S01]  /*2dc0*/  MUFU.EX2 R166, R166 ;  /* 0x000000a600a67308 */ /* 0x000ea20000000800 */
[----:B------:R-:W-:-:S02]  /*2dd0*/  WARPGROUP.DEPBAR.LE gsb0, 0x0 ;  /* 0x00008000000079c5 */ /* 0x000fc40000010000 */
[----:B------:R-:W-:Y:S01]  /*2de0*/  WARPGROUP.ARRIVE ;  /* 0x00000000000079c5 */ /* 0x000fe20000000000 */
[----:B------:R-:W-:Y:S02]  /*2df0*/  FSEL R212, R177, -INF , !P3 ;  /* 0xff800000b1d47808 */ /* 0x000fe40005800000 */
[----:B------:R-:W-:Y:S01]  /*2e00*/  ISETP.GE.AND P0, PT, R217, 0x39, PT ;  /* 0x00000039d900780c */ /* 0x000fe20003f06270 */
[----:B------:R-:W-:Y:S01]  /*2e10*/  FFMA.FTZ R217, R158, UR6, -R9 ;  /* 0x000000069ed97c23 */ /* 0x000fe20008010809 */
[----:B------:R1:W2:Y:S01]  /*2e20*/  MUFU.EX2 R177, R208 ;  /* 0x000000d000b17308 */ /* 0x0002a20000000800 */
[----:B------:R-:W-:Y:S01]  /*2e30*/  HGMMA.64x64x16.F32 R120, R188, gdesc[UR12], R120, gsb0 ;  /* 0x00e0000cbc787df0 */ /* 0x000fe20008000878 */
[----:B------:R-:W-:Y:S01]  /*2e40*/  UIADD3 UR14, UR11, 0x102, URZ ;  /* 0x000001020b0e7890 */ /* 0x000fe2000fffe03f */
[C---:B------:R-:W-:Y:S01]  /*2e50*/  ISETP.GE.AND P3, PT, R157.reuse, 0x30, PT ;  /* 0x000000309d00780c */ /* 0x040fe20003f66270 */
[----:B------:R-:W-:Y:S01]  /*2e60*/  UMOV UR15, 0x80000020 ;  /* 0x80000020000f7882 */ /* 0x000fe20000000000 */
[C---:B------:R-:W-:Y:S01]  /*2e70*/  ISETP.GE.AND P2, PT, R157.reuse, 0x31, PT ;  /* 0x000000319d00780c */ /* 0x040fe20003f46270 */
[----:B------:R-:W-:Y:S01]  /*2e80*/  FFMA.FTZ R212, R212, UR6, -R13 ;  /* 0x00000006d4d47c23 */ /* 0x000fe2000801080d */
[----:B------:R-:W-:Y:S01]  /*2e90*/  ISETP.GE.AND P1, PT, R157, 0x38, PT ;  /* 0x000000389d00780c */ /* 0x000fe20003f26270 */
[----:B------:R-:W2:Y:S01]  /*2ea0*/  MUFU.EX2 R164, R164 ;  /* 0x000000a400a47308 */ /* 0x000ea20000000800 */
[----:B-1----:R-:W-:Y:S01]  /*2eb0*/  FFMA.FTZ R208, R159, UR6, -R8 ;  /* 0x000000069fd07c23 */ /* 0x002fe20008010808 */
[----:B------:R-:W-:-:S02]  /*2ec0*/  ISETP.GE.AND P5, PT, R157, 0x39, PT ;  /* 0x000000399d00780c */ /* 0x000fc40003fa6270 */
[C---:B------:R-:W-:Y:S02]  /*2ed0*/  ISETP.GT.OR P3, PT, R156.reuse, 0x30, !P3 ;  /* 0x000000309c00780c */ /* 0x040fe40005f64670 */
[C---:B------:R-:W-:Y:S02]  /*2ee0*/  ISETP.GT.OR P2, PT, R156.reuse, 0x31, !P2 ;  /* 0x000000319c00780c */ /* 0x040fe40005744670 */
[C---:B------:R-:W-:Y:S01]  /*2ef0*/  ISETP.GT.OR P1, PT, R156.reuse, 0x38, !P1 ;  /* 0x000000389c00780c */ /* 0x040fe20004f24670 */
[----:B------:R-:W1:Y:S01]  /*2f00*/  MUFU.EX2 R169, R169 ;  /* 0x000000a900a97308 */ /* 0x000e620000000800 */
[----:B------:R-:W-:Y:S02]  /*2f10*/  ISETP.GT.OR P5, PT, R156, 0x39, !P5 ;  /* 0x000000399c00780c */ /* 0x000fe40006fa4670 */
[C---:B------:R-:W-:Y:S02]  /*2f20*/  ISETP.GT.OR P0, PT, R216.reuse, 0x39, !P0 ;  /* 0x00000039d800780c */ /* 0x040fe40004704670 */
[----:B------:R-:W-:-:S02]  /*2f30*/  ISETP.GT.OR P4, PT, R216, 0x38, !P4 ;  /* 0x00000038d800780c */ /* 0x000fc40006784670 */
[----:B------:R-:W-:Y:S01]  /*2f40*/  FSEL R216, R181, -INF , !P0 ;  /* 0xff800000b5d87808 */ /* 0x000fe20004000000 */
[----:B------:R-:W1:Y:S01]  /*2f50*/  MUFU.EX2 R170, R170 ;  /* 0x000000aa00aa7308 */ /* 0x000e620000000800 */
[----:B------:R-:W-:Y:S02]  /*2f60*/  FSEL R181, R178, -INF , !P3 ;  /* 0xff800000b2b57808 */ /* 0x000fe40005800000 */
[----:B------:R-:W-:Y:S02]  /*2f70*/  FSEL R178, R179, -INF , !P2 ;  /* 0xff800000b3b27808 */ /* 0x000fe40005000000 */
[----:B------:R-:W-:Y:S01]  /*2f80*/  FSEL R211, R182, -INF , !P1 ;  /* 0xff800000b6d37808 */ /* 0x000fe20004800000 */
[----:B------:R-:W-:Y:S01]  /*2f90*/  FFMA.FTZ R218, R181, UR6, -R12 ;  /* 0x00000006b5da7c23 */ /* 0x000fe2000801080c */
[----:B------:R-:W-:Y:S01]  /*2fa0*/  FSEL R209, R180, -INF , !P4 ;  /* 0xff800000b4d17808 */ /* 0x000fe20006000000 */
[----:B------:R-:W-:Y:S01]  /*2fb0*/  FFMA.FTZ R219, R178, UR6, -R13 ;  /* 0x00000006b2db7c23 */ /* 0x000fe2000801080d */
[----:B------:R-:W-:Y:S01]  /*2fc0*/  FSEL R182, R183, -INF , !P5 ;  /* 0xff800000b7b67808 */ /* 0x000fe20006800000 */
[--C-:B------:R-:W-:Y:S01]  /*2fd0*/  FFMA.FTZ R178, R211, UR6, -R6.reuse ;  /* 0x00000006d3b27c23 */ /* 0x100fe20008010806 */
[--C-:B------:R-:W-:Y:S01]  /*2fe0*/  FFMA.FTZ R13, R216, UR6, -R7.reuse ;  /* 0x00000006d80d7c23 */ /* 0x100fe20008010807 */
[----:B------:R-:W-:Y:S01]  /*2ff0*/  FFMA.FTZ R180, R209, UR6, -R6 ;  /* 0x00000006d1b47c23 */ /* 0x000fe20008010806 */
[----:B------:R-:W1:Y:S01]  /*3000*/  MUFU.EX2 R171, R171 ;  /* 0x000000ab00ab7308 */ /* 0x000e620000000800 */
[----:B------:R-:W-:-:S07]  /*3010*/  FFMA.FTZ R12, R182, UR6, -R7 ;  /* 0x00000006b60c7c23 */ /* 0x000fce0008010807 */
[----:B------:R-:W1:Y:S08]  /*3020*/  MUFU.EX2 R208, R208 ;  /* 0x000000d000d07308 */ /* 0x000e700000000800 */
[----:B------:R-:W1:Y:S08]  /*3030*/  MUFU.EX2 R179, R217 ;  /* 0x000000d900b37308 */ /* 0x000e700000000800 */
[----:B------:R-:W1:Y:S08]  /*3040*/  MUFU.EX2 R172, R172 ;  /* 0x000000ac00ac7308 */ /* 0x000e700000000800 */
[----:B------:R-:W-:Y:S08]  /*3050*/  MUFU.EX2 R6, R218 ;  /* 0x000000da00067308 */ /* 0x000ff00000000800 */
[----:B------:R-:W1:Y:S01]  /*3060*/  MUFU.EX2 R7, R212 ;  /* 0x000000d400077308 */ /* 0x000e620000000800 */
[----:B------:R-:W-:-:S02]  /*3070*/  WARPGROUP.DEPBAR.LE gsb0, 0x0 ;  /* 0x00008000000079c5 */ /* 0x000fc40000010000 */
[----:B------:R-:W-:-:S05]  /*3080*/  WARPGROUP.ARRIVE ;  /* 0x00000000000079c5 */ /* 0x000fca0000000000 */
[----:B------:R-:W-:Y:S01]  /*3090*/  MUFU.EX2 R180, R180 ;  /* 0x000000b400b47308 */ /* 0x000fe20000000800 */
[----:B------:R-:W-:Y:S01]  /*30a0*/  HGMMA.64x64x16.F32 R120, R200, gdesc[UR12], R120, gsb0 ;  /* 0x00e0000cc8787df0 */ /* 0x000fe20008000878 */
[----:B------:R-:W-:Y:S01]  /*30b0*/  UIADD3 UR14, UR11, 0x200, URZ ;  /* 0x000002000b0e7890 */ /* 0x000fe2000fffe03f */
[----:B------:R-:W-:Y:S02]  /*30c0*/  UMOV UR15, 0x80000020 ;  /* 0x80000020000f7882 */ /* 0x000fe40000000000 */
[----:B------:R-:W-:-:S03]  /*30d0*/  UMOV UR11, 0x80000020 ;  /* 0x80000020000b7882 */ /* 0x000fc60000000000 */
[----:B------:R-:W-:Y:S08]  /*30e0*/  MUFU.EX2 R178, R178 ;  /* 0x000000b200b27308 */ /* 0x000ff00000000800 */
[----:B------:R-:W-:Y:S08]  /*30f0*/  MUFU.EX2 R13, R13 ;  /* 0x0000000d000d7308 */ /* 0x000ff00000000800 */
[----:B------:R-:W-:Y:S01]  /*3100*/  MUFU.EX2 R12, R12 ;  /* 0x0000000c000c7308 */ /* 0x000fe20000000800 */
[----:B------:R-:W-:-:S02]  /*3110*/  WARPGROUP.DEPBAR.LE gsb0, 0x0 ;  /* 0x00008000000079c5 */ /* 0x000fc40000010000 */
        /* <DEDUP_REMOVED lines=12> */
[----:B------:R-:W3:Y:S04]  /*31e0*/  LDS.64 R20, [R214+0x1e200] ;  /* 0x01e20000d6147984 */ /* 0x000ee80000000a00 */
[----:B------:R-:W4:Y:S04]  /*31f0*/  LDS.64 R14, [R214+0x1e220] ;  /* 0x01e22000d60e7984 */ /* 0x000f280000000a00 */
[----:B------:R-:W5:Y:S04]  /*3200*/  LDS.64 R154, [R214+0x1e240] ;  /* 0x01e24000d69a7984 */ /* 0x000f680000000a00 */
[----:B------:R-:W2:Y:S04]  /*3210*/  LDS.64 R10, [R214+0x1e260] ;  /* 0x01e26000d60a7984 */ /* 0x000ea80000000a00 */
[----:B------:R-:W1:Y:S04]  /*3220*/  LDS.64 R8, [R214+0x1e2a0] ;  /* 0x01e2a000d6087984 */ /* 0x000e680000000a00 */
        /* <DEDUP_REMOVED lines=11> */
[--C-:B-----5:R-:W-:Y:S01]  /*32e0*/  FADD.FTZ R15, R128, -R154.reuse ;  /* 0x8000009a800f7221 */ /* 0x120fe20000010000 */
[--C-:B------:R-:W-:Y:S01]  /*32f0*/  FADD.FTZ R122, R129, -R155.reuse ;  /* 0x8000009b817a7221 */ /* 0x100fe20000010000 */
[----:B------:R-:W-:Y:S01]  /*3300*/  FADD.FTZ R123, R130, -R154 ;  /* 0x8000009a827b7221 */ /* 0x000fe20000010000 */
[----:B------:R-:W-:Y:S01]  /*3310*/  FADD.FTZ R126, R131, -R155 ;  /* 0x8000009b837e7221 */ /* 0x000fe20000010000 */
[--C-:B--2---:R-:W-:Y:S01]  /*3320*/  FADD.FTZ R125, R132, -R10.reuse ;  /* 0x8000000a847d7221 */ /* 0x104fe20000010000 */
[----:B------:R-:W-:Y:S01]  /*3330*/  FADD.FTZ R127, R134, -R10 ;  /* 0x8000000a867f7221 */ /* 0x000fe20000010000 */
[--C-:B------:R-:W-:Y:S01]  /*3340*/  FADD.FTZ R10, R133, -R11.reuse ;  /* 0x8000000b850a7221 */ /* 0x100fe20000010000 */
[----:B------:R-:W-:Y:S01]  /*3350*/  FADD.FTZ R128, R135, -R11 ;  /* 0x8000000b87807221 */ /* 0x000fe20000010000 */
[----:B------:R-:W-:Y:S01]  /*3360*/  FMUL.FTZ R125, R160, R125 ;  /* 0x0000007da07d7220 */ /* 0x000fe20000410000 */
[----:B------:R-:W2:Y:S01]  /*3370*/  MUFU.EX2 R11, R219 ;  /* 0x000000db000b7308 */ /* 0x000ea20000000800 */
[----:B------:R-:W-:Y:S01]  /*3380*/  FMUL.FTZ R10, R165, R10 ;  /* 0x0000000aa50a7220 */ /* 0x000fe20000410000 */
[--C-:B-1----:R-:W-:Y:S01]  /*3390*/  FADD.FTZ R133, R140, -R8.reuse ;  /* 0x800000088c857221 */ /* 0x102fe20000010000 */
[----:B------:R-:W-:Y:S01]  /*33a0*/  FADD.FTZ R135, R142, -R8 ;  /* 0x800000088e877221 */ /* 0x000fe20000010000 */
[--C-:B------:R-:W-:Y:S01]  /*33b0*/  FADD.FTZ R8, R141, -R9.reuse ;  /* 0x800000098d087221 */ /* 0x100fe20000010000 */
[----:B------:R-:W-:Y:S01]  /*33c0*/  FMUL.FTZ R15, R16, R15 ;  /* 0x0000000f100f7220 */ /* 0x000fe20000410000 */
[----:B------:R-:W-:Y:S01]  /*33d0*/  FMUL.FTZ R122, R161, R122 ;  /* 0x0000007aa17a7220 */ /* 0x000fe20000410000 */
[----:B------:R-:W-:Y:S01]  /*33e0*/  FADD.FTZ R134, R143, -R9 ;  /* 0x800000098f867221 */ /* 0x000fe20000010000 */
[----:B------:R-:W-:Y:S01]  /*33f0*/  F2FP.F16.F32.PACK_AB R154, R10, R125 ;  /* 0x0000007d0a9a723e */ /* 0x000fe200000000ff */
[----:B------:R-:W-:Y:S01]  /*3400*/  FMUL.FTZ R143, R153, R20 ;  /* 0x00000014998f7220 */ /* 0x000fe20000410000 */
[----:B------:R-:W-:Y:S01]  /*3410*/  FMUL.FTZ R133, R168, R133 ;  /* 0x00000085a8857220 */ /* 0x000fe20000410000 */
[----:B------:R-:W-:Y:S01]  /*3420*/  FMUL.FTZ R8, R173, R8 ;  /* 0x00000008ad087220 */ /* 0x000fe20000410000 */
[----:B------:R-:W-:-:S02]  /*3430*/  IMAD.U32 R10, RZ, RZ, UR5 ;  /* 0x00000005ff0a7e24 */ /* 0x000fc4000f8e00ff */
[--C-:B------:R-:W-:Y:S01]  /*3440*/  FADD.FTZ R131, R136, -R156.reuse ;  /* 0x8000009c88837221 */ /* 0x100fe20000010000 */
[----:B------:R-:W-:Y:S01]  /*3450*/  FADD.FTZ R129, R138, -R156 ;  /* 0x8000009c8a817221 */ /* 0x000fe20000010000 */
[--C-:B------:R-:W-:Y:S01]  /*3460*/  FADD.FTZ R132, R137, -R157.reuse ;  /* 0x8000009d89847221 */ /* 0x100fe20000010000 */
[----:B------:R-:W-:Y:S01]  /*3470*/  FADD.FTZ R130, R139, -R157 ;  /* 0x8000009d8b827221 */ /* 0x000fe20000010000 */
[----:B------:R-:W-:Y:S01]  /*3480*/  FADD.FTZ R140, R149, -R175 ;  /* 0x800000af958c7221 */ /* 0x000fe20000010000 */
[----:B------:R-:W-:Y:S01]  /*3490*/  FMUL.FTZ R20, R213, R120 ;  /* 0x00000078d5147220 */ /* 0x000fe20000410000 */
[--C-:B------:R-:W-:Y:S01]  /*34a0*/  FADD.FTZ R137, R144, -R158.reuse ;  /* 0x8000009e90897221 */ /* 0x100fe20000010000 */
[----:B------:R-:W-:Y:S01]  /*34b0*/  FADD.FTZ R9, R146, -R158 ;  /* 0x8000009e92097221 */ /* 0x000fe20000010000 */
[--C-:B------:R-:W-:Y:S01]  /*34c0*/  FADD.FTZ R138, R145, -R159.reuse ;  /* 0x8000009f918a7221 */ /* 0x100fe20000010000 */
[----:B------:R-:W-:Y:S01]  /*34d0*/  FADD.FTZ R136, R147, -R159 ;  /* 0x8000009f93887221 */ /* 0x000fe20000010000 */
[--C-:B------:R-:W-:Y:S01]  /*34e0*/  FADD.FTZ R139, R148, -R174.reuse ;  /* 0x800000ae948b7221 */ /* 0x100fe20000010000 */
[----:B------:R-:W-:Y:S01]  /*34f0*/  FADD.FTZ R141, R150, -R174 ;  /* 0x800000ae968d7221 */ /* 0x000fe20000010000 */
[----:B------:R-:W-:Y:S01]  /*3500*/  FADD.FTZ R175, R151, -R175 ;  /* 0x800000af97af7221 */ /* 0x000fe20000010000 */
[----:B------:R-:W-:Y:S01]  /*3510*/  FMUL.FTZ R156, R152, R181 ;  /* 0x000000b5989c7220 */ /* 0x000fe20000410000 */
[----:B------:R-:W-:Y:S01]  /*3520*/  F2FP.F16.F32.PACK_AB R120, R153, R152 ;  /* 0x000000989978723e */ /* 0x000fe200000000ff */
        /* <DEDUP_REMOVED lines=35> */
[----:B------:R-:W-:Y:S01]  /*3760*/  F2FP.F16.F32.PACK_AB R149, R130, R129 ;  /* 0x000000818295723e */ /* 0x000fe200000000ff */
[----:B------:R1:W-:Y:S01]  /*3770*/  STSM.16.MT88.4 [R15+0x1f000], R152 ;  /* 0x01f000980f007844 */ /* 0x0003e20000004200 */
[----:B------:R-:W-:-:S02]  /*3780*/  F2FP.F16.F32.PACK_AB R151, R134, R135 ;  /* 0x000000878697723e */ /* 0x000fc400000000ff */
[----:B------:R-:W-:Y:S02]  /*3790*/  F2FP.F16.F32.PACK_AB R144, R138, R137 ;  /* 0x000000898a90723e */ /* 0x000fe400000000ff */
        /* <DEDUP_REMOVED lines=15> */
[----:B------:R-:W-:-:S13]  /*3890*/  R2UR UR11, R19 ;  /* 0x00000000130b72ca */ /* 0x000fda00000e0000 */
[----:B------:R-:W-:-:S04]  /*38a0*/  USHF.R.U32.HI UR11, URZ, 0x4, UR11 ;  /* 0x000000043f0b7899 */ /* 0x000fc8000801160b */
[----:B------:R-:W-:-:S04]  /*38b0*/  ULOP3.LUT UR11, UR11, 0x3fff, URZ, 0xc0, !UPT ;  /* 0x00003fff0b0b7892 */ /* 0x000fc8000f8ec03f */
[----:B------:R-:W-:Y:S01]  /*38c0*/  ULOP3.LUT UR11, UR11, 0x10000, URZ, 0xfc, !UPT ;  /* 0x000100000b0b7892 */ /* 0x000fe2000f8efc3f */
[----:B------:R-:W-:Y:S02]  /*38d0*/  WARPGROUP.DEPBAR.LE gsb0, 0x0 ;  /* 0x00008000000079c5 */ /* 0x000fe40000010000 */
[----:B------:R-:W-:Y:S02]  /*38e0*/  F2FP.F16.F32.PACK_AB R120, R161, R16 ;  /* 0x00000010a178723e */ /* 0x000fe400000000ff */
[----:B------:R-:W-:Y:S02]  /*38f0*/  F2FP.F16.F32.PACK_AB R121, R167, R162 ;  /* 0x000000a2a779723e */ /* 0x000fe400000000ff */
[----:B------:R-:W-:Y:S02]  /*3900*/  F2FP.F16.F32.PACK_AB R122, R165, R160 ;  /* 0x000000a0a57a723e */ /* 0x000fe400000000ff */
[----:B------:R-:W-:Y:S02]  /*3910*/  F2FP.F16.F32.PACK_AB R123, R177, R166 ;  /* 0x000000a6b17b723e */ /* 0x000fe400000000ff */
[----:B------:R-:W-:-:S02]  /*3920*/  F2FP.F16.F32.PACK_AB R165, R171, R170 ;  /* 0x000000aaaba5723e */ /* 0x000fc400000000ff */
[----:B------:R-:W-:Y:S01]  /*3930*/  WARPGROUP.ARRIVE ;  /* 0x00000000000079c5 */ /* 0x000fe20000000000 */
[----:B------:R-:W-:Y:S02]  /*3940*/  F2FP.F16.F32.PACK_AB R166, R173, R168 ;  /* 0x000000a8ada6723e */ /* 0x000fe400000000ff */
[----:B------:R-:W-:Y:S02]  /*3950*/  F2FP.F16.F32.PACK_AB R167, R179, R208 ;  /* 0x000000d0b3a7723e */ /* 0x000fe400000000ff */
[----:B------:R-:W-:Y:S01]  /*3960*/  F2FP.F16.F32.PACK_AB R173, R11, R6 ;  /* 0x000000060bad723e */ /* 0x000fe200000000ff */
[----:B------:R-:W-:Y:S01]  /*3970*/  HGMMA.64x96x16.F32 R72, R120, gdesc[UR12].tnspB, R72, gsb0 ;  /* 0x4160000c78487df0 */ /* 0x000fe20008000848 */
[----:B------:R-:W-:Y:S01]  /*3980*/  UMOV UR14, UR12 ;  /* 0x0000000c000e7c82 */ /* 0x000fe20008000000 */
[----:B------:R-:W-:Y:S01]  /*3990*/  UMOV UR15, 0x80000020 ;  /* 0x80000020000f7882 */ /* 0x000fe20000000000 */
[----:B------:R-:W-:-:S13]  /*39a0*/  R2UR UR12, R8 ;  /* 0x00000000080c72ca */ /* 0x000fda00000e0000 */
[----:B------:R-:W-:-:S04]  /*39b0*/  USHF.R.U32.HI UR12, URZ, 0x4, UR12 ;  /* 0x000000043f0c7899 */ /* 0x000fc8000801160c */
[----:B------:R-:W-:-:S04]  /*39c0*/  ULOP3.LUT UR12, UR12, 0x3fff, URZ, 0xc0, !UPT ;  /* 0x00003fff0c0c7892 */ /* 0x000fc8000f8ec03f */
[----:B------:R-:W-:-:S03]  /*39d0*/  UIADD3 UR13, UR12, 0x400, URZ ;  /* 0x000004000c0d7890 */ /* 0x000fc6000fffe03f */
[----:B------:R-:W-:Y:S01]  /*39e0*/  UMOV UR18, UR12 ;  /* 0x0000000c00127c82 */ /* 0x000fe20008000000 */
[----:B------:R-:W-:Y:S02]  /*39f0*/  WARPGROUP.DEPBAR.LE gsb0, 0x0 ;  /* 0x00008000000079c5 */ /* 0x000fe40000010000 */
[----:B------:R-:W-:-:S06]  /*3a00*/  WARPGROUP.ARRIVE ;  /* 0x00000000000079c5 */ /* 0x000fcc0000000000 */
[----:B------:R-:W-:Y:S01]  /*3a10*/  HGMMA.64x96x16.F32 R72, R164, gdesc[UR12].tnspB, R72, gsb0 ;  /* 0x4160000ca4487df0 */ /* 0x000fe20008000848 */
[----:B------:R-:W-:Y:S01]  /*3a20*/  UIADD3 UR14, UR10, 0xc0, URZ ;  /* 0x000000c00a0e7890 */ /* 0x000fe2000fffe03f */
[----:B------:R-:W-:Y:S01]  /*3a30*/  UMOV UR15, 0x80000020 ;  /* 0x80000020000f7882 */ /* 0x000fe20000000000 */
[----:B------:R-:W-:Y:S02]  /*3a40*/  ULEA UR10, UR5, UR11, 0xa ;  /* 0x0000000b050a7291 */ /* 0x000fe4000f8e503f */
[----:B------:R-:W-:-:S05]  /*3a50*/  UIADD3 UR11, UR12, 0x200, URZ ;  /* 0x000002000c0b7890 */ /* 0x000fca000fffe03f */
        /* <DEDUP_REMOVED lines=161> */
.L_x_1577:
        /* <DEDUP_REMOVED lines=9> */
[----:B------:R-:W-:-:S05]  /*4500*/  UMOV UR10, UR8 ;  /* 0x00000008000a7c82 */ /* 0x000fca0008000000 */
[----:B------:R-:W-:Y:S01]  /*4510*/  HGMMA.64x96x16.F32 R24, R156, gdesc[UR8].tnspB, R24, gsb0 ;  /* 0x416000089c187df0 */ /* 0x000fe20008000818 */
[----:B------:R-:W-:Y:S01]  /*4520*/  UIADD3 UR10, UR8, 0x40, URZ ;  /* 0x00000040080a7890 */ /* 0x000fe2000fffe03f */
[----:B------:R-:W-:Y:S01]  /*4530*/  UMOV UR11, 0x80000020 ;  /* 0x80000020000b7882 */ /* 0x000fe20000000000 */
[----:B------:R-:W-:Y:S02]  /*4540*/  WARPGROUP.DEPBAR.LE gsb0, 0x0 ;  /* 0x00008000000079c5 */ /* 0x000fe40000010000 */
[----:B------:R-:W-:-:S06]  /*4550*/  WARPGROUP.ARRIVE ;  /* 0x00000000000079c5 */ /* 0x000fcc0000000000 */
[----:B------:R-:W-:Y:S01]  /*4560*/  HGMMA.64x96x16.F32 R24, R152, gdesc[UR8].tnspB, R24, gsb0 ;  /* 0x4160000898187df0 */ /* 0x000fe20008000818 */
[----:B------:R-:W-:Y:S01]  /*4570*/  UIADD3 UR10, UR8, 0x80, URZ ;  /* 0x00000080080a7890 */ /* 0x000fe2000fffe03f */
[----:B------:R-:W-:Y:S01]  /*4580*/  UMOV UR11, 0x80000020 ;  /* 0x80000020000b7882 */ /* 0x000fe20000000000 */
        /* <DEDUP_REMOVED lines=26> */
.L_x_1578:
        /* <DEDUP_REMOVED lines=62> */
.L_x_1560:
        /* <DEDUP_REMOVED lines=31> */
[----:B-1----:R-:W-:Y:S02]  /*4d00*/  LEA.HI R7, R9, R8, RZ, 0x5 ;  /* 0x0000000809077211 */ /* 0x002fe400078f28ff */
[----:B------:R-:W-:-:S02]  /*4d10*/  LOP3.LUT R3, R0, 0xfffffff0, RZ, 0xc0, !PT ;  /* 0xfffffff000037812 */ /* 0x000fc400078ec0ff */
[----:B------:R-:W-:Y:S02]  /*4d20*/  SHF.R.S32.HI R11, RZ, 0x5, R7 ;  /* 0x00000005ff0b7819 */ /* 0x000fe40000011407 */
[----:B------:R-:W-:Y:S01]  /*4d30*/  SHF.R.U32.HI R0, RZ, 0x1, R0 ;  /* 0x00000001ff007819 */ /* 0x000fe20000011600 */
[----:B------:R-:W-:Y:S01]  /*4d40*/  IMAD.IADD R3, R8, 0x1, -R3 ;  /* 0x0000000108037824 */ /* 0x000fe200078e0a03 */
[----:B------:R-:W-:Y:S02]  /*4d50*/  F2FP.F16.F32.PACK_AB R105, R107, R106 ;  /* 0x0000006a6b69723e */ /* 0x000fe400000000ff */
[----:B------:R-:W-:Y:S02]  /*4d60*/  F2FP.F16.F32.PACK_AB R112, R113, R112 ;  /* 0x000000707170723e */ /* 0x000fe400000000ff */
[----:B------:R-:W-:Y:S02]  /*4d70*/  LEA.HI R2, R3, R3, RZ, 0x1 ;  /* 0x0000000303027211 */ /* 0x000fe400078f08ff */
        /* <DEDUP_REMOVED lines=20> */
[----:B------:R-:W-:Y:S01]  /*4ec0*/  F2FP.F16.F32.PACK_AB R114, R117, R116 ;  /* 0x000000747572723e */ /* 0x000fe200000000ff */
[----:B------:R-:W-:Y:S01]  /*4ed0*/  IMAD.MOV.U32 R2, RZ, RZ, 0x20 ;  /* 0x00000020ff027424 */ /* 0x000fe200078e00ff */
[----:B------:R-:W-:Y:S02]  /*4ee0*/  LOP3.LUT R0, R7, 0x8, R0, 0xf8, !PT ;  /* 0x0000000807007812 */ /* 0x000fe400078ef800 */
[----:B------:R-:W-:Y:S02]  /*4ef0*/  SHF.R.U32.HI R7, RZ, 0x3, R7 ;  /* 0x00000003ff077819 */ /* 0x000fe40000011607 */
[----:B------:R-:W-:Y:S02]  /*4f00*/  F2FP.F16.F32.PACK_AB R115, R119, R118 ;  /* 0x000000767773723e */ /* 0x000fe400000000ff */
[----:B------:R-:W-:-:S02]  /*4f10*/  LOP3.LUT R0, R0, R7, RZ, 0x3c, !PT ;  /* 0x0000000700007212 */ /* 0x000fc400078e3cff */
[----:B------:R-:W-:Y:S02]  /*4f20*/  F2FP.F16.F32.PACK_AB R25, R27, R26 ;  /* 0x0000001a1b19723e */ /* 0x000fe400000000ff */
[----:B------:R-:W-:Y:S01]  /*4f30*/  F2FP.F16.F32.PACK_AB R32, R33, R32 ;  /* 0x000000202120723e */ /* 0x000fe200000000ff */
[----:B------:R-:W-:Y:S01]  /*4f40*/  IMAD.IADD R0, R3, 0x1, R0 ;  /* 0x0000000103007824 */ /* 0x000fe200078e0200 */
[----:B------:R-:W-:Y:S01]  /*4f50*/  SEL R3, R2, 0xffffffe0, !P0 ;  /* 0xffffffe002037807 */ /* 0x000fe20004000000 */
[----:B------:R-:W-:Y:S01]  /*4f60*/  IMAD.U32 R2, RZ, RZ, UR4 ;  /* 0x00000004ff027e24 */ /* 0x000fe2000f8e00ff */
[----:B------:R-:W-:Y:S02]  /*4f70*/  F2FP.F16.F32.PACK_AB R26, R29, R28 ;  /* 0x0000001c1d1a723e */ /* 0x000fe400000000ff */
[----:B------:R-:W-:Y:S02]  /*4f80*/  LEA R0, R0, UR6, 0x1 ;  /* 0x0000000600007c11 */ /* 0x000fe4000f8e08ff */
[----:B------:R-:W-:-:S02]  /*4f90*/  F2FP.F16.F32.PACK_AB R27, R31, R30 ;  /* 0x0000001e1f1b723e */ /* 0x000fc400000000ff */
[----:B------:R-:W-:Y:S01]  /*4fa0*/  IADD3 R4, R3, 0x6000, R0 ;  /* 0x0000600003047810 */ /* 0x000fe20007ffe000 */
[----:B------:R-:W-:Y:S01]  /*4fb0*/  STSM.16.M88.4 [R0+0x6000], R72 ;  /* 0x0060004800007844 */ /* 0x000fe20000000200 */
[----:B------:R-:W-:Y:S01]  /*4fc0*/  F2FP.F16.F32.PACK_AB R33, R35, R34 ;  /* 0x000000222321723e */ /* 0x000fe200000000ff */
[----:B------:R-:W-:Y:S01]  /*4fd0*/  IMAD.U32 R3, RZ, RZ, UR5 ;  /* 0x00000005ff037e24 */ /* 0x000fe2000f8e00ff */
[----:B------:R-:W-:Y:S01]  /*4fe0*/  F2FP.F16.F32.PACK_AB R40, R41, R40 ;  /* 0x000000282928723e */ /* 0x000fe200000000ff */
[----:B------:R-:W-:Y:S01]  /*4ff0*/  STSM.16.M88.4 [R4], R80 ;  /* 0x0000005004007844 */ /* 0x000fe20000000200 */
[----:B------:R-:W-:Y:S01]  /*5000*/  F2FP.F16.F32.PACK_AB R34, R37, R36 ;  /* 0x000000242522723e */ /* 0x000fe200000000ff */
[----:B------:R-:W-:Y:S01]  /*5010*/  ULDC.64 UR4, c[0x0][0x878] ;  /* 0x00021e0000047ab9 */ /* 0x000fe20000000a00 */
        /* <DEDUP_REMOVED lines=13> */
[----:B------:R-:W-:Y:S01]  /*50f0*/  STSM.16.M88.4 [R0], R24 ;  /* 0x0000001800007844 */ /* 0x000fe20000000200 */
        /* <DEDUP_REMOVED lines=9> */
[----:B------:R-:W-:Y:S02]  /*5190*/  F2FP.F16.F32.PACK_AB R67, R71, R70 ;  /* 0x000000464743723e */ /* 0x000fe400000000ff */
[----:B------:R-:W-:Y:S01]  /*51a0*/  PLOP3.LUT P0, PT, PT, PT, UP0, 0x80, 0x0 ;  /* 0x000000000000781c */ /* 0x000fe20003f0f008 */
[----:B------:R2:W-:Y:S04]  /*51b0*/  STSM.16.M88.4 [R0+0x4000], R56 ;  /* 0x0040003800007844 */ /* 0x0005e80000000200 */
[----:B------:R3:W-:Y:S01]  /*51c0*/  STSM.16.M88.4 [R4+-0x2000], R64 ;  /* 0xffe0004004007844 */ /* 0x0007e20000000200 */
[----:B------:R-:W-:Y:S01]  /*51d0*/  BAR.SYNC.DEFER_BLOCKING 0x1, 0x100 ;  /* 0x0044000000007b1d */ /* 0x000fe20000010000 */
[----:B------:R-:W-:Y:S01]  /*51e0*/  UISETP.NE.U32.AND UP1, UPT, UR4, URZ, UPT ;  /* 0x0000003f0400728c */ /* 0x000fe2000bf25070 */
[----:B------:R-:W-:-:S04]  /*51f0*/  LEA.HI R6, R9, R8, RZ, 0x2 ;  /* 0x0000000809067211 */ /* 0x000fc800078f10ff */
[----:B------:R-:W-:Y:S02]  /*5200*/  ULDC UR7, c[0x0][0x808] ;  /* 0x0002020000077ab9 */ /* 0x000fe40000000800 */
[----:B-1----:R-:W1:Y:S01]  /*5210*/  LDC.64 R40, c[0x0][0x850] ;  /* 0x00021400ff287b82 */ /* 0x002e620000000a00 */
[----:B------:R-:W4:Y:S01]  /*5220*/  @P0 LDG.E R10, desc[UR46][R2.64] ;  /* 0x0000002e020a0981 */ /* 0x000f22000c1e1900 */
[----:B------:R-:W-:Y:S01]  /*5230*/  UISETP.NE.AND.EX UP1, UPT, UR5, URZ, UPT, UP1 ;  /* 0x0000003f0500728c */ /* 0x000fe2000bf25310 */
[----:B------:R-:W-:Y:S01]  /*5240*/  LOP3.LUT R7, R6, 0x1ffffffc, RZ, 0xc0, !PT ;  /* 0x1ffffffc06077812 */ /* 0x000fe200078ec0ff */
[----:B--2---:R-:W-:-:S04]  /*5250*/  IMAD.U32 R0, RZ, RZ, UR7 ;  /* 0x00000007ff007e24 */ /* 0x004fc8000f8e00ff */
[----:B------:R-:W-:-:S05]  /*5260*/  PLOP3.LUT P1, PT, PT, PT, UP1, 0x80, 0x0 ;  /* 0x000000000000781c */ /* 0x000fca0003f2f018 */
[----:B------:R-:W-:Y:S02]  /*5270*/  @UP1 ULDC.64 UR4, c[0x0][0x878] ;  /* 0x00021e0000041ab9 */ /* 0x000fe40000000a00 */
[----:B------:R-:W-:Y:S01]  /*5280*/  @UP1 UIMAD.WIDE UR4, UR36, 0x4, UR4 ;  /* 0x00000004240418a5 */ /* 0x000fe2000f8e0204 */
[----:B------:R-:W-:Y:S01]  /*5290*/  LEA.HI R9, R9, R8, RZ, 0x3 ;  /* 0x0000000809097211 */ /* 0x000fe200078f18ff */
[----:B------:R-:W2:Y:S01]  /*52a0*/  S2R R59, SR_CTAID.X ;  /* 0x00000000003b7919 */ /* 0x000ea20000002500 */
[----:B------:R-:W-:Y:S01]  /*52b0*/  SHF.R.S32.HI R43, RZ, 0x2, R6 ;  /* 0x00000002ff2b7819 */ /* 0x000fe20000011406 */
[----:B------:R-:W-:Y:S02]  /*52c0*/  IMAD.IADD R7, R8, 0x1, -R7 ;  /* 0x0000000108077824 */ /* 0x000fe400078e0a07 */
[----:B---3--:R-:W-:Y:S02]  /*52d0*/  IMAD.U32 R4, RZ, RZ, UR4 ;  /* 0x00000004ff047e24 */ /* 0x008fe4000f8e00ff */
[----:B------:R-:W-:-:S02]  /*52e0*/  IMAD.U32 R5, RZ, RZ, UR5 ;  /* 0x00000005ff057e24 */ /* 0x000fc4000f8e00ff */
[----:B------:R-:W-:Y:S01]  /*52f0*/  IMAD.SHL.U32 R8, R9, 0x8, RZ ;  /* 0x0000000809087824 */ /* 0x000fe200078e00ff */
[----:B------:R-:W-:Y:S01]  /*5300*/  LEA.HI R6, R6, R43, RZ, 0x1 ;  /* 0x0000002b06067211 */ /* 0x000fe200078f08ff */
[----:B------:R-:W-:Y:S01]  /*5310*/  IMAD.SHL.U32 R52, R7, 0x8, RZ ;  /* 0x0000000807347824 */ /* 0x000fe200078e00ff */
[----:B------:R3:W5:Y:S01]  /*5320*/  @P1 LDG.E R0, desc[UR46][R4.64] ;  /* 0x0000002e04001981 */ /* 0x000762000c1e1900 */
[----:B------:R-:W-:Y:S01]  /*5330*/  UMOV UR4, URZ ;  /* 0x0000003f00047c82 */ /* 0x000fe20008000000 */
[----:B------:R-:W-:Y:S01]  /*5340*/  LOP3.LUT R6, R6, 0x3fffffe, RZ, 0xc0, !PT ;  /* 0x03fffffe06067812 */ /* 0x000fe200078ec0ff */
[----:B------:R-:W-:Y:S01]  /*5350*/  UMOV UR5, URZ ;  /* 0x0000003f00057c82 */ /* 0x000fe20008000000 */
[----:B------:R-:W1:Y:S03]  /*5360*/  S2UR UR10, SR_CTAID.Y ;  /* 0x00000000000a79c3 */ /* 0x000e660000002600 */
[----:B------:R-:W-:Y:S01]  /*5370*/  IMAD.IADD R6, R43, 0x1, -R6 ;  /* 0x000000012b067824 */ /* 0x000fe200078e0a06 */
[----:B---3--:R-:W-:-:S04]  /*5380*/  LOP3.LUT R5, R8, 0xc0, RZ, 0xc0, !PT ;  /* 0x000000c008057812 */ /* 0x008fc800078ec0ff */
[----:B------:R-:W-:Y:S02]  /*5390*/  SHF.R.U32.HI R4, RZ, 0x3, R5 ;  /* 0x00000003ff047819 */ /* 0x000fe40000011605 */
[----:B------:R-:W-:-:S04]  /*53a0*/  LOP3.LUT R5, R5, 0x18, R52, 0xf8, !PT ;  /* 0x0000001805057812 */ /* 0x000fc800078ef834 */
[----:B------:R-:W-:Y:S01]  /*53b0*/  LOP3.LUT R4, R5, R4, RZ, 0x3c, !PT ;  /* 0x0000000405047212 */ /* 0x000fe200078e3cff */
[----:B------:R-:W-:-:S04]  /*53c0*/  IMAD R5, R11, 0x8, R6 ;  /* 0x000000080b057824 */ /* 0x000fc800078e0206 */
[----:B------:R-:W-:Y:S01]  /*53d0*/  IMAD.U32 R4, R5, 0x20, R4 ;  /* 0x0000002005047824 */ /* 0x000fe200078e0004 */
[----:B----4-:R-:W-:-:S13]  /*53e0*/  @P0 R2UR UR7, R10 ;  /* 0x000000000a0702ca */ /* 0x010fda00000e0000 */
[----:B------:R-:W-:Y:S02]  /*53f0*/  @UP0 USHF.R.S32.HI UR8, URZ, 0x1f, UR7 ;  /* 0x0000001f3f080899 */ /* 0x000fe40008011407 */
[----:B------:R-:W-:-:S05]  /*5400*/  @UP0 UMOV UR4, UR7 ;  /* 0x0000000700040c82 */ /* 0x000fca0008000000 */
[----:B------:R-:W-:Y:S01]  /*5410*/  @UP0 UMOV UR5, UR8 ;  /* 0x0000000800050c82 */ /* 0x000fe20008000000 */
[----:B-12---:R-:W-:Y:S05]  /*5420*/  @P1 BRA `(.L_x_1581) ;  /* 0x0000000000101947 */ /* 0x006fea0003800000 */
[----:B------:R-:W-:Y:S05]  /*5430*/  @!P0 BRA `(.L_x_1581) ;  /* 0x00000000000c8947 */ /* 0x000fea0003800000 */
[----:B------:R-:W2:Y:S04]  /*5440*/  LDG.E R5, desc[UR46][R2.64] ;  /* 0x0000002e02057981 */ /* 0x000ea8000c1e1900 */
[----:B-----5:R-:W2:Y:S02]  /*5450*/  LDG.E R0, desc[UR46][R2.64+0x4] ;  /* 0x0000042e02007981 */ /* 0x020ea4000c1e1900 */
[----:B--2---:R-:W-:-:S07]  /*5460*/  IMAD.IADD R0, R0, 0x1, -R5 ;  /* 0x0000000100007824 */ /* 0x004fce00078e0a05 */
.L_x_1581:
        /* <DEDUP_REMOVED lines=60> */
.L_x_1583:
[----:B------:R-:W-:Y:S05]  /*5830*/  BSYNC B0 ;  /* 0x0000000000007941 */ /* 0x000fea0003800000 */
.L_x_1582:
        /* <DEDUP_REMOVED lines=22> */
.L_x_1585:
[----:B------:R-:W-:Y:S05]  /*59a0*/  BSYNC B0 ;  /* 0x0000000000007941 */ /* 0x000fea0003800000 */
.L_x_1584:
        /* <DEDUP_REMOVED lines=26> */
.L_x_1587:
[----:B------:R-:W-:Y:S05]  /*5b50*/  BSYNC B0 ;  /* 0x0000000000007941 */ /* 0x000fea0003800000 */
.L_x_1586:
        /* <DEDUP_REMOVED lines=23> */
.L_x_1580:
[----:B------:R-:W-:Y:S01]  /*5cd0*/  ULDC.64 UR4, c[0x0][0x870] ;  /* 0x00021c0000047ab9 */ /* 0x000fe20000000a00 */
[----:B-1----:R-:W1:Y:S01]  /*5ce0*/  S2R R6, SR_TID.X ;  /* 0x0000000000067919 */ /* 0x002e620000002100 */
[----:B------:R-:W-:Y:S01]  /*5cf0*/  UISETP.NE.U32.AND UP0, UPT, UR4, URZ, UPT ;  /* 0x0000003f0400728c */ /* 0x000fe2000bf05070 */
[----:B------:R-:W2:Y:S03]  /*5d00*/  S2UR UR8, SR_CTAID.Y ;  /* 0x00000000000879c3 */ /* 0x000ea60000002600 */
[----:B------:R-:W-:-:S03]  /*5d10*/  UISETP.NE.AND.EX UP0, UPT, UR5, URZ, UPT, UP0 ;  /* 0x0000003f0500728c */ /* 0x000fc6000bf05300 */
[----:B------:R-:W-:Y:S02]  /*5d20*/  ULDC.64 UR4, c[0x0][0x870] ;  /* 0x00021c0000047ab9 */ /* 0x000fe40000000a00 */
[----:B------:R-:W-:Y:S01]  /*5d30*/  UIMAD.WIDE UR4, UR36, 0x4, UR4 ;  /* 0x00000004240478a5 */ /* 0x000fe2000f8e0204 */
[----:B------:R-:W-:Y:S01]  /*5d40*/  PLOP3.LUT P0, PT, PT, PT, UP0, 0x80, 0x0 ;  /* 0x000000000000781c */ /* 0x000fe20003f0f008 */
[----:B------:R-:W-:Y:S01]  /*5d50*/  ULDC UR6, c[0x0][0x808] ;  /* 0x0002020000067ab9 */ /* 0x000fe20000000800 */
[----:B------:R-:W3:Y:S01]  /*5d60*/  S2R R7, SR_CTAID.X ;  /* 0x0000000000077919 */ /* 0x000ee20000002500 */
[----:B------:R-:W4:Y:S02]  /*5d70*/  LDC.64 R12, c[0x0][0x820] ;  /* 0x00020800ff0c7b82 */ /* 0x000f240000000a00 */
[----:B------:R-:W-:Y:S02]  /*5d80*/  IMAD.U32 R2, RZ, RZ, UR4 ;  /* 0x00000004ff027e24 */ /* 0x000fe4000f8e00ff */
[----:B------:R-:W-:Y:S01]  /*5d90*/  IMAD.U32 R3, RZ, RZ, UR5 ;  /* 0x00000005ff037e24 */ /* 0x000fe2000f8e00ff */
[----:B------:R-:W-:-:S05]  /*5da0*/  ULDC.64 UR4, c[0x0][0x878] ;  /* 0x00021e0000047ab9 */ /* 0x000fca0000000a00 */
[----:B------:R-:W3:Y:S01]  /*5db0*/  @P0 LDG.E R8, desc[UR46][R2.64] ;  /* 0x0000002e02080981 */ /* 0x000ee2000c1e1900 */
[----:B------:R-:W-:Y:S01]  /*5dc0*/  UISETP.NE.U32.AND UP1, UPT, UR4, URZ, UPT ;  /* 0x0000003f0400728c */ /* 0x000fe2000bf25070 */
[----:B------:R-:W-:-:S03]  /*5dd0*/  IMAD.U32 R0, RZ, RZ, UR6 ;  /* 0x00000006ff007e24 */ /* 0x000fc6000f8e00ff */
[----:B------:R-:W-:Y:S01]  /*5de0*/  UISETP.NE.AND.EX UP1, UPT, UR5, URZ, UPT, UP1 ;  /* 0x0000003f0500728c */ /* 0x000fe2000bf25310 */
[----:B-1----:R-:W-:-:S05]  /*5df0*/  VIADD R6, R6, 0xffffff80 ;  /* 0xffffff8006067836 */ /* 0x002fca0000000000 */
[----:B------:R-:W-:-:S05]  /*5e00*/  PLOP3.LUT P1, PT, PT, PT, UP1, 0x80, 0x0 ;  /* 0x000000000000781c */ /* 0x000fca0003f2f018 */
[----:B------:R-:W-:Y:S02]  /*5e10*/  @UP1 ULDC.64 UR4, c[0x0][0x878] ;  /* 0x00021e0000041ab9 */ /* 0x000fe40000000a00 */
[----:B------:R-:W-:Y:S01]  /*5e20*/  @UP1 UIMAD.WIDE UR4, UR36, 0x4, UR4 ;  /* 0x00000004240418a5 */ /* 0x000fe2000f8e0204 */
[----:B------:R-:W-:-:S05]  /*5e30*/  SHF.R.S32.HI R9, RZ, 0x1f, R6 ;  /* 0x0000001fff097819 */ /* 0x000fca0000011406 */
[----:B------:R-:W-:Y:S02]  /*5e40*/  IMAD.U32 R4, RZ, RZ, UR4 ;  /* 0x00000004ff047e24 */ /* 0x000fe4000f8e00ff */
[----:B------:R-:W-:Y:S01]  /*5e50*/  IMAD.U32 R5, RZ, RZ, UR5 ;  /* 0x00000005ff057e24 */ /* 0x000fe2000f8e00ff */
[----:B------:R-:W-:Y:S01]  /*5e60*/  LEA.HI R9, R9, R6, RZ, 0x2 ;  /* 0x0000000609097211 */ /* 0x000fe200078f10ff */
[----:B------:R-:W-:Y:S01]  /*5e70*/  UMOV UR4, URZ ;  /* 0x0000003f00047c82 */ /* 0x000fe20008000000 */
[----:B------:R-:W-:Y:S02]  /*5e80*/  UMOV UR5, URZ ;  /* 0x0000003f00057c82 */ /* 0x000fe40008000000 */
[----:B------:R1:W5:Y:S01]  /*5e90*/  @P1 LDG.E R0, desc[UR46][R4.64] ;  /* 0x0000002e04001981 */ /* 0x000362000c1e1900 */
[----:B--2---:R-:W-:Y:S01]  /*5ea0*/  USHF.R.S32.HI UR9, URZ, 0x1f, UR8 ;  /* 0x0000001f3f097899 */ /* 0x004fe20008011408 */
[----:B-1----:R-:W-:-:S05]  /*5eb0*/  LOP3.LUT R5, R9, 0x1ffffffc, RZ, 0xc0, !PT ;  /* 0x1ffffffc09057812 */ /* 0x002fca00078ec0ff */
[----:B------:R-:W-:Y:S01]  /*5ec0*/  IMAD.IADD R6, R6, 0x1, -R5 ;  /* 0x0000000106067824 */ /* 0x000fe200078e0a05 */
[----:B---3--:R-:W-:-:S13]  /*5ed0*/  @P0 R2UR UR6, R8 ;  /* 0x00000000080602ca */ /* 0x008fda00000e0000 */
[----:B------:R-:W-:Y:S02]  /*5ee0*/  @UP0 USHF.R.S32.HI UR7, URZ, 0x1f, UR6 ;  /* 0x0000001f3f070899 */ /* 0x000fe40008011406 */
[----:B------:R-:W-:-:S05]  /*5ef0*/  @UP0 UMOV UR4, UR6 ;  /* 0x0000000600040c82 */ /* 0x000fca0008000000 */
[----:B------:R-:W-:Y:S01]  /*5f00*/  @UP0 UMOV UR5, UR7 ;  /* 0x0000000700050c82 */ /* 0x000fe20008000000 */
[----:B----4-:R-:W-:Y:S05]  /*5f10*/  @P1 BRA `(.L_x_1588) ;  /* 0x0000000000101947 */ /* 0x010fea0003800000 */
[----:B------:R-:W-:Y:S05]  /*5f20*/  @!P0 BRA `(.L_x_1588) ;  /* 0x00000000000c8947 */ /* 0x000fea0003800000 */
[----:B------:R-:W2:Y:S04]  /*5f30*/  LDG.E R5, desc[UR46][R2.64] ;  /* 0x0000002e02057981 */ /* 0x000ea8000c1e1900 */
[----:B-----5:R-:W2:Y:S02]  /*5f40*/  LDG.E R0, desc[UR46][R2.64+0x4] ;  /* 0x0000042e02007981 */ /* 0x020ea4000c1e1900 */
[----:B--2---:R-:W-:-:S07]  /*5f50*/  IMAD.IADD R0, R0, 0x1, -R5 ;  /* 0x0000000100007824 */ /* 0x004fce00078e0a05 */
.L_x_1588:
        /* <DEDUP_REMOVED lines=47> */
.L_x_1590:
[----:B------:R-:W-:Y:S05]  /*6250*/  BSYNC B0 ;  /* 0x0000000000007941 */ /* 0x000fea0003800000 */
.L_x_1589:
        /* <DEDUP_REMOVED lines=21> */
.L_x_1592:
[----:B------:R-:W-:Y:S05]  /*63b0*/  BSYNC B0 ;  /* 0x0000000000007941 */ /* 0x000fea0003800000 */
.L_x_1591:
        /* <DEDUP_REMOVED lines=25> */
.L_x_1594:
[----:B------:R-:W-:Y:S05]  /*6550*/  BSYNC B0 ;  /* 0x0000000000007941 */ /* 0x000fea0003800000 */
.L_x_1593:
        /* <DEDUP_REMOVED lines=22> */
.L_x_1549:
        /* <DEDUP_REMOVED lines=21> */
.L_x_1596:
        /* <DEDUP_REMOVED lines=13> */
.L_x_1598:
[----:B------:R-:W-:-:S05]  /*68e0*/  ULDC UR4, c[0x0][0x8bc] ;  /* 0x00022f0000047ab9 */ /* 0x000fca0000000800 */
.L_x_1597:
[----:B-1----:R-:W-:-:S04]  /*68f0*/  USHF.L.U32 UR11, UR14, 0x7, URZ ;  /* 0x000000070e0b7899 */ /* 0x002fc8000800063f */
[----:B------:R-:W-:-:S04]  /*6900*/  UISETP.GE.AND UP0, UPT, UR11, UR4, UPT ;  /* 0x000000040b00728c */ /* 0x000fc8000bf06270 */
[----:B--2---:R-:W-:-:S06]  /*6910*/  USEL UR12, UR12, 0xffffffff, !UP0 ;  /* 0xffffffff0c0c7887 */ /* 0x004fcc000c000000 */
[----:B------:R-:W-:-:S13]  /*6920*/  ISETP.LE.AND P0, PT, RZ, UR12, PT ;  /* 0x0000000cff007c0c */ /* 0x000fda000bf03270 */
[----:B------:R-:W-:Y:S05]  /*6930*/  @!P0 BRA `(.L_x_1554) ;  /* 0x0000003c00748947 */ /* 0x000fea0003800000 */
[----:B------:R-:W-:Y:S01]  /*6940*/  ULDC.64 UR4, c[0x0][0x770] ;  /* 0x0001dc0000047ab9 */ /* 0x000fe20000000a00 */
[----:B------:R-:W1:Y:S01]  /*6950*/  S2UR UR13, SR_CTAID.Y ;  /* 0x00000000000d79c3 */ /* 0x000e620000002600 */
[----:B------:R-:W-:Y:S01]  /*6960*/  UISETP.NE.U32.AND UP0, UPT, UR4, URZ, UPT ;  /* 0x0000003f0400728c */ /* 0x000fe2000bf05070 */
[----:B------:R-:W-:-:S03]  /*6970*/  ULDC.64 UR8, c[0x0][0x788] ;  /* 0x0001e20000087ab9 */ /* 0x000fc60000000a00 */
        /* <DEDUP_REMOVED lines=8> */
[----:B------:R-:W-:-:S04]  /*6a00*/  UISETP.NE.U32.AND UP1, UPT, UR4, URZ, UPT ;  /* 0x0000003f0400728c */ /* 0x000fc8000bf25070 */
        /* <DEDUP_REMOVED lines=8> */
[----:B-1----:R-:W-:-:S12]  /*6a90*/  USHF.R.S32.HI UR16, URZ, 0x1f, UR13 ;  /* 0x0000001f3f107899 */ /* 0x002fd8000801140d */
[----:B--2---:R-:W-:Y:S02]  /*6aa0*/  @P0 R2UR UR4, R0 ;  /* 0x00000000000402ca */ /* 0x004fe400000e0000 */
[----:B------:R-:W-:Y:S01]  /*6ab0*/  ISETP.NE.U32.AND P0, PT, RZ, UR8, PT ;  /* 0x00000008ff007c0c */ /* 0x000fe2000bf05070 */
[----:B------:R-:W-:-:S03]  /*6ac0*/  ULDC UR8, c[0x0][0x280] ;  /* 0x0000a00000087ab9 */ /* 0x000fc60000000800 */
[----:B------:R-:W-:-:S07]  /*6ad0*/  ISETP.NE.AND.EX P0, PT, RZ, UR9, PT, P0 ;  /* 0x00000009ff007c0c */ /* 0x000fce000bf05300 */
[----:B------:R-:W-:-:S04]  /*6ae0*/  @UP0 ULEA UR4, UR12, UR4, 0x6 ;  /* 0x000000040c040291 */ /* 0x000fc8000f8e303f */
[----:B------:R-:W-:-:S04]  /*6af0*/  @UP0 USHF.R.S32.HI UR5, URZ, 0x1f, UR4 ;  /* 0x0000001f3f050899 */ /* 0x000fc80008011404 */
[----:B------:R-:W-:-:S04]  /*6b00*/  @UP0 ULEA.HI UR5, UR5, UR4, URZ, 0x6 ;  /* 0x0000000405050291 */ /* 0x000fc8000f8f303f */
[----:B------:R-:W-:-:S04]  /*6b10*/  @UP0 USHF.R.S32.HI UR5, URZ, 0x6, UR5 ;  /* 0x000000063f050899 */ /* 0x000fc80008011405 */
[----:B------:R-:W-:Y:S01]  /*6b20*/  @UP0 UIMAD UR7, UR5, 0x1800, URZ ;  /* 0x00001800050708a4 */ /* 0x000fe2000f8e023f */
[----:B---3--:R-:W-:-:S03]  /*6b30*/  @P2 R2UR UR8, R4 ;  /* 0x00000000040822ca */ /* 0x008fc600000e0000 */
[----:B------:R-:W-:Y:S01]  /*6b40*/  @UP0 USHF.R.S32.HI UR9, URZ, 0x1f, UR7 ;  /* 0x0000001f3f090899 */ /* 0x000fe20008011407 */
[----:B------:R-:W-:Y:S11]  /*6b50*/  @P2 BRA `(.L_x_1599) ;  /* 0x0000000000142947 */ /* 0x000ff60003800000 */
[----:B------:R-:W-:Y:S05]  /*6b60*/  @!P1 BRA `(.L_x_1599) ;  /* 0x0000000000109947 */ /* 0x000fea0003800000 */
[----:B------:R-:W2:Y:S04]  /*6b70*/  LDG.E R5, desc[UR46][R2.64] ;  /* 0x0000002e02057981 */ /* 0x000ea8000c1e1900 */
[----:B------:R-:W2:Y:S02]  /*6b80*/  LDG.E R0, desc[UR46][R2.64+0x4] ;  /* 0x0000042e02007981 */ /* 0x000ea4000c1e1900 */
[----:B--2---:R-:W-:-:S05]  /*6b90*/  IMAD.IADD R0, R0, 0x1, -R5 ;  /* 0x0000000100007824 */ /* 0x004fca00078e0a05 */
[----:B------:R-:W-:-:S15]  /*6ba0*/  R2UR UR8, R0 ;  /* 0x00000000000872ca */ /* 0x000fde00000e0000 */
.L_x_1599:
[----:B------:R-:W-:Y:S01]  /*6bb0*/  UMOV UR4, URZ ;  /* 0x0000003f00047c82 */ /* 0x000fe20008000000 */
[----:B------:R-:W-:Y:S01]  /*6bc0*/  UMOV UR5, URZ ;  /* 0x0000003f00057c82 */ /* 0x000fe20008000000 */
[----:B------:R-:W-:Y:S01]  /*6bd0*/  ULDC UR6, c[0x0][0x290] ;  /* 0x0000a40000067ab9 */ /* 0x000fe20000000800 */
[----:B------:R-:W-:Y:S01]  /*6be0*/  @UP0 UMOV UR4, UR7 ;  /* 0x0000000700040c82 */ /* 0x000fe20008000000 */
[----:B------:R-:W-:Y:S01]  /*6bf0*/  @UP0 UMOV UR5, UR9 ;  /* 0x0000000900050c82 */ /* 0x000fe20008000000 */
        /* <DEDUP_REMOVED lines=8> */
.L_x_1600:
        /* <DEDUP_REMOVED lines=10> */
[----:B--2---:R-:W-:-:S05]  /*6d20*/  IMAD.IADD R0, R5, 0x1, -R0 ;  /* 0x0000000105007824 */ /* 0x004fca00078e0a00 */
[----:B------:R-:W-:-:S15]  /*6d30*/  R2UR UR6, R0 ;  /* 0x00000000000672ca */ /* 0x000fde00000e0000 */
.L_x_1601:
[----:B------:R-:W-:Y:S01]  /*6d40*/  UIADD3 UR7, -UR6, UR8, UR11 ;  /* 0x0000000806077290 */ /* 0x000fe2000fffe10b */
[----:B------:R-:W-:Y:S01]  /*6d50*/  ISETP.LE.AND P0, PT, RZ, UR14, PT ;  /* 0x0000000eff007c0c */ /* 0x000fe2000bf03270 */
[----:B------:R-:W-:Y:S02]  /*6d60*/  ULDC UR9, c[0x0][0x74c] ;  /* 0x0001d30000097ab9 */ /* 0x000fe40000000800 */
[----:B------:R-:W-:Y:S02]  /*6d70*/  UIADD3 UR9, UR7, -UR9, URZ ;  /* 0x8000000907097290 */ /* 0x000fe4000fffe03f */
[----:B------:R-:W-:Y:S02]  /*6d80*/  UIADD3 UR7, UR8, 0x3f, URZ ;  /* 0x0000003f08077890 */ /* 0x000fe4000fffe03f */
[----:B------:R-:W-:-:S04]  /*6d90*/  USHF.R.S32.HI UR10, URZ, 0x1f, UR9 ;  /* 0x0000001f3f0a7899 */ /* 0x000fc80008011409 */
[----:B------:R-:W-:Y:S02]  /*6da0*/  ULEA.HI UR10, UR10, UR9, URZ, 0x6 ;  /* 0x000000090a0a7291 */ /* 0x000fe4000f8f303f */
[----:B------:R-:W-:Y:S02]  /*6db0*/  USHF.R.S32.HI UR9, URZ, 0x1f, UR7 ;  /* 0x0000001f3f097899 */ /* 0x000fe40008011407 */
[----:B------:R-:W-:Y:S02]  /*6dc0*/  USHF.R.S32.HI UR10, URZ, 0x6, UR10 ;  /* 0x000000063f0a7899 */ /* 0x000fe4000801140a */
[----:B------:R-:W-:Y:S02]  /*6dd0*/  ULEA.HI UR9, UR9, UR7, URZ, 0x6 ;  /* 0x0000000709097291 */ /* 0x000fe4000f8f303f */
[----:B------:R-:W-:Y:S02]  /*6de0*/  UISETP.LT.AND UP1, UPT, URZ, UR10, UPT ;  /* 0x0000000a3f00728c */ /* 0x000fe4000bf21270 */
[----:B------:R-:W-:-:S02]  /*6df0*/  USHF.R.S32.HI UR9, URZ, 0x6, UR9 ;  /* 0x000000063f097899 */ /* 0x000fc40008011409 */
[----:B------:R-:W-:-:S04]  /*6e00*/  USEL UR7, URZ, UR10, !UP1 ;  /* 0x0000000a3f077287 */ /* 0x000fc8000c800000 */
[----:B------:R-:W-:Y:S01]  /*6e10*/  IMAD.U32 R2, RZ, RZ, UR9 ;  /* 0x00000009ff027e24 */ /* 0x000fe2000f8e00ff */
[----:B------:R-:W-:Y:S07]  /*6e20*/  @!P0 BRA `(.L_x_1602) ;  /* 0x00000000001c8947 */ /* 0x000fee0003800000 */
[----:B------:R-:W-:Y:S01]  /*6e30*/  UIADD3 UR8, UR11, 0xbf, UR8 ;  /* 0x000000bf0b087890 */ /* 0x000fe2000fffe008 */
[----:B------:R-:W-:-:S03]  /*6e40*/  ULDC UR9, c[0x0][0x748] ;  /* 0x0001d20000097ab9 */ /* 0x000fc60000000800 */
[----:B------:R-:W-:-:S04]  /*6e50*/  UIADD3 UR8, UR8, UR9, -UR6 ;  /* 0x0000000908087290 */ /* 0x000fc8000fffe806 */
[----:B------:R-:W-:-:S04]  /*6e60*/  USHF.R.S32.HI UR6, URZ, 0x1f, UR8 ;  /* 0x0000001f3f067899 */ /* 0x000fc80008011408 */
[----:B------:R-:W-:-:S04]  /*6e70*/  ULEA.HI UR6, UR6, UR8, URZ, 0x6 ;  /* 0x0000000806067291 */ /* 0x000fc8000f8f303f */
[----:B------:R-:W-:-:S06]  /*6e80*/  USHF.R.S32.HI UR6, URZ, 0x6, UR6 ;  /* 0x000000063f067899 */ /* 0x000fcc0008011406 */
[----:B------:R-:W-:-:S07]  /*6e90*/  VIMNMX R2, R2, UR6, PT ;  /* 0x0000000602027c48 */ /* 0x000fce000bfe0100 */
.L_x_1602:
[----:B------:R-:W-:-:S13]  /*6ea0*/  ISETP.GT.AND P0, PT, R2, UR7, PT ;  /* 0x0000000702007c0c */ /* 0x000fda000bf04270 */
[----:B------:R-:W-:Y:S05]  /*6eb0*/  @!P0 BRA `(.L_x_1554) ;  /* 0x0000003800148947 */ /* 0x000fea0003800000 */
[----:B------:R-:W-:Y:S01]  /*6ec0*/  ULDC.64 UR14, c[0x0][0x2d8] ;  /* 0x0000b600000e7ab9 */ /* 0x000fe20000000a00 */
[----:B------:R-:W-:Y:S01]  /*6ed0*/  VIADD R0, R2, -UR7 ;  /* 0x8000000702007c36 */ /* 0x000fe20008000000 */
[----:B------:R-:W-:Y:S02]  /*6ee0*/  UIMAD UR10, UR16, UR14, URZ ;  /* 0x0000000e100a72a4 */ /* 0x000fe4000f8e023f */
[----:B------:R-:W-:Y:S02]  /*6ef0*/  UIMAD.WIDE.U32 UR8, UR13, UR14, URZ ;  /* 0x0000000e0d0872a5 */ /* 0x000fe4000f8e003f */
[----:B------:R-:W-:Y:S01]  /*6f00*/  USHF.R.S32.HI UR6, URZ, 0x1f, UR12 ;  /* 0x0000001f3f067899 */ /* 0x000fe2000801140c */
[----:B------:R-:W-:Y:S01]  /*6f10*/  LOP3.LUT R0, R0, 0x1, RZ, 0xc0, !PT ;  /* 0x0000000100007812 */ /* 0x000fe200078ec0ff */
[----:B------:R-:W-:Y:S02]  /*6f20*/  UIMAD UR13, UR13, UR15, UR10 ;  /* 0x0000000f0d0d72a4 */ /* 0x000fe4000f8e020a */
[----:B------:R-:W-:Y:S01]  /*6f30*/  UIADD3 UR10, UP1, UR4, UR8, URZ ;  /* 0x00000008040a7290 */ /* 0x000fe2000ff3e03f */
[----:B------:R-:W-:Y:S01]  /*6f40*/  ISETP.NE.U32.AND P1, PT, R0, 0x1, PT ;  /* 0x000000010000780c */ /* 0x000fe20003f25070 */
[----:B------:R-:W-:-:S02]  /*6f50*/  UIADD3 UR13, UR9, UR13, URZ ;  /* 0x0000000d090d7290 */ /* 0x000fc4000fffe03f */
[----:B------:R-:W-:Y:S01]  /*6f60*/  USEL UR6, UR6, URZ, !UP0 ;  /* 0x0000003f06067287 */ /* 0x000fe2000c000000 */
[----:B------:R-:W-:Y:S01]  /*6f70*/  ULDC.64 UR26, c[0x0][0x2e0] ;  /* 0x0000b800001a7ab9 */ /* 0x000fe20000000a00 */
[----:B------:R-:W-:Y:S02]  /*6f80*/  USEL UR12, UR12, URZ, !UP0 ;  /* 0x0000003f0c0c7287 */ /* 0x000fe4000c000000 */
[----:B------:R-:W-:Y:S02]  /*6f90*/  UIADD3.X UR11, UR5, UR13, URZ, UP1, !UPT ;  /* 0x0000000d050b7290 */ /* 0x000fe40008ffe43f */
[----:B------:R-:W-:Y:S02]  /*6fa0*/  UIMAD UR14, UR6, UR26, URZ ;  /* 0x0000001a060e72a4 */ /* 0x000fe4000f8e023f */
[----:B------:R-:W-:Y:S02]  /*6fb0*/  UIMAD.WIDE.U32 UR10, UR12, UR26, UR10 ;  /* 0x0000001a0c0a72a5 */ /* 0x000fe4000f8e000a */
[----:B------:R-:W-:Y:S01]  /*6fc0*/  UIMAD UR14, UR12, UR27, UR14 ;  /* 0x0000001b0c0e72a4 */ /* 0x000fe2000f8e020e */
[----:B------:R-:W-:-:S03]  /*6fd0*/  ELECT P0, URZ, PT ;  /* 0x00000000003f782f */ /* 0x000fc60003800000 */
        /* <DEDUP_REMOVED lines=20> */
.L_x_1605:
[----:B------:R-:W-:Y:S05]  /*7120*/  BSYNC B0 ;  /* 0x0000000000007941 */ /* 0x000fea0003800000 */
.L_x_1604:
        /* <DEDUP_REMOVED lines=19> */
.L_x_1607:
[----:B------:R-:W-:Y:S05]  /*7260*/  BSYNC B0 ;  /* 0x0000000000007941 */ /* 0x000fea0003800000 */
.L_x_1606:
[----:B------:R-:W-:Y:S06]  /*7270*/  BAR.ARV 0xa, 0xa0 ;  /* 0x0282800000007b1d */ /* 0x000fec0000002000 */
[----:B------:R-:W-:Y:S04]  /*7280*/  BSSY B0, `(.L_x_1608) ;  /* 0x0000003000007945 */ /* 0x000fe80003800000 */
[----:B------:R-:W-:Y:S05]  /*7290*/  @!P0 BRA `(.L_x_1609) ;  /* 0x0000000000048947 */ /* 0x000fea0003800000 */
[----:B------:R-:W-:-:S04]  /*72a0*/  DEPBAR.LE SB0, 0x0 ;  /* 0x000080000000791a */ /* 0x000fc80000000000 */
.L_x_1609:
[----:B------:R-:W-:Y:S05]  /*72b0*/  BSYNC B0 ;  /* 0x0000000000007941 */ /* 0x000fea0003800000 */
.L_x_1608:
[----:B------:R-:W-:Y:S06]  /*72c0*/  BAR.ARV 0xb, 0xa0 ;  /* 0x02c2800000007b1d */ /* 0x000fec0000002000 */
[----:B------:R-:W-:Y:S01]  /*72d0*/  UIADD3 UR15, UR7, 0x1, URZ ;  /* 0x00000001070f7890 */ /* 0x000fe2000fffe03f */
[----:B------:R-:W-:Y:S11]  /*72e0*/  BRA `(.L_x_1610) ;  /* 0x0000000000047947 */ /* 0x000ff60003800000 */
.L_x_1603:
[----:B------:R-:W-:-:S05]  /*72f0*/  UMOV UR15, UR7 ;  /* 0x00000007000f7c82 */ /* 0x000fca0008000000 */
.L_x_1610:
[----:B------:R-:W-:-:S06]  /*7300*/  UIADD3 UR6, UR7, 0x1, URZ ;  /* 0x0000000107067890 */ /* 0x000fcc000fffe03f */
[----:B------:R-:W-:-:S13]  /*7310*/  ISETP.NE.AND P1, PT, R2, UR6, PT ;  /* 0x0000000602007c0c */ /* 0x000fda000bf25270 */
[----:B------:R-:W-:Y:S05]  /*7320*/  @!P1 BRA `(.L_x_1554) ;  /* 0x0000003000f89947 */ /* 0x000fea0003800000 */
[----:B------:R-:W-:Y:S01]  /*7330*/  UMOV UR16, UR8 ;  /* 0x0000000800107c82 */ /* 0x000fe20008000000 */
[----:B------:R-:W-:Y:S01]  /*7340*/  UMOV UR17, UR13 ;  /* 0x0000000d00117c82 */ /* 0x000fe20008000000 */
[----:B------:R-:W-:Y:S01]  /*7350*/  ULDC.64 UR18, c[0x0][0x2c0] ;  /* 0x0000b00000127ab9 */ /* 0x000fe20000000a00 */
[----:B------:R-:W-:Y:S01]  /*7360*/  UIMAD.WIDE.U32 UR16, UR12, UR26, UR16 ;  /* 0x0000001a0c1072a5 */ /* 0x000fe2000f8e0010 */
[----:B------:R-:W-:Y:S01]  /*7370*/  UMOV UR6, URZ ;  /* 0x0000003f00067c82 */ /* 0x000fe20008000000 */
[----:B------:R-:W-:Y:S02]  /*7380*/  ULDC.64 UR30, c[0x0][0x2c0] ;  /* 0x0000b000001e7ab9 */ /* 0x000fe40000000a00 */
[----:B------:R-:W-:-:S04]  /*7390*/  UIADD3 UR25, UP0, UR4, UR16, URZ ;  /* 0x0000001004197290 */ /* 0x000fc8000ff1e03f */
[----:B------:R-:W-:Y:S02]  /*73a0*/  UIADD3.X UR16, UR5, UR14, UR17, UP0, !UPT ;  /* 0x0000000e05107290 */ /* 0x000fe400087fe411 */
[----:B------:R-:W-:Y:S02]  /*73b0*/  ULEA UR24, UP0, UR25, UR18, 0x2 ;  /* 0x0000001219187291 */ /* 0x000fe4000f80103f */
[----:B------:R-:W-:Y:S02]  /*73c0*/  UIMAD UR18, UR15, 0x1800, URZ ;  /* 0x000018000f1278a4 */ /* 0x000fe4000f8e023f */
        /* <DEDUP_REMOVED lines=8> */
.L_x_1623:
        /* <DEDUP_REMOVED lines=11> */
[----:B------:R-:W-:Y:S02]  /*7500*/  ULEA.HI.X.SX32 UR39, UR19, UR27, 0x1, UP0 ;  /* 0x0000001b13277291 */ /* 0x000fe400080f0e3f */
[----:B------:R-:W-:Y:S01]  /*7510*/  ULEA UR36, UP0, UR37, UR30, 0x2 ;  /* 0x0000001e25247291 */ /* 0x000fe2000f80103f */
[----:B------:R-:W-:-:S03]  /*7520*/  UMOV UR41, 0x14f00000 ;  /* 0x14f0000000297882 */ /* 0x000fc60000000000 */
[----:B------:R-:W-:Y:S02]  /*7530*/  ULEA.HI.X UR37, UR37, UR31, UR39, 0x2, UP0 ;  /* 0x0000001f25257291 */ /* 0x000fe400080f1427 */
[----:B-1----:R-:W-:-:S03]  /*7540*/  ULEA UR28, UR29, UR28, 0x18 ;  /* 0x0000001c1d1c7291 */ /* 0x002fc6000f8ec03f */
[----:B------:R-:W-:Y:S01]  /*7550*/  UMOV UR29, 0x300 ;  /* 0x00000300001d7882 */ /* 0x000fe20000000000 */
[----:B------:R-:W-:-:S09]  /*7560*/  UIADD3 UR28, UR28, 0xc000, URZ ;  /* 0x0000c0001c1c7890 */ /* 0x000fd2000fffe03f */
[----:B------:R1:W-:Y:S02]  /*7570*/  UBLKRED.G.S.ADD.F32.RN [UR36], [UR28], UR29, desc[UR40] ;  /* 0x000028241c0073bb */ /* 0x0003e400080a141d */
[----:B-1----:R0:W-:Y:S02]  /*7580*/  UTMACMDFLUSH ;  /* 0x00000000000079b7 */ /* 0x0021e40000000000 */
.L_x_1612:
[----:B------:R-:W-:Y:S05]  /*7590*/  BSYNC B0 ;  /* 0x0000000000007941 */ /* 0x000fea0003800000 */
.L_x_1611:
        /* <DEDUP_REMOVED lines=13> */
.L_x_1614:
[----:B------:R-:W-:Y:S05]  /*7670*/  BSYNC B0 ;  /* 0x0000000000007941 */ /* 0x000fea0003800000 */
.L_x_1613:
[----:B------:R-:W-:Y:S06]  /*7680*/  BAR.ARV 0xa, 0xa0 ;  /* 0x0282800000007b1d */ /* 0x000fec0000002000 */
[----:B------:R-:W-:Y:S04]  /*7690*/  BSSY B0, `(.L_x_1615) ;  /* 0x0000003000007945 */ /* 0x000fe80003800000 */
[----:B------:R-:W-:Y:S05]  /*76a0*/  @!P0 BRA `(.L_x_1616) ;  /* 0x0000000000048947 */ /* 0x000fea0003800000 */
[----:B------:R-:W-:-:S04]  /*76b0*/  DEPBAR.LE SB0, 0x0 ;  /* 0x000080000000791a */ /* 0x000fc80000000000 */
.L_x_1616:
[----:B------:R-:W-:Y:S05]  /*76c0*/  BSYNC B0 ;  /* 0x0000000000007941 */ /* 0x000fea0003800000 */
.L_x_1615:
        /* <DEDUP_REMOVED lines=13> */
.L_x_1618:
[----:B------:R-:W-:Y:S05]  /*77a0*/  BSYNC B0 ;  /* 0x0000000000007941 */ /* 0x000fea0003800000 */
.L_x_1617:
        /* <DEDUP_REMOVED lines=13> */
.L_x_1620:
[----:B------:R-:W-:Y:S05]  /*7880*/  BSYNC B0 ;  /* 0x0000000000007941 */ /* 0x000fea0003800000 */
.L_x_1619:
[----:B------:R-:W-:Y:S01]  /*7890*/  UIADD3 UR15, UR15, 0x2, URZ ;  /* 0x000000020f0f7890 */ /* 0x000fe2000fffe03f */
[----:B------:R-:W-:Y:S06]  /*78a0*/  BAR.ARV 0xa, 0xa0 ;  /* 0x0282800000007b1d */ /* 0x000fec0000002000 */
[----:B------:R-:W-:Y:S01]  /*78b0*/  BSSY B0, `(.L_x_1621) ;  /* 0x0000004000007945 */ /* 0x000fe20003800000 */
[----:B------:R-:W-:-:S03]  /*78c0*/  ISETP.LE.AND P1, PT, R2, UR15, PT ;  /* 0x0000000f02007c0c */ /* 0x000fc6000bf23270 */
[----:B------:R-:W-:Y:S10]  /*78d0*/  @!P0 BRA `(.L_x_1622) ;  /* 0x0000000000048947 */ /* 0x000ff40003800000 */
[----:B------:R-:W-:-:S04]  /*78e0*/  DEPBAR.LE SB0, 0x0 ;  /* 0x000080000000791a */ /* 0x000fc80000000000 */
.L_x_1622:
[----:B------:R-:W-:Y:S05]  /*78f0*/  BSYNC B0 ;  /* 0x0000000000007941 */ /* 0x000fea0003800000 */
.L_x_1621:
[----:B------:R-:W-:Y:S06]  /*7900*/  BAR.ARV 0xb, 0xa0 ;  /* 0x02c2800000007b1d */ /* 0x000fec0000002000 */
[----:B------:R-:W-:Y:S02]  /*7910*/  UIADD3 UR19, UR19, 0x3000, URZ ;  /* 0x0000300013137890 */ /* 0x000fe4000fffe03f */
[----:B------:R-:W-:Y:S01]  /*7920*/  UIADD3 UR6, UR6, 0x3000, URZ ;  /* 0x0000300006067890 */ /* 0x000fe2000fffe03f */
[----:B------:R-:W-:Y:S11]  /*7930*/  @!P1 BRA `(.L_x_1623) ;  /* 0xfffffff800c49947 */ /* 0x000ff6000383ffff */
[----:B------:R-:W-:Y:S05]  /*7940*/  BRA `(.L_x_1554) ;  /* 0x0000002c00707947 */ /* 0x000fea0003800000 */
.L_x_1595:
[----:B------:R-:W-:Y:S01]  /*7950*/  ULDC.64 UR4, c[0x0][0x8d8] ;  /* 0x0002360000047ab9 */ /* 0x000fe20000000a00 */
[----:B------:R-:W1:Y:S01]  /*7960*/  S2UR UR21, SR_CTAID.X ;  /* 0x00000000001579c3 */ /* 0x000e620000002500 */
[----:B------:R-:W-:-:S04]  /*7970*/  ISETP.NE.U32.AND P0, PT, RZ, UR4, PT ;  /* 0x00000004ff007c0c */ /* 0x000fc8000bf05070 */
[----:B------:R-:W-:-:S03]  /*7980*/  ISETP.NE.AND.EX P0, PT, RZ, UR5, PT, P0 ;  /* 0x00000005ff007c0c */ /* 0x000fc6000bf05300 */
[----:B------:R-:W2:Y:S08]  /*7990*/  S2UR UR13, SR_CTAID.Z ;  /* 0x00000000000d79c3 */ /* 0x000eb00000002700 */
[----:B------:R-:W3:Y:S02]  /*79a0*/  S2UR UR20, SR_CTAID.Y ;  /* 0x00000000001479c3 */ /* 0x000ee40000002600 */
        /* <DEDUP_REMOVED lines=8> */
.L_x_1624:
        /* <DEDUP_REMOVED lines=9> */
[----:B------:R-:W4:Y:S01]  /*7ac0*/  LDG.E R4, desc[UR46][R2.64+0x4] ;  /* 0x0000042e02047981 */ /* 0x000f22000c1e1900 */
[----:B--2---:R-:W-:Y:S02]  /*7ad0*/  R2UR UR4, R0 ;  /* 0x00000000000472ca */ /* 0x004fe400000e0000 */
[----:B----4-:R-:W-:-:S13]  /*7ae0*/  R2UR UR5, R4 ;  /* 0x00000000040572ca */ /* 0x010fda00000e0000 */
[----:B------:R-:W-:Y:S01]  /*7af0*/  UIADD3 UR4, -UR4, UR5, URZ ;  /* 0x0000000504047290 */ /* 0x000fe2000fffe13f */
[----:B------:R-:W-:Y:S11]  /*7b00*/  BRA `(.L_x_1625) ;  /* 0x0000000000047947 */ /* 0x000ff60003800000 */
.L_x_1626:
[----:B------:R-:W-:-:S05]  /*7b10*/  ULDC UR4, c[0x0][0x8bc] ;  /* 0x00022f0000047ab9 */ /* 0x000fca0000000800 */
.L_x_1625:
[----:B-1----:R-:W-:Y:S01]  /*7b20*/  USHF.L.U32 UR8, UR21, 0x7, URZ ;  /* 0x0000000715087899 */ /* 0x002fe2000800063f */
[----:B------:R-:W-:Y:S02]  /*7b30*/  IMAD.MOV.U32 R10, RZ, RZ, 0x1 ;  /* 0x00000001ff0a7424 */ /* 0x000fe400078e00ff */
[----:B------:R-:W-:Y:S01]  /*7b40*/  IMAD.MOV.U32 R0, RZ, RZ, RZ ;  /* 0x000000ffff007224 */ /* 0x000fe200078e00ff */
[----:B------:R-:W-:-:S04]  /*7b50*/  UISETP.GE.AND UP0, UPT, UR8, UR4, UPT ;  /* 0x000000040800728c */ /* 0x000fc8000bf06270 */
[----:B--2---:R-:W-:-:S06]  /*7b60*/  USEL UR13, UR13, 0xffffffff, !UP0 ;  /* 0xffffffff0d0d7887 */ /* 0x004fcc000c000000 */
[----:B------:R-:W-:-:S13]  /*7b70*/  ISETP.LE.AND P0, PT, RZ, UR13, PT ;  /* 0x0000000dff007c0c */ /* 0x000fda000bf03270 */
[----:B------:R-:W-:Y:S05]  /*7b80*/  @!P0 BRA `(.L_x_1627) ;  /* 0x00000028004c8947 */ /* 0x000fea0003800000 */
[----:B------:R-:W-:Y:S01]  /*7b90*/  ULDC.64 UR18, c[0x0][0x770] ;  /* 0x0001dc0000127ab9 */ /* 0x000fe20000000a00 */
[----:B------:R-:W-:Y:S01]  /*7ba0*/  ULDC.64 UR14, c[0x0][0x770] ;  /* 0x0001dc00000e7ab9 */ /* 0x000fe20000000a00 */
[----:B------:R-:W-:Y:S02]  /*7bb0*/  UISETP.NE.U32.AND UP1, UPT, UR18, URZ, UPT ;  /* 0x0000003f1200728c */ /* 0x000fe4000bf25070 */
[----:B------:R-:W-:Y:S02]  /*7bc0*/  UIMAD.WIDE UR14, UR13, 0x4, UR14 ;  /* 0x000000040d0e78a5 */ /* 0x000fe4000f8e020e */
[----:B------:R-:W-:Y:S01]  /*7bd0*/  UISETP.NE.AND.EX UP1, UPT, UR19, URZ, UPT, UP1 ;  /* 0x0000003f1300728c */ /* 0x000fe2000bf25310 */
[----:B------:R-:W-:Y:S01]  /*7be0*/  ULDC.64 UR4, c[0x0][0x778] ;  /* 0x0001de0000047ab9 */ /* 0x000fe20000000a00 */
[----:B------:R-:W-:Y:S02]  /*7bf0*/  ULDC.64 UR6, c[0x0][0x780] ;  /* 0x0001e00000067ab9 */ /* 0x000fe40000000a00 */
[----:B------:R-:W-:Y:S01]  /*7c00*/  IMAD.U32 R2, RZ, RZ, UR14 ;  /* 0x0000000eff027e24 */ /* 0x000fe2000f8e00ff */
[----:B------:R-:W-:Y:S01]  /*7c10*/  ULDC.64 UR16, c[0x0][0x778] ;  /* 0x0001de0000107ab9 */ /* 0x000fe20000000a00 */
[----:B------:R-:W-:Y:S01]  /*7c20*/  PLOP3.LUT P1, PT, PT, PT, UP1, 0x80, 0x0 ;  /* 0x000000000000781c */ /* 0x000fe20003f2f018 */
[----:B------:R-:W-:Y:S01]  /*7c30*/  IMAD.U32 R3, RZ, RZ, UR15 ;  /* 0x0000000fff037e24 */ /* 0x000fe2000f8e00ff */
[----:B------:R-:W-:-:S02]  /*7c40*/  UISETP.NE.U32.AND UP0, UPT, UR4, URZ, UPT ;  /* 0x0000003f0400728c */ /* 0x000fc4000bf05070 */
[----:B------:R-:W-:Y:S02]  /*7c50*/  UISETP.NE.U32.AND UP2, UPT, UR6, URZ, UPT ;  /* 0x0000003f0600728c */ /* 0x000fe4000bf45070 */
[----:B------:R-:W-:Y:S02]  /*7c60*/  UISETP.NE.AND.EX UP0, UPT, UR5, URZ, UPT, UP0 ;  /* 0x0000003f0500728c */ /* 0x000fe4000bf05300 */
[----:B------:R-:W-:Y:S01]  /*7c70*/  UISETP.NE.AND.EX UP2, UPT, UR7, URZ, UPT, UP2 ;  /* 0x0000003f0700728c */ /* 0x000fe2000bf45320 */
[----:B------:R-:W-:-:S04]  /*7c80*/  ULDC.64 UR22, c[0x0][0x788] ;  /* 0x0001e20000167ab9 */ /* 0x000fc80000000a00 */
[----:B------:R-:W2:Y:S01]  /*7c90*/  @P1 LDG.E R6, desc[UR46][R2.64] ;  /* 0x0000002e02061981 */ /* 0x000ea2000c1e1900 */
[----:B------:R-:W-:Y:S01]  /*7ca0*/  PLOP3.LUT P2, PT, PT, PT, UP0, 0x80, 0x0 ;  /* 0x000000000000781c */ /* 0x000fe20003f4f008 */
[----:B------:R-:W-:Y:S01]  /*7cb0*/  UIMAD.WIDE UR16, UR13, 0x4, UR16 ;  /* 0x000000040d1078a5 */ /* 0x000fe2000f8e0210 */
[----:B------:R-:W-:Y:S01]  /*7cc0*/  PLOP3.LUT P3, PT, PT, PT, UP2, 0x80, 0x0 ;  /* 0x000000000000781c */ /* 0x000fe20003f6f028 */
[----:B------:R1:W4:Y:S02]  /*7cd0*/  @P1 LDG.E R0, desc[UR46][R2.64] ;  /* 0x0000002e02001981 */ /* 0x000324000c1e1900 */
[----:B------:R-:W-:Y:S02]  /*7ce0*/  @UP2 ULDC.64 UR4, c[0x0][0x780] ;  /* 0x0001e00000042ab9 */ /* 0x000fe40000000a00 */
[----:B------:R-:W-:Y:S01]  /*7cf0*/  @UP2 UIMAD.WIDE UR4, UR13, 0x4, UR4 ;  /* 0x000000040d0428a5 */ /* 0x000fe2000f8e0204 */
[----:B-1----:R-:W-:Y:S02]  /*7d00*/  IMAD.U32 R2, RZ, RZ, UR16 ;  /* 0x00000010ff027e24 */ /* 0x002fe4000f8e00ff */
[----:B------:R-:W-:-:S05]  /*7d10*/  IMAD.U32 R3, RZ, RZ, UR17 ;  /* 0x00000011ff037e24 */ /* 0x000fca000f8e00ff */
[----:B------:R1:W5:Y:S02]  /*7d20*/  @P2 LDG.E R4, desc[UR46][R2.64] ;  /* 0x0000002e02042981 */ /* 0x000364000c1e1900 */
[----:B-1----:R-:W-:Y:S02]  /*7d30*/  IMAD.U32 R2, RZ, RZ, UR4 ;  /* 0x00000004ff027e24 */ /* 0x002fe4000f8e00ff */
[----:B------:R-:W-:-:S05]  /*7d40*/  IMAD.U32 R3, RZ, RZ, UR5 ;  /* 0x00000005ff037e24 */ /* 0x000fca000f8e00ff */
[----:B------:R-:W3:Y:S01]  /*7d50*/  @P3 LDG.E R5, desc[UR46][R2.64] ;  /* 0x0000002e02053981 */ /* 0x000ee2000c1e1900 */
[----:B------:R-:W-:Y:S01]  /*7d60*/  ISETP.NE.U32.AND P0, PT, RZ, UR22, PT ;  /* 0x00000016ff007c0c */ /* 0x000fe2000bf05070 */
[----:B------:R-:W-:Y:S01]  /*7d70*/  UMOV UR7, URZ ;  /* 0x0000003f00077c82 */ /* 0x000fe20008000000 */
[----:B------:R-:W-:Y:S01]  /*7d80*/  UMOV UR11, URZ ;  /* 0x0000003f000b7c82 */ /* 0x000fe20008000000 */
[----:B------:R-:W-:Y:S01]  /*7d90*/  ULDC UR9, c[0x0][0x280] ;  /* 0x0000a00000097ab9 */ /* 0x000fe20000000800 */
[----:B------:R-:W-:Y:S02]  /*7da0*/  ISETP.NE.AND.EX P0, PT, RZ, UR23, PT, P0 ;  /* 0x00000017ff007c0c */ /* 0x000fe4000bf05300 */
[----:B--2---:R-:W-:Y:S02]  /*7db0*/  @P1 R2UR UR4, R6 ;  /* 0x00000000060412ca */ /* 0x004fe400000e0000 */
[----:B----4-:R-:W-:-:S11]  /*7dc0*/  @P1 R2UR UR7, R0 ;  /* 0x00000000000712ca */ /* 0x010fd600000e0000 */
[----:B------:R-:W-:-:S04]  /*7dd0*/  @UP1 ULEA UR4, UR13, UR4, 0x6 ;  /* 0x000000040d041291 */ /* 0x000fc8000f8e303f */
[----:B------:R-:W-:-:S04]  /*7de0*/  @UP1 USHF.R.S32.HI UR5, URZ, 0x1f, UR4 ;  /* 0x0000001f3f051899 */ /* 0x000fc80008011404 */
[----:B------:R-:W-:Y:S01]  /*7df0*/  @UP1 ULEA.HI UR5, UR5, UR4, URZ, 0x6 ;  /* 0x0000000405051291 */ /* 0x000fe2000f8f303f */
[----:B-----5:R-:W-:-:S03]  /*7e00*/  @P2 R2UR UR11, R4 ;  /* 0x00000000040b22ca */ /* 0x020fc600000e0000 */
[----:B------:R-:W-:-:S04]  /*7e10*/  @UP1 ULOP3.LUT UR6, UR5, 0xffffffc0, URZ, 0xc0, !UPT ;  /* 0xffffffc005061892 */ /* 0x000fc8000f8ec03f */
[----:B------:R-:W-:Y:S01]  /*7e20*/  @UP1 USHF.R.S32.HI UR12, URZ, 0x1f, UR6 ;  /* 0x0000001f3f0c1899 */ /* 0x000fe20008011406 */
[----:B---3--:R-:W-:Y:S01]  /*7e30*/  @P3 R2UR UR9, R5 ;  /* 0x00000000050932ca */ /* 0x008fe200000e0000 */
[----:B------:R-:W-:-:S14]  /*7e40*/  @P3 BRA `(.L_x_1628) ;  /* 0x0000000000203947 */ /* 0x000fdc0003800000 */
        /* <DEDUP_REMOVED lines=8> */
.L_x_1628:
        /* <DEDUP_REMOVED lines=13> */
.L_x_1629:
        /* <DEDUP_REMOVED lines=8> */
.L_x_1630:
        /* <DEDUP_REMOVED lines=9> */
[----:B------:R-:W-:-:S04]  /*80b0*/  ULEA.HI UR6, UR12, UR6, URZ, 0x6 ;  /* 0x000000060c067291 */ /* 0x000fc8000f8f303f */
[----:B------:R-:W-:Y:S01]  /*80c0*/  VIMNMX R4, RZ, UR14, !PT ;  /* 0x0000000eff047c48 */ /* 0x000fe2000ffe0100 */
[----:B------:R-:W-:Y:S01]  /*80d0*/  USHF.R.S32.HI UR6, URZ, 0x6, UR6 ;  /* 0x000000063f067899 */ /* 0x000fe20008011406 */
[----:B------:R-:W-:Y:S11]  /*80e0*/  @!P0 BRA `(.L_x_1631) ;  /* 0x0000000000208947 */ /* 0x000ff60003800000 */
[----:B------:R-:W-:Y:S01]  /*80f0*/  UIADD3 UR9, UR8, 0xbf, UR9 ;  /* 0x000000bf08097890 */ /* 0x000fe2000fffe009 */
[----:B------:R-:W-:-:S03]  /*8100*/  ULDC UR12, c[0x0][0x748] ;  /* 0x0001d200000c7ab9 */ /* 0x000fc60000000800 */
[----:B------:R-:W-:-:S04]  /*8110*/  UIADD3 UR9, UR9, UR12, -UR10 ;  /* 0x0000000c09097290 */ /* 0x000fc8000fffe80a */
[----:B------:R-:W-:-:S04]  /*8120*/  USHF.R.S32.HI UR10, URZ, 0x1f, UR9 ;  /* 0x0000001f3f0a7899 */ /* 0x000fc80008011409 */
[----:B------:R-:W-:-:S04]  /*8130*/  ULEA.HI UR10, UR10, UR9, URZ, 0x6 ;  /* 0x000000090a0a7291 */ /* 0x000fc8000f8f303f */
[----:B------:R-:W-:-:S04]  /*8140*/  USHF.R.S32.HI UR10, URZ, 0x6, UR10 ;  /* 0x000000063f0a7899 */ /* 0x000fc8000801140a */
[----:B------:R-:W-:-:S04]  /*8150*/  UISETP.LT.AND UP1, UPT, UR6, UR10, UPT ;  /* 0x0000000a0600728c */ /* 0x000fc8000bf21270 */
[----:B------:R-:W-:-:S12]  /*8160*/  USEL UR6, UR6, UR10, UP1 ;  /* 0x0000000a06067287 */ /* 0x000fd80008800000 */
.L_x_1631:
[----:B------:R-:W-:Y:S01]  /*8170*/  ISETP.LT.AND P0, PT, R4, UR6, PT ;  /* 0x0000000604007c0c */ /* 0x000fe2000bf01270 */
[----:B------:R-:W-:-:S12]  /*8180*/  IMAD.MOV.U32 R0, RZ, RZ, RZ ;  /* 0x000000ffff007224 */ /* 0x000fd800078e00ff */
[----:B------:R-:W-:Y:S05]  /*8190*/  @!P0 BRA `(.L_x_1627) ;  /* 0x0000002000c88947 */ /* 0x000fea0003800000 */
[----:B------:R-:W-:Y:S01]  /*81a0*/  USHF.R.S32.HI UR10, URZ, 0x1f, UR20 ;  /* 0x0000001f3f0a7899 */ /* 0x000fe20008011414 */
[----:B------:R-:W-:Y:S01]  /*81b0*/  BSSY B0, `(.L_x_1627) ;  /* 0x0000230000007945 */ /* 0x000fe20003800000 */
[----:B------:R-:W-:Y:S01]  /*81c0*/  ULDC.64 UR16, c[0x0][0x718] ;  /* 0x0001c60000107ab9 */ /* 0x000fe20000000a00 */
[----:B------:R-:W-:Y:S01]  /*81d0*/  UISETP.NE.U32.AND UP1, UPT, UR18, URZ, UPT ;  /* 0x0000003f1200728c */ /* 0x000fe2000bf25070 */
[----:B------:R-:W-:Y:S01]  /*81e0*/  IMAD.MOV.U32 R0, RZ, RZ, RZ ;  /* 0x000000ffff007224 */ /* 0x000fe200078e00ff */
[----:B------:R-:W-:Y:S01]  /*81f0*/  UIMAD UR9, UR10, UR16, URZ ;  /* 0x000000100a0972a4 */ /* 0x000fe2000f8e023f */
[----:B------:R-:W-:Y:S01]  /*8200*/  ULDC UR12, c[0x0][0x2e8] ;  /* 0x0000ba00000c7ab9 */ /* 0x000fe20000000800 */
[----:B------:R-:W-:Y:S01]  /*8210*/  UMOV UR14, UR4 ;  /* 0x00000004000e7c82 */ /* 0x000fe20008000000 */
[----:B------:R-:W-:Y:S01]  /*8220*/  UMOV UR15, UR5 ;  /* 0x00000005000f7c82 */ /* 0x000fe20008000000 */
[----:B------:R-:W-:Y:S02]  /*8230*/  UIMAD UR22, UR20, UR17, UR9 ;  /* 0x00000011141672a4 */ /* 0x000fe4000f8e0209 */
[----:B------:R-:W-:-:S02]  /*8240*/  UISETP.NE.AND.EX UP1, UPT, UR19, URZ, UPT, UP1 ;  /* 0x0000003f1300728c */ /* 0x000fc4000bf25310 */
[----:B------:R-:W-:Y:S02]  /*8250*/  USHF.R.S32.HI UR9, URZ, 0x1f, UR13 ;  /* 0x0000001f3f097899 */ /* 0x000fe4000801140d */
[----:B------:R-:W-:Y:S02]  /*8260*/  UISETP.NE.AND UP2, UPT, UR12, 0x1, UPT ;  /* 0x000000010c00788c */ /* 0x000fe4000bf45270 */
[----:B------:R-:W-:Y:S01]  /*8270*/  UIMAD.WIDE.U32 UR4, UR20, UR16, UR14 ;  /* 0x00000010140472a5 */ /* 0x000fe2000f8e000e */
[----:B------:R-:W-:Y:S01]  /*8280*/  ULDC.64 UR18, c[0x0][0x730] ;  /* 0x0001cc0000127ab9 */ /* 0x000fe20000000a00 */
[----:B------:R-:W-:Y:S02]  /*8290*/  USEL UR9, UR9, URZ, !UP1 ;  /* 0x0000003f09097287 */ /* 0x000fe4000c800000 */
[----:B------:R-:W-:Y:S01]  /*82a0*/  UIMAD UR10, UR10, UR18, URZ ;  /* 0x000000120a0a72a4 */ /* 0x000fe2000f8e023f */
[----:B------:R-:W-:Y:S01]  /*82b0*/  ELECT P0, URZ, PT ;  /* 0x00000000003f782f */ /* 0x000fe20003800000 */
[----:B------:R-:W-:Y:S01]  /*82c0*/  ULDC.64 UR16, c[0x0][0x720] ;  /* 0x0001c80000107ab9 */ /* 0x000fe20000000a00 */
[----:B------:R-:W-:-:S02]  /*82d0*/  USEL UR21, UR13, URZ, !UP1 ;  /* 0x0000003f0d157287 */ /* 0x000fc4000c800000 */
[----:B------:R-:W-:Y:S02]  /*82e0*/  UIADD3 UR23, UR5, UR22, URZ ;  /* 0x0000001605177290 */ /* 0x000fe4000fffe03f */
[----:B------:R-:W-:Y:S01]  /*82f0*/  UIMAD UR5, UR9, UR16, URZ ;  /* 0x00000010090572a4 */ /* 0x000fe2000f8e023f */
[----:B------:R-:W-:Y:S01]  /*8300*/  UMOV UR22, UR4 ;  /* 0x0000000400167c82 */ /* 0x000fe20008000000 */
[----:B------:R-:W-:Y:S02]  /*8310*/  UIMAD.WIDE.U32 UR14, UR20, UR18, UR14 ;  /* 0x00000012140e72a5 */ /* 0x000fe4000f8e000e */
[----:B------:R-:W-:Y:S02]  /*8320*/  UIMAD UR10, UR20, UR19, UR10 ;  /* 0x00000013140a72a4 */ /* 0x000fe4000f8e020a */
[----:B------:R-:W-:Y:S01]  /*8330*/  UIMAD.WIDE.U32 UR22, UR16, UR21, UR22 ;  /* 0x00000015101672a5 */ /* 0x000fe2000f8e0016 */
[----:B------:R-:W-:Y:S02]  /*8340*/  ULDC.64 UR18, c[0x0][0x738] ;  /* 0x0001ce0000127ab9 */ /* 0x000fe40000000a00 */
[----:B------:R-:W-:Y:S01]  /*8350*/  @UP2 ULDC UR16, c[0x0][0x2ec] ;  /* 0x0000bb0000102ab9 */ /* 0x000fe20000000800 */
[----:B------:R-:W-:-:S02]  /*8360*/  UIMAD UR5, UR17, UR21, UR5 ;  /* 0x00000015110572a4 */ /* 0x000fc4000f8e0205 */
[----:B------:R-:W-:Y:S02]  /*8370*/  UIADD3 UR15, UR15, UR10, URZ ;  /* 0x0000000a0f0f7290 */ /* 0x000fe4000fffe03f */
[----:B------:R-:W-:Y:S02]  /*8380*/  UIMAD UR9, UR9, UR18, URZ ;  /* 0x00000012090972a4 */ /* 0x000fe4000f8e023f */
[----:B------:R-:W-:Y:S02]  /*8390*/  UIMAD.WIDE.U32 UR16, UR20, UR16, URZ ;  /* 0x00000010141072a5 */ /* 0x000fe4000f8e003f */
[----:B------:R-:W-:Y:S01]  /*83a0*/  UIADD3 UR11, UR8, UR11, URZ ;  /* 0x0000000b080b7290 */ /* 0x000fe2000fffe03f */
[----:B------:R-:W-:Y:S02]  /*83b0*/  UMOV UR12, UR20 ;  /* 0x00000014000c7c82 */ /* 0x000fe40008000000 */
[----:B------:R-:W-:Y:S01]  /*83c0*/  @UP2 ULDC UR8, c[0x0][0x2f0] ;  /* 0x0000bc0000082ab9 */ /* 0x000fe20000000800 */
[----:B------:R-:W-:-:S02]  /*83d0*/  UIMAD UR4, UR19, UR21, UR9 ;  /* 0x00000015130472a4 */ /* 0x000fc4000f8e0209 */
[----:B------:R-:W-:Y:S02]  /*83e0*/  UIMAD.WIDE.U32 UR14, UR18, UR21, UR14 ;  /* 0x00000015120e72a5 */ /* 0x000fe4000f8e000e */
[----:B------:R-:W-:Y:S02]  /*83f0*/  USEL UR13, UR13, URZ, !UP0 ;  /* 0x0000003f0d0d7287 */ /* 0x000fe4000c000000 */
        /* <DEDUP_REMOVED lines=9> */
.L_x_1661:
        /* <DEDUP_REMOVED lines=15> */
.L_x_1634:
[----:B------:R-:W-:Y:S01]  /*8580*/  R2UR UR19, R4 ;  /* 0x00000000041372ca */ /* 0x000fe200000e0000 */
[----:B------:R-:W2:Y:S01]  /*8590*/  LDC.64 R12, c[0x0][0x198] ;  /* 0x00006600ff0c7b82 */ /* 0x000ea20000000a00 */
        /* <DEDUP_REMOVED lines=10> */
[----:B------:R-:W-:Y:S01]  /*8640*/  UMOV UR36, UR20 ;  /* 0x0000001400247c82 */ /* 0x000fe20008000000 */
[----:B------:R-:W-:Y:S01]  /*8650*/  USHF.L.U32 UR19, UR19, 0x6, URZ ;  /* 0x0000000613137899 */ /* 0x000fe2000800063f */
[----:B------:R-:W-:Y:S01]  /*8660*/  IMAD.MOV.U32 R16, RZ, RZ, RZ ;  /* 0x000000ffff107224 */ /* 0x000fe200078e00ff */
[----:B------:R-:W-:Y:S01]  /*8670*/  UMOV UR37, UR21 ;  /* 0x0000001500257c82 */ /* 0x000fe20008000000 */
[----:B------:R-:W-:Y:S01]  /*8680*/  UMOV UR9, 0x10 ;  /* 0x0000001000097882 */ /* 0x000fe20000000000 */
[----:B------:R-:W-:-:S02]  /*8690*/  UIADD3 UR8, UP0, UR19, UR22, URZ ;  /* 0x0000001613087290 */ /* 0x000fc4000ff1e03f */
[----:B------:R-:W-:Y:S01]  /*86a0*/  IMAD.U32 R3, RZ, RZ, UR19 ;  /* 0x00000013ff037e24 */ /* 0x000fe2000f8e00ff */
[----:B------:R-:W-:Y:S01]  /*86b0*/  UIADD3 UR19, UR19, UR7, URZ ;  /* 0x0000000713137290 */ /* 0x000fe2000fffe03f */
[----:B------:R-:W-:Y:S02]  /*86c0*/  UMOV UR10, UR18 ;  /* 0x00000012000a7c82 */ /* 0x000fe40008000000 */
[----:B------:R-:W-:Y:S01]  /*86d0*/  PLOP3.LUT P1, PT, PT, PT, UP0, 0x80, 0x0 ;  /* 0x000000000000781c */ /* 0x000fe20003f2f008 */
[----:B-1----:R-:W-:Y:S01]  /*86e0*/  IMAD.U32 R0, RZ, RZ, UR8 ;  /* 0x00000008ff007e24 */ /* 0x002fe2000f8e00ff */
[----:B------:R-:W-:Y:S01]  /*86f0*/  R2UR UR8, R15 ;  /* 0x000000000f0872ca */ /* 0x000fe200000e0000 */
[----:B--2---:R-:W-:Y:S01]  /*8700*/  IMAD.MOV.U32 R7, RZ, RZ, R12 ;  /* 0x000000ffff077224 */ /* 0x004fe200078e000c */
[----:B------:R-:W-:Y:S01]  /*8710*/  LEA.HI.X.SX32 R3, R3, R14, 0x1, P1 ;  /* 0x0000000e03037211 */ /* 0x000fe200008f0eff */
[----:B------:R-:W-:Y:S01]  /*8720*/  IMAD.MOV.U32 R6, RZ, RZ, R13 ;  /* 0x000000ffff067224 */ /* 0x000fe200078e000d */
[C---:B------:R-:W-:Y:S01]  /*8730*/  LEA R2, P1, R0.reuse, R9, 0x2 ;  /* 0x0000000900027211 */ /* 0x040fe200078210ff */
[----:B------:R-:W-:Y:S01]  /*8740*/  UMOV UR43, UR19 ;  /* 0x00000013002b7c82 */ /* 0x000fe20008000000 */
[----:B------:R-:W-:Y:S01]  /*8750*/  UMOV UR35, UR19 ;  /* 0x0000001300237c82 */ /* 0x000fe20008000000 */
[----:B------:R-:W-:Y:S01]  /*8760*/  UMOV UR26, 0x10 ;  /* 0x00000010001a7882 */ /* 0x000fe20000000000 */
[----:B------:R-:W-:Y:S01]  /*8770*/  LEA.HI.X R0, R0, R8, R3, 0x2, P1 ;  /* 0x0000000800007211 */ /* 0x000fe200008f1403 */
[----:B------:R-:W-:Y:S01]  /*8780*/  UMOV UR27, UR11 ;  /* 0x0000000b001b7c82 */ /* 0x000fe20008000000 */
[----:B------:R-:W-:Y:S01]  /*8790*/  R2UR UR24, R2 ;  /* 0x00000000021872ca */ /* 0x000fe200000e0000 */
[----:B------:R-:W-:Y:S01]  /*87a0*/  UMOV UR28, UR12 ;  /* 0x0000000c001c7c82 */ /* 0x000fe20008000000 */
[----:B------:R-:W-:Y:S01]  /*87b0*/  R2UR UR25, R0 ;  /* 0x00000000001972ca */ /* 0x000fe200000e0000 */
[----:B------:R-:W-:Y:S01]  /*87c0*/  UIADD3 UR16, UR8, 0x12000, URZ ;  /* 0x0001200008107890 */ /* 0x000fe2000fffe03f */
[----:B------:R-:W-:Y:S01]  /*87d0*/  IADD3 R0, P1, R7, 0x2f0, RZ ;  /* 0x000002f007007810 */ /* 0x000fe20007f3e0ff */
[----:B------:R-:W-:-:S02]  /*87e0*/  UIADD3 UR17, UR8, 0x26810, URZ ;  /* 0x0002681008117890 */ /* 0x000fc4000fffe03f */
[----:B------:R-:W-:Y:S01]  /*87f0*/  UIADD3 UR40, UR8, 0x13000, URZ ;  /* 0x0001300008287890 */ /* 0x000fe2000fffe03f */
[----:B------:R-:W-:Y:S01]  /*8800*/  R2UR UR54, R0 ;  /* 0x00000000003672ca */ /* 0x000fe200000e0000 */
[----:B------:R-:W-:Y:S01]  /*8810*/  UIADD3 UR32, UR8, 0x14000, URZ ;  /* 0x0001400008207890 */ /* 0x000fe2000fffe03f */
[C---:B------:R-:W-:Y:S01]  /*8820*/  IADD3 R0, P2, R7.reuse, 0x3f0, RZ ;  /* 0x000003f007007810 */ /* 0x040fe20007f5e0ff */
[----:B------:R-:W-:Y:S01]  /*8830*/  UIADD3 UR52, UR8, 0x1e000, URZ ;  /* 0x0001e00008347890 */ /* 0x000fe2000fffe03f */
[----:B------:R-:W-:Y:S02]  /*8840*/  UMOV UR41, UR17 ;  /* 0x0000001100297c82 */ /* 0x000fe40008000000 */
[----:B------:R-:W-:Y:S01]  /*8850*/  R2UR UR30, R0 ;  /* 0x00000000001e72ca */ /* 0x000fe200000e0000 */
[--C-:B------:R-:W-:Y:S01]  /*8860*/  IMAD.X R0, RZ, RZ, R6.reuse, P1 ;  /* 0x000000ffff007224 */ /* 0x100fe200008e0606 */
[----:B------:R-:W-:Y:S01]  /*8870*/  IADD3 R2, P1, R7, 0xf0, RZ ;  /* 0x000000f007027810 */ /* 0x000fe20007f3e0ff */
[----:B------:R-:W-:Y:S01]  /*8880*/  UMOV UR33, UR17 ;  /* 0x0000001100217c82 */ /* 0x000fe20008000000 */
[----:B------:R-:W-:Y:S01]  /*8890*/  UMOV UR53, UR17 ;  /* 0x0000001100357c82 */ /* 0x000fe20008000000 */
[----:B------:R-:W-:Y:S01]  /*88a0*/  UMOV UR29, UR13 ;  /* 0x0000000d001d7c82 */ /* 0x000fe20008000000 */
[----:B------:R-:W-:Y:S01]  /*88b0*/  R2UR UR48, R2 ;  /* 0x00000000023072ca */ /* 0x000fe200000e0000 */
[--C-:B------:R-:W-:Y:S01]  /*88c0*/  IMAD.X R3, RZ, RZ, R6.reuse, P1 ;  /* 0x000000ffff037224 */ /* 0x100fe200008e0606 */
[----:B------:R-:W-:Y:S01]  /*88d0*/  R2UR UR55, R0 ;  /* 0x00000000003772ca */ /* 0x000fe200000e0000 */
[----:B------:R-:W-:Y:S01]  /*88e0*/  IMAD.X R0, RZ, RZ, R6, P2 ;  /* 0x000000ffff007224 */ /* 0x000fe200010e0606 */
[----:B------:R-:W-:-:S02]  /*88f0*/  UIADD3 UR56, UR8, 0x3000, URZ ;  /* 0x0000300008387890 */ /* 0x000fc4000fffe03f */
[----:B------:R-:W-:Y:S01]  /*8900*/  R2UR UR49, R3 ;  /* 0x00000000033172ca */ /* 0x000fe200000e0000 */
[----:B------:R-:W-:Y:S01]  /*8910*/  UMOV UR58, 0x30 ;  /* 0x00000030003a7882 */ /* 0x000fe20000000000 */
[----:B------:R-:W-:Y:S01]  /*8920*/  R2UR UR31, R0 ;  /* 0x00000000001f72ca */ /* 0x000fe200000e0000 */
[----:B------:R-:W-:Y:S01]  /*8930*/  IMAD.MOV.U32 R0, RZ, RZ, 0xc000 ;  /* 0x0000c000ff007424 */ /* 0x000fe200078e00ff */
[----:B------:R-:W-:Y:S01]  /*8940*/  UMOV UR59, UR11 ;  /* 0x0000000b003b7c82 */ /* 0x000fe20008000000 */
[----:B------:R-:W-:Y:S01]  /*8950*/  UMOV UR60, UR12 ;  /* 0x0000000c003c7c82 */ /* 0x000fe20008000000 */
[----:B------:R-:W-:-:S07]  /*8960*/  UMOV UR61, UR13 ;  /* 0x0000000d003d7c82 */ /* 0x000fce0008000000 */
        /* <DEDUP_REMOVED lines=8> */
[----:B----4-:R-:W-:Y:S01]  /*89f0*/  IMAD.U32 R0, RZ, RZ, UR6 ;  /* 0x00000006ff007e24 */ /* 0x010fe2000f8e00ff */
[----:B------:R-:W-:Y:S01]  /*8a00*/  UMOV UR42, 0x50 ;  /* 0x00000050002a7882 */ /* 0x000fe20000000000 */
[----:B------:R-:W-:Y:S01]  /*8a10*/  UMOV UR43, UR11 ;  /* 0x0000000b002b7c82 */ /* 0x000fe20008000000 */
[----:B------:R-:W-:Y:S01]  /*8a20*/  UMOV UR44, UR12 ;  /* 0x0000000c002c7c82 */ /* 0x000fe20008000000 */
[----:B------:R-:W-:Y:S01]  /*8a30*/  VIADD R5, R0, 0xffffffff ;  /* 0xffffffff00057836 */ /* 0x000fe20000000000 */
[----:B---3--:R-:W-:-:S02]  /*8a40*/  UIADD3 UR9, UR8, 0x26800, URZ ;  /* 0x0002680008097890 */ /* 0x008fc4000fffe03f */
[----:B------:R-:W-:Y:S02]  /*8a50*/  UIADD3 UR24, UR8, 0x1000, URZ ;  /* 0x0000100008187890 */ /* 0x000fe4000fffe03f */
[----:B------:R-:W-:Y:S01]  /*8a60*/  UIADD3 UR32, UR8, 0x2000, URZ ;  /* 0x0000200008207890 */ /* 0x000fe2000fffe03f */
[----:B------:R1:W-:Y:S01]  /*8a70*/  STL [R1], R5 ;  /* 0x0000000501007387 */ /* 0x0003e20000100800 */
[----:B------:R-:W-:Y:S01]  /*8a80*/  UMOV UR34, 0x20 ;  /* 0x0000002000227882 */ /* 0x000fe20000000000 */
[----:B------:R-:W-:Y:S01]  /*8a90*/  UMOV UR25, UR9 ;  /* 0x0000000900197c82 */ /* 0x000fe20008000000 */
[----:B------:R-:W-:Y:S01]  /*8aa0*/  UMOV UR35, UR11 ;  /* 0x0000000b00237c82 */ /* 0x000fe20008000000 */
[----:B------:R-:W-:Y:S01]  /*8ab0*/  UMOV UR36, UR12 ;  /* 0x0000000c00247c82 */ /* 0x000fe20008000000 */
[----:B------:R-:W-:Y:S01]  /*8ac0*/  UMOV UR37, UR13 ;  /* 0x0000000d00257c82 */ /* 0x000fe20008000000 */
[----:B------:R2:W-:Y:S01]  /*8ad0*/  UTMALDG.4D [UR8], [UR54], desc[UR16] ;  /* 0x00001008360075b4 */ /* 0x0005e20008019000 */
[----:B------:R-:W-:Y:S01]  /*8ae0*/  UMOV UR33, UR9 ;  /* 0x0000000900217c82 */ /* 0x000fe20008000000 */
[----:B------:R-:W-:Y:S01]  /*8af0*/  UIADD3 UR48, UR8, 0x4000, URZ ;  /* 0x0000400008307890 */ /* 0x000fe2000fffe03f */
[----:B------:R-:W-:Y:S01]  /*8b00*/  ISETP.GE.AND P1, PT, R4, R5, PT ;  /* 0x000000050400720c */ /* 0x000fe20003f26270 */
[----:B------:R-:W-:Y:S01]  /*8b10*/  UMOV UR57, UR9 ;  /* 0x0000000900397c82 */ /* 0x000fe20008000000 */
[----:B------:R-:W-:Y:S01]  /*8b20*/  UMOV UR50, 0x40 ;  /* 0x0000004000327882 */ /* 0x000fe20000000000 */
[----:B------:R-:W-:Y:S01]  /*8b30*/  UMOV UR51, UR11 ;  /* 0x0000000b00337c82 */ /* 0x000fe20008000000 */
[----:B------:R-:W-:Y:S01]  /*8b40*/  UMOV UR52, UR12 ;  /* 0x0000000c00347c82 */ /* 0x000fe20008000000 */
[----:B------:R3:W-:Y:S01]  /*8b50*/  UTMALDG.4D [UR24], [UR54], desc[UR16] ;  /* 0x00001018360075b4 */ /* 0x0007e20008019000 */
[----:B------:R-:W-:Y:S01]  /*8b60*/  UMOV UR53, UR13 ;  /* 0x0000000d00357c82 */ /* 0x000fe20008000000 */
[----:B------:R-:W-:Y:S01]  /*8b70*/  UMOV UR49, UR9 ;  /* 0x0000000900317c82 */ /* 0x000fe20008000000 */
[----:B------:R-:W-:Y:S01]  /*8b80*/  UMOV UR45, UR13 ;  /* 0x0000000d002d7c82 */ /* 0x000fe20008000000 */
[----:B------:R-:W-:Y:S01]  /*8b90*/  UMOV UR41, UR9 ;  /* 0x0000000900297c82 */ /* 0x000fe20008000000 */
[----:B------:R4:W-:Y:S01]  /*8ba0*/  UTMALDG.4D [UR32], [UR54], desc[UR16] ;  /* 0x00001020360075b4 */ /* 0x0009e20008019000 */
[----:B------:R1:W-:Y:S01]  /*8bb0*/  UTMALDG.4D [UR56], [UR54], desc[UR16] ;  /* 0x00001038360075b4 */ /* 0x0003e20008019000 */
[----:B--2---:R-:W-:Y:S01]  /*8bc0*/  UMOV UR10, 0x40 ;  /* 0x00000040000a7882 */ /* 0x004fe20000000000 */
        /* <DEDUP_REMOVED lines=11> */
[----:B------:R-:W-:Y:S01]  /*8c80*/  UIADD3 UR9, UR6, -0x2, URZ ;  /* 0xfffffffe06097890 */ /* 0x000fe2000fffe03f */
[----:B------:R-:W-:-:S05]  /*8c90*/  IMAD.MOV.U32 R10, RZ, RZ, 0x1 ;  /* 0x00000001ff0a7424 */ /* 0x000fca00078e00ff */
[----:B------:R-:W-:-:S06]  /*8ca0*/  ISETP.NE.AND P1, PT, R4, UR9, PT ;  /* 0x0000000904007c0c */ /* 0x000fcc000bf25270 */
[----:B------:R-:W-:-:S04]  /*8cb0*/  ULOP3.LUT UR8, URZ, UR8, URZ, 0x33, !UPT ;  /* 0x000000083f087292 */ /* 0x000fc8000f8e333f */
[----:B------:R-:W-:-:S06]  /*8cc0*/  UIADD3 UR8, UR8, UR6, URZ ;  /* 0x0000000608087290 */ /* 0x000fcc000fffe03f */
[----:B------:R-:W-:-:S05]  /*8cd0*/  IMAD.U32 R0, RZ, RZ, UR8 ;  /* 0x00000008ff007e24 */ /* 0x000fca000f8e00ff */
[----:B------:R-:W-:Y:S01]  /*8ce0*/  LOP3.LUT R5, R0, 0x1, RZ, 0xc0, !PT ;  /* 0x0000000100057812 */ /* 0x000fe200078ec0ff */
[----:B------:R-:W-:-:S04]  /*8cf0*/  IMAD.MOV.U32 R0, RZ, RZ, R4 ;  /* 0x000000ffff007224 */ /* 0x000fc800078e0004 */
[----:B------:R1:W-:Y:S01]  /*8d00*/  STL [R1+0x4], R5 ;  /* 0x0000040501007387 */ /* 0x0003e20000100800 */
[----:B------:R-:W-:Y:S05]  /*8d10*/  @!P1 BRA `(.L_x_1636) ;  /* 0x0000000c00489947 */ /* 0x000fea0003800000 */
[----:B------:R-:W-:Y:S01]  /*8d20*/  R2UR UR9, R5 ;  /* 0x00000000050972ca */ /* 0x000fe200000e0000 */
[----:B------:R-:W-:Y:S02]  /*8d30*/  IMAD.MOV.U32 R0, RZ, RZ, R4 ;  /* 0x000000ffff007224 */ /* 0x000fe400078e0004 */
[----:B------:R-:W-:-:S10]  /*8d40*/  IMAD.MOV.U32 R10, RZ, RZ, 0x1 ;  /* 0x00000001ff0a7424 */ /* 0x000fd400078e00ff */
[----:B------:R-:W-:-:S06]  /*8d50*/  UIADD3 UR8, UR8, -UR9, URZ ;  /* 0x8000000908087290 */ /* 0x000fcc000fffe03f */
[----:B------:R-:W-:-:S07]  /*8d60*/  IMAD.U32 R17, RZ, RZ, UR8 ;  /* 0x00000008ff117e24 */ /* 0x000fce000f8e00ff */
.L_x_1645:
[----:B-123--:R-:W-:-:S04]  /*8d70*/  SHF.L.U32 R18, R10, 0x1f, RZ ;  /* 0x0000001f0a127819 */ /* 0x00efc800000006ff */
[----:B------:R-:W2:Y:S02]  /*8d80*/  SYNCS.PHASECHK.TRANS64.TRYWAIT P1, [R15+URZ+0x26840], R18 ;  /* 0x026840120f0075a7 */ /* 0x000ea4000802017f */
[----:B--2---:R-:W-:Y:S05]  /*8d90*/  @!P1 BRA `(.L_x_1637) ;  /* 0x0000001800dc9947 */ /* 0x004fea0003800000 */
.L_x_1662:
[----:B------:R-:W-:Y:S05]  /*8da0*/  @P0 BRA `(.L_x_1638) ;  /* 0x00000000001c0947 */ /* 0x000fea0003800000 */
[----:B------:R-:W3:Y:S02]  /*8db0*/  S2R R2, SR_TID.X ;  /* 0x0000000000027919 */ /* 0x000ee40000002100 */
[----:B---3--:R-:W-:Y:S01]  /*8dc0*/  LOP3.LUT R3, R2, 0x1f, RZ, 0xc0, !PT ;  /* 0x0000001f02037812 */ /* 0x008fe200078ec0ff */
[----:B------:R-:W-:-:S03]  /*8dd0*/  IMAD.MOV.U32 R2, RZ, RZ, 0x3100 ;  /* 0x00003100ff027424 */ /* 0x000fc600078e00ff */
[----:B------:R-:W-:Y:S01]  /*8de0*/  ISETP.NE.AND P1, PT, R3, RZ, PT ;  /* 0x000000ff0300720c */ /* 0x000fe20003f25270 */
[----:B------:R3:W-:-:S12]  /*8df0*/  SYNCS.ARRIVE.TRANS64 RZ, [R15+URZ+0x26830], R2 ;  /* 0x026830020fff79a7 */ /* 0x0007d8000800003f */
[----:B---3--:R-:W-:Y:S05]  /*8e00*/  @!P1 BRA `(.L_x_1638) ;  /* 0x0000000000049947 */ /* 0x008fea0003800000 */
[----:B------:R-:W-:Y:S01]  /*8e10*/  BPT.TRAP 0x1 ;  /* 0x000000040000795c */ /* 0x000fe20000300000 */
.L_x_1638:
        /* <DEDUP_REMOVED lines=8> */
[----:B-1----:R-:W1:Y:S01]  /*8ea0*/  LDC.64 R4, c[0x0][0x198] ;  /* 0x00006600ff047b82 */ /* 0x002e620000000a00 */
        /* <DEDUP_REMOVED lines=10> */
[----:B------:R-:W-:Y:S01]  /*8f50*/  UIADD3 UR19, UR19, UR7, URZ ;  /* 0x0000000713137290 */ /* 0x000fe2000fffe03f */
[C---:B---3--:R-:W-:Y:S01]  /*8f60*/  LEA R3, P2, R2.reuse, R12, 0x2 ;  /* 0x0000000c02037211 */ /* 0x048fe200078410ff */
[----:B------:R-:W-:Y:S01]  /*8f70*/  UIADD3 UR40, UR40, 0x1e200, URZ ;  /* 0x0001e20028287890 */ /* 0x000fe2000fffe03f */
[----:B------:R-:W-:Y:S02]  /*8f80*/  UMOV UR33, UR17 ;  /* 0x0000001100217c82 */ /* 0x000fe40008000000 */
[----:B------:R-:W-:Y:S01]  /*8f90*/  R2UR UR42, R3 ;  /* 0x00000000032a72ca */ /* 0x000fe200000e0000 */
[----:B------:R-:W-:Y:S01]  /*8fa0*/  UMOV UR25, UR17 ;  /* 0x0000001100197c82 */ /* 0x000fe20008000000 */
[----:B------:R-:W-:Y:S01]  /*8fb0*/  LEA.HI.X.SX32 R3, R19, R11, 0x1, P1 ;  /* 0x0000000b13037211 */ /* 0x000fe200008f0eff */
[----:B------:R-:W-:Y:S01]  /*8fc0*/  UMOV UR35, UR19 ;  /* 0x0000001300237c82 */ /* 0x000fe20008000000 */
[----:B-1----:R-:W-:Y:S01]  /*8fd0*/  IMAD.MOV.U32 R7, RZ, RZ, R4 ;  /* 0x000000ffff077224 */ /* 0x002fe200078e0004 */
[----:B------:R-:W-:Y:S01]  /*8fe0*/  UMOV UR27, UR19 ;  /* 0x00000013001b7c82 */ /* 0x000fe20008000000 */
[----:B------:R-:W-:Y:S01]  /*8ff0*/  IMAD.MOV.U32 R6, RZ, RZ, R5 ;  /* 0x000000ffff067224 */ /* 0x000fe200078e0005 */
[----:B------:R-:W-:Y:S01]  /*9000*/  LEA.HI.X R2, R2, R13, R3, 0x2, P2 ;  /* 0x0000000d02027211 */ /* 0x000fe200010f1403 */
[----:B------:R-:W-:Y:S01]  /*9010*/  UMOV UR10, 0x10 ;  /* 0x00000010000a7882 */ /* 0x000fe20000000000 */
[----:B------:R-:W-:Y:S01]  /*9020*/  IADD3 R4, P1, R7, 0x1f0, RZ ;  /* 0x000001f007047810 */ /* 0x000fe20007f3e0ff */
[----:B------:R-:W-:Y:S01]  /*9030*/  UMOV UR41, UR17 ;  /* 0x0000001100297c82 */ /* 0x000fe20008000000 */
[----:B------:R-:W-:-:S02]  /*9040*/  R2UR UR43, R2 ;  /* 0x00000000022b72ca */ /* 0x000fc400000e0000 */
        /* <DEDUP_REMOVED lines=8> */
[----:B-1-3--:R-:W-:Y:S05]  /*90d0*/  @!P1 BRA `(.L_x_1639) ;  /* 0x0000001800209947 */ /* 0x00afea0003800000 */
.L_x_1663:
        /* <DEDUP_REMOVED lines=8> */
.L_x_1640:
[----:B------:R-:W-:Y:S01]  /*9160*/  VIADD R19, R19, 0x40 ;  /* 0x0000004013137836 */ /* 0x000fe20000000000 */
[----:B------:R-:W-:Y:S01]  /*9170*/  ULDC.64 UR8, c[0x0][0x700] ;  /* 0x0001c00000087ab9 */ /* 0x000fe20000000a00 */
[----:B------:R-:W-:Y:S01]  /*9180*/  R2UR UR40, R15 ;  /* 0x000000000f2872ca */ /* 0x000fe200000e0000 */
[----:B------:R-:W-:Y:S01]  /*9190*/  IMAD.U32 R9, RZ, RZ, UR8 ;  /* 0x00000008ff097e24 */ /* 0x000fe2000f8e00ff */
[----:B------:R-:W-:Y:S01]  /*91a0*/  UMOV UR30, 0x0 ;  /* 0x00000000001e7882 */ /* 0x000fe20000000000 */
[C---:B------:R-:W-:Y:S01]  /*91b0*/  IADD3 R2, P1, R19.reuse, UR22, RZ ;  /* 0x0000001613027c10 */ /* 0x040fe2000ff3e0ff */
[----:B------:R-:W-:Y:S01]  /*91c0*/  IMAD.U32 R8, RZ, RZ, UR9 ;  /* 0x00000009ff087e24 */ /* 0x000fe2000f8e00ff */
[----:B------:R-:W-:Y:S01]  /*91d0*/  SHF.R.S32.HI R20, RZ, 0x1f, R19 ;  /* 0x0000001fff147819 */ /* 0x000fe20000011413 */
[----:B------:R-:W-:Y:S01]  /*91e0*/  VIADD R21, R19, UR7 ;  /* 0x0000000713157c36 */ /* 0x000fe20008000000 */
[----:B------:R-:W-:Y:S01]  /*91f0*/  LEA R3, P2, R2, R9, 0x2 ;  /* 0x0000000902037211 */ /* 0x000fe200078410ff */
[----:B------:R-:W-:Y:S01]  /*9200*/  UMOV UR31, 0x14f00000 ;  /* 0x14f00000001f7882 */ /* 0x000fe20000000000 */
[----:B------:R-:W-:Y:S01]  /*9210*/  UMOV UR34, URZ ;  /* 0x0000003f00227c82 */ /* 0x000fe20008000000 */
[----:B------:R-:W-:Y:S01]  /*9220*/  UMOV UR36, UR20 ;  /* 0x0000001400247c82 */ /* 0x000fe20008000000 */
[----:B------:R-:W-:Y:S01]  /*9230*/  R2UR UR42, R3 ;  /* 0x00000000032a72ca */ /* 0x000fe200000e0000 */
[----:B------:R-:W-:Y:S01]  /*9240*/  IMAD.X R3, R20, 0x1, R14, P1 ;  /* 0x0000000114037824 */ /* 0x000fe200008e060e */
[----:B------:R-:W-:Y:S01]  /*9250*/  R2UR UR35, R21 ;  /* 0x00000000152372ca */ /* 0x000fe200000e0000 */
[----:B------:R-:W-:-:S02]  /*9260*/  UIADD3 UR33, UR40, 0x26818, URZ ;  /* 0x0002681828217890 */ /* 0x000fc4000fffe03f */
[----:B------:R-:W-:Y:S01]  /*9270*/  UIADD3 UR32, UR40, 0x15000, URZ ;  /* 0x0001500028207890 */ /* 0x000fe2000fffe03f */
        /* <DEDUP_REMOVED lines=26> */
.L_x_1664:
[----:B------:R-:W-:Y:S05]  /*9420*/  @P0 BRA `(.L_x_1642) ;  /* 0x00000000001c0947 */ /* 0x000fea0003800000 */
[----:B-123--:R-:W-:-:S04]  /*9430*/  IMAD.MOV.U32 R18, RZ, RZ, 0x3100 ;  /* 0x00003100ff127424 */ /* 0x00efc800078e00ff */
[----:B------:R1:W-:Y:S02]  /*9440*/  SYNCS.ARRIVE.TRANS64 RZ, [R15+URZ+0x26838], R18 ;  /* 0x026838120fff79a7 */ /* 0x0003e4000800003f */
[----:B-1----:R-:W1:Y:S02]  /*9450*/  S2R R18, SR_TID.X ;  /* 0x0000000000127919 */ /* 0x002e640000002100 */
[----:B-1----:R-:W-:-:S04]  /*9460*/  LOP3.LUT R18, R18, 0x1f, RZ, 0xc0, !PT ;  /* 0x0000001f12127812 */ /* 0x002fc800078ec0ff */
[----:B------:R-:W-:-:S13]  /*9470*/  ISETP.NE.AND P1, PT, R18, RZ, PT ;  /* 0x000000ff1200720c */ /* 0x000fda0003f25270 */
[----:B------:R-:W-:Y:S05]  /*9480*/  @!P1 BRA `(.L_x_1642) ;  /* 0x0000000000049947 */ /* 0x000fea0003800000 */
[----:B------:R-:W-:Y:S01]  /*9490*/  BPT.TRAP 0x1 ;  /* 0x000000040000795c */ /* 0x000fe20000300000 */
.L_x_1642:
        /* <DEDUP_REMOVED lines=37> */
[----:B----45:R-:W-:Y:S05]  /*96f0*/  @!P1 BRA `(.L_x_1643) ;  /* 0x0000001000c09947 */ /* 0x030fea0003800000 */
.L_x_1666:
[----:B------:R-:W-:Y:S05]  /*9700*/  @P0 BRA `(.L_x_1644) ;  /* 0x00000000001c0947 */ /* 0x000fea0003800000 */
[----:B------:R-:W5:Y:S01]  /*9710*/  S2R R5, SR_TID.X ;  /* 0x0000000000057919 */ /* 0x000f620000002100 */
[----:B----4-:R-:W-:-:S04]  /*9720*/  IMAD.MOV.U32 R4, RZ, RZ, 0x3100 ;  /* 0x00003100ff047424 */ /* 0x010fc800078e00ff */
[----:B------:R4:W-:Y:S01]  /*9730*/  SYNCS.ARRIVE.TRANS64 RZ, [R15+URZ+0x26810], R4 ;  /* 0x026810040fff79a7 */ /* 0x0009e2000800003f */
[----:B-----5:R-:W-:-:S04]  /*9740*/  LOP3.LUT R5, R5, 0x1f, RZ, 0xc0, !PT ;  /* 0x0000001f05057812 */ /* 0x020fc800078ec0ff */
[----:B------:R-:W-:-:S13]  /*9750*/  ISETP.NE.AND P1, PT, R5, RZ, PT ;  /* 0x000000ff0500720c */ /* 0x000fda0003f25270 */
[----:B----4-:R-:W-:Y:S05]  /*9760*/  @!P1 BRA `(.L_x_1644) ;  /* 0x0000000000049947 */ /* 0x010fea0003800000 */
[----:B------:R-:W-:Y:S01]  /*9770*/  BPT.TRAP 0x1 ;  /* 0x000000040000795c */ /* 0x000fe20000300000 */
.L_x_1644:
        /* <DEDUP_REMOVED lines=13> */
[----:B------:R-:W-:-:S02]  /*9850*/  UIADD3 UR10, UR10, 0x2, URZ ;  /* 0x000000020a0a7890 */ /* 0x000fc4000fffe03f */
[----:B------:R-:W-:Y:S02]  /*9860*/  UIADD3 UR32, UR40, 0x12000, URZ ;  /* 0x0001200028207890 */ /* 0x000fe4000fffe03f */
[----:B------:R-:W-:Y:S02]  /*9870*/  USHF.L.U32 UR35, UR10, 0x6, URZ ;  /* 0x000000060a237899 */ /* 0x000fe4000800063f */
[----:B------:R-:W-:Y:S02]  /*9880*/  UIADD3 UR33, UR40, 0x26810, URZ ;  /* 0x0002681028217890 */ /* 0x000fe4000fffe03f */
[----:B------:R-:W-:Y:S02]  /*9890*/  UIADD3 UR8, UP0, UR35, UR22, URZ ;  /* 0x0000001623087290 */ /* 0x000fe4000ff1e03f */
[----:B------:R-:W-:Y:S01]  /*98a0*/  IMAD.U32 R5, RZ, RZ, UR35 ;  /* 0x00000023ff057e24 */ /* 0x000fe2000f8e00ff */
[----:B------:R-:W-:Y:S02]  /*98b0*/  UIADD3 UR35, UR35, UR7, URZ ;  /* 0x0000000723237290 */ /* 0x000fe4000fffe03f */
[----:B------:R-:W-:Y:S01]  /*98c0*/  UIADD3 UR24, UR40, 0x13000, URZ ;  /* 0x0001300028187890 */ /* 0x000fe2000fffe03f */
[----:B------:R-:W-:Y:S01]  /*98d0*/  IMAD.U32 R0, RZ, RZ, UR8 ;  /* 0x00000008ff007e24 */ /* 0x000fe2000f8e00ff */
[----:B------:R-:W-:Y:S01]  /*98e0*/  PLOP3.LUT P2, PT, PT, PT, UP0, 0x80, 0x0 ;  /* 0x000000000000781c */ /* 0x000fe20003f4f008 */
[----:B------:R-:W-:Y:S01]  /*98f0*/  UIADD3 UR16, UR40, 0x14000, URZ ;  /* 0x0001400028107890 */ /* 0x000fe2000fffe03f */
[----:B------:R-:W-:Y:S01]  /*9900*/  R2UR UR8, R2 ;  /* 0x00000000020872ca */ /* 0x000fe200000e0000 */
[----:B------:R-:W-:Y:S01]  /*9910*/  UIADD3 UR40, UR40, 0x1e000, URZ ;  /* 0x0001e00028287890 */ /* 0x000fe2000fffe03f */
[----:B----4-:R-:W-:Y:S01]  /*9920*/  LEA R4, P1, R0, R9, 0x2 ;  /* 0x0000000900047211 */ /* 0x010fe200078210ff */
[----:B------:R-:W-:Y:S01]  /*9930*/  UMOV UR25, UR33 ;  /* 0x0000002100197c82 */ /* 0x000fe20008000000 */
[----:B------:R-:W-:Y:S01]  /*9940*/  LEA.HI.X.SX32 R5, R5, R14, 0x1, P2 ;  /* 0x0000000e05057211 */ /* 0x000fe200010f0eff */
[----:B------:R-:W-:Y:S01]  /*9950*/  UMOV UR27, UR35 ;  /* 0x00000023001b7c82 */ /* 0x000fe20008000000 */
[----:B------:R-:W-:Y:S01]  /*9960*/  R2UR UR42, R4 ;  /* 0x00000000042a72ca */ /* 0x000fe200000e0000 */
[----:B------:R-:W-:Y:S01]  /*9970*/  UMOV UR17, UR33 ;  /* 0x0000002100117c82 */ /* 0x000fe20008000000 */
[----:B------:R-:W-:Y:S01]  /*9980*/  LEA.HI.X R0, R0, R8, R5, 0x2, P1 ;  /* 0x0000000800007211 */ /* 0x000fe200008f1405 */
[----:B------:R-:W-:Y:S01]  /*9990*/  UMOV UR19, UR35 ;  /* 0x0000002300137c82 */ /* 0x000fe20008000000 */
[----:B------:R-:W-:Y:S01]  /*99a0*/  ISETP.NE.AND P1, PT, R17, RZ, PT ;  /* 0x000000ff1100720c */ /* 0x000fe20003f25270 */
[----:B------:R-:W-:Y:S01]  /*99b0*/  UMOV UR41, UR33 ;  /* 0x0000002100297c82 */ /* 0x000fe20008000000 */
[----:B------:R-:W-:Y:S01]  /*99c0*/  R2UR UR43, R0 ;  /* 0x00000000002b72ca */ /* 0x000fe200000e0000 */
[----:B------:R4:W-:Y:S01]  /*99d0*/  UTMALDG.4D [UR32], [UR8], desc[UR30] ;  /* 0x00001e20080075b4 */ /* 0x0009e20008019000 */
[----:B------:R-:W-:Y:S01]  /*99e0*/  UMOV UR39, 0x10 ;  /* 0x0000001000277882 */ /* 0x000fe20000000000 */
[----:B------:R-:W-:Y:S01]  /*99f0*/  IMAD.U32 R0, RZ, RZ, UR10 ;  /* 0x0000000aff007e24 */ /* 0x000fe2000f8e00ff */
[----:B------:R4:W-:Y:S01]  /*9a00*/  UTMALDG.4D [UR24], [UR8], desc[UR30] ;  /* 0x00001e18080075b4 */ /* 0x0009e20008019000 */
[----:B------:R4:W-:Y:S08]  /*9a10*/  UTMALDG.4D [UR16], [UR8], desc[UR30] ;  /* 0x00001e10080075b4 */ /* 0x0009f00008019000 */
[----:B------:R4:W-:Y:S02]  /*9a20*/  UBLKCP.S.G [UR40], [UR42], UR39 ;  /* 0x000000282a0073ba */ /* 0x0009e40008000227 */
[----:B----4-:R-:W-:Y:S05]  /*9a30*/  @P1 BRA `(.L_x_1645) ;  /* 0xfffffff000cc1947 */ /* 0x010fea000383ffff */
.L_x_1636:
[----:B------:R-:W4:Y:S02]  /*9a40*/  LDL.LU R4, [R1+0x4] ;  /* 0x0000040001047983 */ /* 0x000f240000300800 */
[----:B----4-:R-:W-:Y:S02]  /*9a50*/  ISETP.NE.AND P1, PT, R4, RZ, PT ;  /* 0x000000ff0400720c */ /* 0x010fe40003f25270 */
[----:B------:R4:W5:Y:S11]  /*9a60*/  LDL R4, [R1] ;  /* 0x0000000001047983 */ /* 0x0009760000100800 */
[----:B----4-:R-:W-:Y:S05]  /*9a70*/  @!P1 BRA `(.L_x_1635) ;  /* 0x0000000400949947 */ /* 0x010fea0003800000 */
[----:B------:R-:W-:-:S04]  /*9a80*/  SHF.L.U32 R12, R10, 0x1f, RZ ;  /* 0x0000001f0a0c7819 */ /* 0x000fc800000006ff */
[----:B------:R-:W4:Y:S02]  /*9a90*/  SYNCS.PHASECHK.TRANS64.TRYWAIT P1, [R15+URZ+0x26840], R12 ;  /* 0x0268400c0f0075a7 */ /* 0x000f24000802017f */
[----:B----4-:R-:W-:Y:S05]  /*9aa0*/  @!P1 BRA `(.L_x_1646) ;  /* 0x0000000c00ec9947 */ /* 0x010fea0003800000 */
.L_x_1667:
[----:B------:R-:W-:Y:S05]  /*9ab0*/  @P0 BRA `(.L_x_1647) ;  /* 0x00000000001c0947 */ /* 0x000fea0003800000 */
[----:B-----5:R-:W1:Y:S02]  /*9ac0*/  S2R R4, SR_TID.X ;  /* 0x0000000000047919 */ /* 0x020e640000002100 */
[----:B-1----:R-:W-:Y:S01]  /*9ad0*/  LOP3.LUT R5, R4, 0x1f, RZ, 0xc0, !PT ;  /* 0x0000001f04057812 */ /* 0x002fe200078ec0ff */
[----:B------:R-:W-:-:S03]  /*9ae0*/  IMAD.MOV.U32 R4, RZ, RZ, 0x3100 ;  /* 0x00003100ff047424 */ /* 0x000fc600078e00ff */
[----:B------:R-:W-:Y:S01]  /*9af0*/  ISETP.NE.AND P1, PT, R5, RZ, PT ;  /* 0x000000ff0500720c */ /* 0x000fe20003f25270 */
[----:B------:R1:W-:-:S12]  /*9b00*/  SYNCS.ARRIVE.TRANS64 RZ, [R15+URZ+0x26830], R4 ;  /* 0x026830040fff79a7 */ /* 0x0003d8000800003f */
[----:B-1----:R-:W-:Y:S05]  /*9b10*/  @!P1 BRA `(.L_x_1647) ;  /* 0x0000000000049947 */ /* 0x002fea0003800000 */
[----:B------:R-:W-:Y:S01]  /*9b20*/  BPT.TRAP 0x1 ;  /* 0x000000040000795c */ /* 0x000fe20000300000 */
.L_x_1647:
[----:B-1---5:R-:W1:Y:S01]  /*9b30*/  LDC.64 R4, c[0x0][0x728] ;  /* 0x0001ca00ff047b82 */ /* 0x022e620000000a00 */
        /* <DEDUP_REMOVED lines=17> */
[----:B------:R-:W-:Y:S02]  /*9c50*/  UIADD3 UR35, UR35, UR7, URZ ;  /* 0x0000000723237290 */ /* 0x000fe4000fffe03f */
[----:B------:R-:W-:Y:S01]  /*9c60*/  UIADD3 UR24, UR16, 0x19000, URZ ;  /* 0x0001900010187890 */ /* 0x000fe2000fffe03f */
[C---:B-1----:R-:W-:Y:S01]  /*9c70*/  LEA R4, P2, R13.reuse, R4, 0x2 ;  /* 0x000000040d047211 */ /* 0x042fe200078410ff */
[----:B------:R-:W-:Y:S01]  /*9c80*/  UIADD3 UR16, UR16, 0x1a000, URZ ;  /* 0x0001a00010107890 */ /* 0x000fe2000fffe03f */
[----:B------:R-:W-:Y:S02]  /*9c90*/  UMOV UR25, UR33 ;  /* 0x0000002100197c82 */ /* 0x000fe40008000000 */
[----:B------:R-:W-:Y:S01]  /*9ca0*/  R2UR UR40, R4 ;  /* 0x00000000042872ca */ /* 0x000fe200000e0000 */
[----:B------:R-:W-:Y:S01]  /*9cb0*/  UMOV UR27, UR35 ;  /* 0x00000023001b7c82 */ /* 0x000fe20008000000 */
[----:B------:R-:W-:Y:S01]  /*9cc0*/  LEA.HI.X.SX32 R4, R0, R11, 0x1, P1 ;  /* 0x0000000b00047211 */ /* 0x000fe200008f0eff */
[----:B------:R-:W-:Y:S01]  /*9cd0*/  UMOV UR17, UR33 ;  /* 0x0000002100117c82 */ /* 0x000fe20008000000 */
[----:B------:R-:W-:Y:S01]  /*9ce0*/  UMOV UR19, UR35 ;  /* 0x0000002300137c82 */ /* 0x000fe20008000000 */
[----:B------:R-:W-:Y:S01]  /*9cf0*/  UMOV UR43, UR33 ;  /* 0x00000021002b7c82 */ /* 0x000fe20008000000 */
        /* <DEDUP_REMOVED lines=10> */
[----:B------:R-:W2:Y:S02]  /*9da0*/  SYNCS.PHASECHK.TRANS64.TRYWAIT P1, [R15+URZ+0x26828], R12 ;  /* 0x0268280c0f0075a7 */ /* 0x000ea4000802017f */
[----:B-12---:R-:W-:Y:S05]  /*9db0*/  @!P1 BRA `(.L_x_1648) ;  /* 0x0000000c003c9947 */ /* 0x006fea0003800000 */
.L_x_1668:
[----:B------:R-:W-:Y:S05]  /*9dc0*/  @P0 BRA `(.L_x_1649) ;  /* 0x00000000001c0947 */ /* 0x000fea0003800000 */
[----:B------:R-:W2:Y:S02]  /*9dd0*/  S2R R4, SR_TID.X ;  /* 0x0000000000047919 */ /* 0x000ea40000002100 */
[----:B--2---:R-:W-:Y:S01]  /*9de0*/  LOP3.LUT R5, R4, 0x1f, RZ, 0xc0, !PT ;  /* 0x0000001f04057812 */ /* 0x004fe200078ec0ff */
[----:B------:R-:W-:-:S03]  /*9df0*/  IMAD.MOV.U32 R4, RZ, RZ, 0x3100 ;  /* 0x00003100ff047424 */ /* 0x000fc600078e00ff */
[----:B------:R-:W-:Y:S01]  /*9e00*/  ISETP.NE.AND P0, PT, R5, RZ, PT ;  /* 0x000000ff0500720c */ /* 0x000fe20003f05270 */
[----:B------:R2:W-:-:S12]  /*9e10*/  SYNCS.ARRIVE.TRANS64 RZ, [R15+URZ+0x26818], R4 ;  /* 0x026818040fff79a7 */ /* 0x0005d8000800003f */
[----:B--2---:R-:W-:Y:S05]  /*9e20*/  @!P0 BRA `(.L_x_1649) ;  /* 0x0000000000048947 */ /* 0x004fea0003800000 */
[----:B------:R-:W-:Y:S01]  /*9e30*/  BPT.TRAP 0x1 ;  /* 0x000000040000795c */ /* 0x000fe20000300000 */
.L_x_1649:
[----:B------:R2:W5:Y:S01]  /*9e40*/  LDL.LU R4, [R1] ;  /* 0x0000000001047983 */ /* 0x0005620000300800 */
        /* <DEDUP_REMOVED lines=15> */
[----:B------:R-:W-:Y:S01]  /*9f40*/  IMAD.U32 R3, RZ, RZ, UR35 ;  /* 0x00000023ff037e24 */ /* 0x000fe2000f8e00ff */
[----:B------:R-:W-:Y:S02]  /*9f50*/  UIADD3 UR32, UR40, 0x15000, URZ ;  /* 0x0001500028207890 */ /* 0x000fe4000fffe03f */
[----:B------:R-:W-:Y:S01]  /*9f60*/  UIADD3 UR33, UR40, 0x26818, URZ ;  /* 0x0002681828217890 */ /* 0x000fe2000fffe03f */
[----:B------:R-:W-:Y:S01]  /*9f70*/  PLOP3.LUT P0, PT, PT, PT, UP0, 0x80, 0x0 ;  /* 0x000000000000781c */ /* 0x000fe20003f0f008 */
[----:B------:R-:W-:Y:S01]  /*9f80*/  IMAD.U32 R0, RZ, RZ, UR10 ;  /* 0x0000000aff007e24 */ /* 0x000fe2000f8e00ff */
[----:B------:R-:W-:Y:S02]  /*9f90*/  UIADD3 UR35, UR35, UR7, URZ ;  /* 0x0000000723237290 */ /* 0x000fe4000fffe03f */
[----:B------:R-:W-:Y:S01]  /*9fa0*/  LEA.HI.X.SX32 R3, R3, R14, 0x1, P0 ;  /* 0x0000000e03037211 */ /* 0x000fe200000f0eff */
[----:B------:R-:W-:Y:S01]  /*9fb0*/  UIADD3 UR24, UR40, 0x16000, URZ ;  /* 0x0001600028187890 */ /* 0x000fe2000fffe03f */
[----:B------:R-:W-:Y:S01]  /*9fc0*/  LEA R9, P0, R0, R9, 0x2 ;  /* 0x0000000900097211 */ /* 0x000fe200078010ff */
[----:B------:R-:W-:-:S02]  /*9fd0*/  UIADD3 UR16, UR40, 0x17000, URZ ;  /* 0x0001700028107890 */ /* 0x000fc4000fffe03f */
[----:B------:R-:W-:Y:S01]  /*9fe0*/  UIADD3 UR40, UR40, 0x1e100, URZ ;  /* 0x0001e10028287890 */ /* 0x000fe2000fffe03f */
[----:B------:R-:W-:Y:S01]  /*9ff0*/  LEA.HI.X R8, R0, R8, R3, 0x2, P0 ;  /* 0x0000000800087211 */ /* 0x000fe200000f1403 */
[----:B------:R-:W-:Y:S01]  /*a000*/  UMOV UR25, UR33 ;  /* 0x0000002100197c82 */ /* 0x000fe20008000000 */
[----:B------:R-:W-:Y:S01]  /*a010*/  R2UR UR42, R9 ;  /* 0x00000000092a72ca */ /* 0x000fe200000e0000 */
[----:B------:R-:W-:Y:S01]  /*a020*/  UMOV UR27, UR35 ;  /* 0x00000023001b7c82 */ /* 0x000fe20008000000 */
[----:B------:R-:W-:Y:S01]  /*a030*/  R2UR UR43, R8 ;  /* 0x00000000082b72ca */ /* 0x000fe200000e0000 */
[----:B------:R-:W-:Y:S01]  /*a040*/  UMOV UR17, UR33 ;  /* 0x0000002100117c82 */ /* 0x000fe20008000000 */
[----:B------:R2:W-:Y:S01]  /*a050*/  UTMALDG.4D [UR32], [UR8], desc[UR30] ;  /* 0x00001e20080075b4 */ /* 0x0005e20008019000 */
[----:B------:R-:W-:Y:S01]  /*a060*/  UMOV UR19, UR35 ;  /* 0x0000002300137c82 */ /* 0x000fe20008000000 */
[----:B------:R-:W-:Y:S01]  /*a070*/  UMOV UR41, UR33 ;  /* 0x0000002100297c82 */ /* 0x000fe20008000000 */
[----:B------:R-:W-:Y:S01]  /*a080*/  UMOV UR10, 0x10 ;  /* 0x00000010000a7882 */ /* 0x000fe20000000000 */
[----:B------:R2:W-:Y:S01]  /*a090*/  UTMALDG.4D [UR24], [UR8], desc[UR30] ;  /* 0x00001e18080075b4 */ /* 0x0005e20008019000 */
[----:B------:R2:W-:Y:S06]  /*a0a0*/  UTMALDG.4D [UR16], [UR8], desc[UR30] ;  /* 0x00001e10080075b4 */ /* 0x0005ec0008019000 */
[----:B------:R2:W-:Y:S02]  /*a0b0*/  UBLKCP.S.G [UR40], [UR42], UR10 ;  /* 0x000000282a0073ba */ /* 0x0005e4000800020a */
[----:B--2---:R-:W-:-:S07]  /*a0c0*/  IMAD.MOV.U32 R16, RZ, RZ, 0x1 ;  /* 0x00000001ff107424 */ /* 0x004fce00078e00ff */
.L_x_1635:
[----:B------:R-:W1:Y:S01]  /*a0d0*/  S2R R0, SR_TID.X ;  /* 0x0000000000007919 */ /* 0x000e620000002100 */
[----:B------:R-:W-:Y:S01]  /*a0e0*/  IMAD R3, R16, 0x8, R15 ;  /* 0x0000000810037824 */ /* 0x000fe200078e020f */
[----:B-1----:R-:W-:Y:S02]  /*a0f0*/  LOP3.LUT R2, R0, 0x7f, RZ, 0xc0, !PT ;  /* 0x0000007f00027812 */ /* 0x002fe400078ec0ff */
[----:B------:R-:W-:Y:S02]  /*a100*/  SHF.L.U32 R0, R10, 0x1f, RZ ;  /* 0x0000001f0a007819 */ /* 0x000fe400000006ff */
[----:B------:R-:W-:Y:S02]  /*a110*/  ISETP.NE.AND P1, PT, R2, RZ, PT ;  /* 0x000000ff0200720c */ /* 0x000fe40003f25270 */
[----:B------:R-:W1:Y:S02]  /*a120*/  SYNCS.PHASECHK.TRANS64.TRYWAIT P0, [R3+URZ+0x26840], R0 ;  /* 0x02684000030075a7 */ /* 0x000e64000800017f */
[----:B-1----:R-:W-:Y:S09]  /*a130*/  @!P0 BRA `(.L_x_1650) ;  /* 0x0000000800708947 */ /* 0x002ff20003800000 */
.L_x_1669:
[----:B------:R-:W-:Y:S05]  /*a140*/  @P1 BRA `(.L_x_1651) ;  /* 0x0000000000181947 */ /* 0x000fea0003800000 */
[----:B------:R-:W1:Y:S01]  /*a150*/  S2R R2, SR_TID.X ;  /* 0x0000000000027919 */ /* 0x000e620000002100 */
[----:B------:R-:W-:-:S04]  /*a160*/  IMAD.MOV.U32 R0, RZ, RZ, 0x3100 ;  /* 0x00003100ff007424 */ /* 0x000fc800078e00ff */
[----:B------:R1:W-:Y:S02]  /*a170*/  SYNCS.ARRIVE.TRANS64 RZ, [R3+URZ+0x26830], R0 ;  /* 0x0268300003ff79a7 */ /* 0x0003e4000800003f */
[----:B-1----:R-:W-:-:S13]  /*a180*/  LOP3.LUT P0, RZ, R2, 0x1f, RZ, 0xc0, !PT ;  /* 0x0000001f02ff7812 */ /* 0x002fda000780c0ff */
[----:B------:R-:W-:Y:S05]  /*a190*/  @!P0 BRA `(.L_x_1651) ;  /* 0x0000000000048947 */ /* 0x000fea0003800000 */
[----:B------:R-:W-:Y:S01]  /*a1a0*/  BPT.TRAP 0x1 ;  /* 0x000000040000795c */ /* 0x000fe20000300000 */
.L_x_1651:
[----:B-----5:R-:W-:Y:S01]  /*a1b0*/  R2UR UR35, R4 ;  /* 0x00000000042372ca */ /* 0x020fe200000e0000 */
[C-C-:B------:R-:W-:Y:S01]  /*a1c0*/  IMAD R0, R16.reuse, 0x3000, R15.reuse ;  /* 0x0000300010007824 */ /* 0x140fe200078e020f */
[----:B------:R-:W-:Y:S01]  /*a1d0*/  R2UR UR17, R11 ;  /* 0x000000000b1172ca */ /* 0x000fe200000e0000 */
[----:B--234-:R-:W-:Y:S01]  /*a1e0*/  IMAD R15, R16, 0x100, R15 ;  /* 0x00000100100f7824 */ /* 0x01cfe200078e020f */
[----:B------:R-:W-:Y:S01]  /*a1f0*/  IADD3 R7, P0, R7, 0x1f0, RZ ;  /* 0x000001f007077810 */ /* 0x000fe20007f1e0ff */
[----:B------:R-:W-:Y:S01]  /*a200*/  ULDC.64 UR30, c[0x0][0x728] ;  /* 0x0001ca00001e7ab9 */ /* 0x000fe20000000a00 */
[----:B------:R-:W-:Y:S01]  /*a210*/  R2UR UR33, R3 ;  /* 0x00000000032172ca */ /* 0x000fe200000e0000 */
[----:B------:R-:W-:Y:S01]  /*a220*/  UMOV UR40, 0x0 ;  /* 0x0000000000287882 */ /* 0x000fe20000000000 */
[----:B------:R-:W-:Y:S01]  /*a230*/  R2UR UR16, R0 ;  /* 0x00000000001072ca */ /* 0x000fe200000e0000 */
[----:B------:R-:W-:Y:S01]  /*a240*/  IMAD.X R6, RZ, RZ, R6, P0 ;  /* 0x000000ffff067224 */ /* 0x000fe200000e0606 */
        /* <DEDUP_REMOVED lines=10> */
[----:B------:R-:W-:Y:S02]  /*a2f0*/  ULEA.HI.X.SX32 UR17, UR35, UR17, 0x1, UP0 ;  /* 0x0000001123117291 */ /* 0x000fe400080f0e3f */
[----:B------:R-:W-:Y:S01]  /*a300*/  ULEA UR30, UP0, UR18, UR30, 0x2 ;  /* 0x0000001e121e7291 */ /* 0x000fe2000f80103f */
[C---:B------:R-:W-:Y:S01]  /*a310*/  ISETP.NE.AND P0, PT, R0.reuse, 0x2, PT ;  /* 0x000000020000780c */ /* 0x040fe20003f05270 */
[----:B------:R-:W-:Y:S02]  /*a320*/  UIADD3 UR35, UR35, UR7, URZ ;  /* 0x0000000723237290 */ /* 0x000fe4000fffe03f */
[----:B------:R-:W-:Y:S01]  /*a330*/  UIADD3 UR32, UR16, 0x18000, URZ ;  /* 0x0001800010207890 */ /* 0x000fe2000fffe03f */
[----:B------:R-:W-:Y:S01]  /*a340*/  SEL R3, RZ, 0x1, P0 ;  /* 0x00000001ff037807 */ /* 0x000fe20000000000 */
[----:B------:R-:W-:Y:S01]  /*a350*/  UIADD3 UR24, UR16, 0x19000, URZ ;  /* 0x0001900010187890 */ /* 0x000fe2000fffe03f */
[----:B------:R-:W-:Y:S01]  /*a360*/  SEL R0, R0, RZ, P0 ;  /* 0x000000ff00007207 */ /* 0x000fe20000000000 */
[----:B------:R-:W-:Y:S01]  /*a370*/  UIADD3 UR16, UR16, 0x1a000, URZ ;  /* 0x0001a00010107890 */ /* 0x000fe2000fffe03f */
[----:B------:R-:W-:Y:S01]  /*a380*/  LOP3.LUT R10, R10, R3, RZ, 0x3c, !PT ;  /* 0x000000030a0a7212 */ /* 0x000fe200078e3cff */
[----:B------:R-:W-:-:S02]  /*a390*/  ULEA.HI.X UR31, UR18, UR31, UR17, 0x2, UP0 ;  /* 0x0000001f121f7291 */ /* 0x000fc400080f1411 */
        /* <DEDUP_REMOVED lines=17> */
.L_x_1632:
[----:B------:R-:W-:Y:S05]  /*a4b0*/  BSYNC B0 ;  /* 0x0000000000007941 */ /* 0x000fea0003800000 */
.L_x_1627:
[----:B------:R-:W-:-:S03]  /*a4c0*/  UMOV UR8, 0xffffffff ;  /* 0xffffffff00087882 */ /* 0x000fc60000000000 */
[----:B------:R-:W-:Y:S05]  /*a4d0*/  BRA.DIV UR8, `(.L_x_1652) ;  /* 0x00000006089c7947 */ /* 0x000fea000b800000 */
[----:B------:R-:W-:-:S13]  /*a4e0*/  ELECT P6, URZ, PT ;  /* 0x00000000003f782f */ /* 0x000fda00038c0000 */
.L_x_1672:
[----:B------:R-:W-:Y:S05]  /*a4f0*/  @!P6 BRA `(.L_x_1554) ;  /* 0x000000000084e947 */ /* 0x000fea0003800000 */
[----:B------:R-:W-:-:S06]  /*a500*/  ULOP3.LUT UR8, UR38, 0x2, URZ, 0xfc, !UPT ;  /* 0x0000000226087892 */ /* 0x000fcc000f8efc3f */
[----:B------:R-:W-:-:S05]  /*a510*/  IMAD.U32 R2, RZ, RZ, UR8 ;  /* 0x00000008ff027e24 */ /* 0x000fca000f8e00ff */
[----:B------:R-:W-:-:S13]  /*a520*/  ISETP.NE.AND P2, PT, R2, 0x3, PT ;  /* 0x000000030200780c */ /* 0x000fda0003f45270 */
[----:B------:R-:W-:Y:S05]  /*a530*/  @!P2 BRA `(.L_x_1653) ;  /* 0x000000000004a947 */ /* 0x000fea0003800000 */
[----:B---3--:R-:W-:Y:S01]  /*a540*/  BPT.TRAP 0x1 ;  /* 0x000000040000795c */ /* 0x008fe20000300000 */
.L_x_1653:
        /* <DEDUP_REMOVED lines=8> */
[----:B------:R-:W-:Y:S02]  /*a5d0*/  SEL R5, RZ, 0x1, P1 ;  /* 0x00000001ff057807 */ /* 0x000fe40000800000 */
[----:B------:R-:W-:Y:S01]  /*a5e0*/  SEL R6, R2, RZ, P1 ;  /* 0x000000ff02067207 */ /* 0x000fe20000800000 */
[----:B------:R-:W1:Y:S01]  /*a5f0*/  SYNCS.PHASECHK.TRANS64.TRYWAIT P0, [R7+URZ], R4 ;  /* 0x00000004070075a7 */ /* 0x000e62000800017f */
[----:B------:R-:W-:-:S03]  /*a600*/  LOP3.LUT R5, R10, R5, RZ, 0x3c, !PT ;  /* 0x000000050a057212 */ /* 0x000fc600078e3cff */
[----:B------:R-:W-:Y:S01]  /*a610*/  IMAD R3, R6, 0x8, R3 ;  /* 0x0000000806037824 */ /* 0x000fe200078e0203 */
[----:B------:R-:W-:Y:S01]  /*a620*/  SHF.L.U32 R2, R5, 0x1f, RZ ;  /* 0x0000001f05027819 */ /* 0x000fe200000006ff */
[----:B-1----:R-:W-:Y:S06]  /*a630*/  @!P0 BRA `(.L_x_1654) ;  /* 0x0000000400648947 */ /* 0x002fec0003800000 */
.L_x_1673:
[----:B------:R-:W2:Y:S02]  /*a640*/  SYNCS.PHASECHK.TRANS64.TRYWAIT P0, [R3+URZ], R2 ;  /* 0x00000002030075a7 */ /* 0x000ea4000800017f */
[----:B--2---:R-:W-:Y:S05]  /*a650*/  @!P0 BRA `(.L_x_1655) ;  /* 0x0000000400708947 */ /* 0x004fea0003800000 */
.L_x_1674:
[----:B------:R-:W-:Y:S05]  /*a660*/  @!P2 BRA `(.L_x_1656) ;  /* 0x000000000004a947 */ /* 0x000fea0003800000 */
[----:B---3--:R-:W-:Y:S01]  /*a670*/  BPT.TRAP 0x1 ;  /* 0x000000040000795c */ /* 0x008fe20000300000 */
.L_x_1656:
[----:B--2---:R-:W-:-:S04]  /*a680*/  VIADD R3, R8, 0x26840 ;  /* 0x0002684008037836 */ /* 0x004fc80000000000 */
[----:B------:R-:W-:-:S04]  /*a690*/  IMAD R5, R0, 0x8, R3 ;  /* 0x0000000800057824 */ /* 0x000fc800078e0203 */
[----:B------:R-:W2:Y:S02]  /*a6a0*/  SYNCS.PHASECHK.TRANS64.TRYWAIT P0, [R5+URZ], R4 ;  /* 0x00000004050075a7 */ /* 0x000ea4000800017f */
[----:B--2---:R-:W-:Y:S05]  /*a6b0*/  @!P0 BRA `(.L_x_1657) ;  /* 0x00000004006c8947 */ /* 0x004fea0003800000 */
.L_x_1675:
[----:B------:R-:W-:-:S07]  /*a6c0*/  IMAD R3, R6, 0x8, R3 ;  /* 0x0000000806037824 */ /* 0x000fce00078e0203 */
.L_x_1658:
[----:B----4-:R4:W1:Y:S02]  /*a6d0*/  SYNCS.PHASECHK.TRANS64.TRYWAIT P0, [R3+URZ], R2 ;  /* 0x00000002030075a7 */ /* 0x010864000800017f */
[----:B-1----:R-:W-:Y:S05]  /*a6e0*/  @!P0 NANOSLEEP.SYNCS 0x989680 ;  /* 0x009896800000895d */ /* 0x002fea0003900000 */
[----:B------:R-:W1:Y:S02]  /*a6f0*/  @!P0 SYNCS.PHASECHK.TRANS64 P0, [R3+URZ], R2 ;  /* 0x00000002030085a7 */ /* 0x000e64000800007f */
[----:B-1----:R-:W-:Y:S05]  /*a700*/  @!P0 BRA `(.L_x_1658) ;  /* 0xfffffffc00f08947 */ /* 0x002fea000383ffff */
.L_x_1554:
[----:B---3--:R-:W-:Y:S05]  /*a710*/  BSYNC B6 ;  /* 0x0000000000067941 */ /* 0x008fea0003800000 */
.L_x_1548:
[----:B------:R-:W-:Y:S05]  /*a720*/  EXIT ;  /* 0x000000000000794d */ /* 0x000fea0003800000 */
.L_x_1565:
[----:B------:R-:W-:Y:S02]  /*a730*/  IMAD.MOV.U32 R13, RZ, RZ, R16 ;  /* 0x000000ffff0d7224 */ /* 0x000fe400078e0010 */
[----:B------:R-:W-:Y:S02]  /*a740*/  IMAD.MOV.U32 R12, RZ, RZ, RZ ;  /* 0x000000ffff0c7224 */ /* 0x000fe400078e00ff */
[----:B------:R-:W-:Y:S02]  /*a750*/  IMAD.MOV.U32 R11, RZ, RZ, 0x1f ;  /* 0x0000001fff0b7424 */ /* 0x000fe400078e00ff */
[----:B------:R-:W-:-:S07]  /*a760*/  IMAD.MOV.U32 R15, RZ, RZ, -0x1 ;  /* 0xffffffffff0f7424 */ /* 0x000fce00078e00ff */
[----:B------:R-:W-:Y:S05]  /*a770*/  WARPSYNC.COLLECTIVE R15, `(.L_x_1659) ;  /* 0x000000000f087348 */ /* 0x000fea0003c00000 */
[----:B------:R1:W2:Y:S02]  /*a780*/  SHFL.IDX P6, R14, R13, R12, R11 ;  /* 0x0000000c0d0e7389 */ /* 0x0002a400000c000b */
[----:B-12---:R-:W-:Y:S01]  /*a790*/  ENDCOLLECTIVE ;  /* 0x000000000000791b */ /* 0x006fe20003800000 */
.L_x_1659:
[----:B------:R-:W-:Y:S05]  /*a7a0*/  BRA `(.L_x_1660) ;  /* 0xffffff6c00547947 */ /* 0x000fea000383ffff */
.L_x_1567:
[----:B--2---:R2:W3:Y:S02]  /*a7b0*/  SYNCS.PHASECHK.TRANS64.TRYWAIT P0, [R18+URZ+0x26800], R5 ;  /* 0x02680005120075a7 */ /* 0x0044e4000800017f */
[----:B---3--:R-:W-:Y:S05]  /*a7c0*/  @!P0 NANOSLEEP.SYNCS 0x989680 ;  /* 0x009896800000895d */ /* 0x008fea0003900000 */
[----:B------:R-:W3:Y:S02]  /*a7d0*/  @!P0 SYNCS.PHASECHK.TRANS64 P0, [R18+URZ+0x26800], R5 ;  /* 0x02680005120085a7 */ /* 0x000ee4000800007f */
[----:B---3--:R-:W-:Y:S05]  /*a7e0*/  @!P0 BRA `(.L_x_1567) ;  /* 0xfffffffc00f08947 */ /* 0x008fea000383ffff */
[----:B------:R-:W-:Y:S05]  /*a7f0*/  BRA `(.L_x_1566) ;  /* 0xffffff6c007c7947 */ /* 0x000fea000383ffff */
.L_x_1572:
[----:B--2---:R-:W-:-:S04]  /*a800*/  IMAD.U32 R7, RZ, RZ, UR7 ;  /* 0x00000007ff077e24 */ /* 0x004fc8000f8e00ff */
[----:B------:R2:W3:Y:S03]  /*a810*/  SYNCS.PHASECHK.TRANS64.TRYWAIT P0, [R7+URZ+0x26810], R16 ;  /* 0x02681010070075a7 */ /* 0x0004e6000800017f */
[----:B---3--:R-:W-:Y:S05]  /*a820*/  @!P0 NANOSLEEP.SYNCS 0x989680 ;  /* 0x009896800000895d */ /* 0x008fea0003900000 */
[----:B------:R-:W3:Y:S02]  /*a830*/  @!P0 SYNCS.PHASECHK.TRANS64 P0, [R7+URZ+0x26810], R16 ;  /* 0x02681010070085a7 */ /* 0x000ee4000800007f */
[----:B---3--:R-:W-:Y:S05]  /*a840*/  @!P0 BRA `(.L_x_1572) ;  /* 0xfffffffc00ec8947 */ /* 0x008fea000383ffff */
[----:B------:R-:W-:Y:S05]  /*a850*/  BRA `(.L_x_1571) ;  /* 0xffffff7400d07947 */ /* 0x000fea000383ffff */
.L_x_1576:
[----:B------:R-:W-:-:S04]  /*a860*/  IMAD.U32 R121, RZ, RZ, UR7 ;  /* 0x00000007ff797e24 */ /* 0x000fc8000f8e00ff */
[----:B------:R1:W1:Y:S03]  /*a870*/  SYNCS.PHASECHK.TRANS64.TRYWAIT P0, [R121+URZ+0x26830], R16 ;  /* 0x02683010790075a7 */ /* 0x000266000800017f */
[----:B-1----:R-:W-:Y:S05]  /*a880*/  @!P0 NANOSLEEP.SYNCS 0x989680 ;  /* 0x009896800000895d */ /* 0x002fea0003900000 */
[----:B------:R-:W1:Y:S02]  /*a890*/  @!P0 SYNCS.PHASECHK.TRANS64 P0, [R121+URZ+0x26830], R16 ;  /* 0x02683010790085a7 */ /* 0x000e64000800007f */
[----:B-1----:R-:W-:Y:S05]  /*a8a0*/  @!P0 BRA `(.L_x_1576) ;  /* 0xfffffffc00ec8947 */ /* 0x002fea000383ffff */
[----:B------:R-:W-:Y:S05]  /*a8b0*/  BRA `(.L_x_1575) ;  /* 0xffffff7800d87947 */ /* 0x000fea000383ffff */
.L_x_1633:
[----:B-1----:R1:W2:Y:S02]  /*a8c0*/  SYNCS.PHASECHK.TRANS64.TRYWAIT P0, [R15+URZ+0x26820], R0 ;  /* 0x026820000f0075a7 */ /* 0x0022a4000800017f */
[----:B--2---:R-:W-:Y:S05]  /*a8d0*/  @!P0 NANOSLEEP.SYNCS 0x989680 ;  /* 0x009896800000895d */ /* 0x004fea0003900000 */
[----:B------:R-:W2:Y:S02]  /*a8e0*/  @!P0 SYNCS.PHASECHK.TRANS64 P0, [R15+URZ+0x26820], R0 ;  /* 0x026820000f0085a7 */ /* 0x000ea4000800007f */
[----:B--2---:R-:W-:Y:S05]  /*a8f0*/  @!P0 BRA `(.L_x_1633) ;  /* 0xfffffffc00f08947 */ /* 0x004fea000383ffff */
[----:B------:R-:W-:Y:S05]  /*a900*/  BRA `(.L_x_1661) ;  /* 0xffffffd800e07947 */ /* 0x000fea000383ffff */
.L_x_1637:
[----:B--2---:R2:W3:Y:S02]  /*a910*/  SYNCS.PHASECHK.TRANS64.TRYWAIT P1, [R15+URZ+0x26840], R18 ;  /* 0x026840120f0075a7 */ /* 0x0044e4000802017f */
[----:B---3--:R-:W-:Y:S05]  /*a920*/  @!P1 NANOSLEEP.SYNCS 0x989680 ;  /* 0x009896800000995d */ /* 0x008fea0003900000 */
[----:B------:R-:W3:Y:S02]  /*a930*/  @!P1 SYNCS.PHASECHK.TRANS64 P1, [R15+URZ+0x26840], R18 ;  /* 0x026840120f0095a7 */ /* 0x000ee4000802007f */
[----:B---3--:R-:W-:Y:S05]  /*a940*/  @!P1 BRA `(.L_x_1637) ;  /* 0xfffffffc00f09947 */ /* 0x008fea000383ffff */
[----:B------:R-:W-:Y:S05]  /*a950*/  BRA `(.L_x_1662) ;  /* 0xffffffe400107947 */ /* 0x000fea000383ffff */
.L_x_1639:
[----:B-1----:R1:W3:Y:S02]  /*a960*/  SYNCS.PHASECHK.TRANS64.TRYWAIT P1, [R15+URZ+0x26828], R18 ;  /* 0x026828120f0075a7 */ /* 0x0022e4000802017f */
[----:B---3--:R-:W-:Y:S05]  /*a970*/  @!P1 NANOSLEEP.SYNCS 0x989680 ;  /* 0x009896800000995d */ /* 0x008fea0003900000 */
[----:B------:R-:W3:Y:S02]  /*a980*/  @!P1 SYNCS.PHASECHK.TRANS64 P1, [R15+URZ+0x26828], R18 ;  /* 0x026828120f0095a7 */ /* 0x000ee4000802007f */
[----:B---3--:R-:W-:Y:S05]  /*a990*/  @!P1 BRA `(.L_x_1639) ;  /* 0xfffffffc00f09947 */ /* 0x008fea000383ffff */
[----:B------:R-:W-:Y:S05]  /*a9a0*/  BRA `(.L_x_1663) ;  /* 0xffffffe400cc7947 */ /* 0x000fea000383ffff */
.L_x_1641:
[----:B---3--:R3:W4:Y:S02]  /*a9b0*/  SYNCS.PHASECHK.TRANS64.TRYWAIT P1, [R15+URZ+0x26848], R18 ;  /* 0x026848120f0075a7 */ /* 0x008724000802017f */
[----:B----4-:R-:W-:Y:S05]  /*a9c0*/  @!P1 NANOSLEEP.SYNCS 0x989680 ;  /* 0x009896800000995d */ /* 0x010fea0003900000 */
[----:B------:R-:W4:Y:S02]  /*a9d0*/  @!P1 SYNCS.PHASECHK.TRANS64 P1, [R15+URZ+0x26848], R18 ;  /* 0x026848120f0095a7 */ /* 0x000f24000802007f */
[----:B----4-:R-:W-:Y:S05]  /*a9e0*/  @!P1 BRA `(.L_x_1641) ;  /* 0xfffffffc00f09947 */ /* 0x010fea000383ffff */
[----:B------:R-:W-:Y:S05]  /*a9f0*/  BRA `(.L_x_1664) ;  /* 0xffffffe800887947 */ /* 0x000fea000383ffff */
.L_x_1643:
[----:B------:R-:W-:-:S07]  /*aa00*/  SHF.L.U32 R4, R10, 0x1f, RZ ;  /* 0x0000001f0a047819 */ /* 0x000fce00000006ff */
.L_x_1665:
[----:B----4-:R4:W1:Y:S02]  /*aa10*/  SYNCS.PHASECHK.TRANS64.TRYWAIT P1, [R15+URZ+0x26820], R4 ;  /* 0x026820040f0075a7 */ /* 0x010864000802017f */
[----:B-1----:R-:W-:Y:S05]  /*aa20*/  @!P1 NANOSLEEP.SYNCS 0x989680 ;  /* 0x009896800000995d */ /* 0x002fea0003900000 */
[----:B------:R-:W1:Y:S02]  /*aa30*/  @!P1 SYNCS.PHASECHK.TRANS64 P1, [R15+URZ+0x26820], R4 ;  /* 0x026820040f0095a7 */ /* 0x000e64000802007f */
[----:B-1----:R-:W-:Y:S05]  /*aa40*/  @!P1 BRA `(.L_x_1665) ;  /* 0xfffffffc00f09947 */ /* 0x002fea000383ffff */
[----:B------:R-:W-:Y:S05]  /*aa50*/  BRA `(.L_x_1666) ;  /* 0xffffffec00287947 */ /* 0x000fea000383ffff */
.L_x_1646:
[----:B----4-:R4:W1:Y:S02]  /*aa60*/  SYNCS.PHASECHK.TRANS64.TRYWAIT P1, [R15+URZ+0x26840], R12 ;  /* 0x0268400c0f0075a7 */ /* 0x010864000802017f */
[----:B-1----:R-:W-:Y:S05]  /*aa70*/  @!P1 NANOSLEEP.SYNCS 0x989680 ;  /* 0x009896800000995d */ /* 0x002fea0003900000 */
[----:B------:R-:W1:Y:S02]  /*aa80*/  @!P1 SYNCS.PHASECHK.TRANS64 P1, [R15+URZ+0x26840], R12 ;  /* 0x0268400c0f0095a7 */ /* 0x000e64000802007f */
[----:B-1----:R-:W-:Y:S05]  /*aa90*/  @!P1 BRA `(.L_x_1646) ;  /* 0xfffffffc00f09947 */ /* 0x002fea000383ffff */
[----:B------:R-:W-:Y:S05]  /*aaa0*/  BRA `(.L_x_1667) ;  /* 0xfffffff000007947 */ /* 0x000fea000383ffff */
.L_x_1648:
[----:B-1----:R1:W2:Y:S02]  /*aab0*/  SYNCS.PHASECHK.TRANS64.TRYWAIT P1, [R15+URZ+0x26828], R12 ;  /* 0x0268280c0f0075a7 */ /* 0x0022a4000802017f */
[----:B--2---:R-:W-:Y:S05]  /*aac0*/  @!P1 NANOSLEEP.SYNCS 0x989680 ;  /* 0x009896800000995d */ /* 0x004fea0003900000 */
[----:B------:R-:W2:Y:S02]  /*aad0*/  @!P1 SYNCS.PHASECHK.TRANS64 P1, [R15+URZ+0x26828], R12 ;  /* 0x0268280c0f0095a7 */ /* 0x000ea4000802007f */
[----:B--2---:R-:W-:Y:S05]  /*aae0*/  @!P1 BRA `(.L_x_1648) ;  /* 0xfffffffc00f09947 */ /* 0x004fea000383ffff */
[----:B------:R-:W-:Y:S05]  /*aaf0*/  BRA `(.L_x_1668) ;  /* 0xfffffff000b07947 */ /* 0x000fea000383ffff */
.L_x_1650:
[----:B------:R1:W1:Y:S02]  /*ab00*/  SYNCS.PHASECHK.TRANS64.TRYWAIT P0, [R3+URZ+0x26840], R0 ;  /* 0x02684000030075a7 */ /* 0x000264000800017f */
[----:B-1----:R-:W-:Y:S05]  /*ab10*/  @!P0 NANOSLEEP.SYNCS 0x989680 ;  /* 0x009896800000895d */ /* 0x002fea0003900000 */
[----:B------:R-:W1:Y:S02]  /*ab20*/  @!P0 SYNCS.PHASECHK.TRANS64 P0, [R3+URZ+0x26840], R0 ;  /* 0x02684000030085a7 */ /* 0x000e64000800007f */
[----:B-1----:R-:W-:Y:S05]  /*ab30*/  @!P0 BRA `(.L_x_1650) ;  /* 0xfffffffc00f08947 */ /* 0x002fea000383ffff */
[----:B------:R-:W-:Y:S05]  /*ab40*/  BRA `(.L_x_1669) ;  /* 0xfffffff4007c7947 */ /* 0x000fea000383ffff */
.L_x_1652:
[----:B------:R-:W-:Y:S01]  /*ab50*/  BSSY B0, `(.L_x_1670) ;  /* 0x0000006000007945 */ /* 0x000fe20003800000 */
[----:B------:R-:W-:-:S07]  /*ab60*/  IMAD.MOV.U32 R15, RZ, RZ, -0x1 ;  /* 0xffffffffff0f7424 */ /* 0x000fce00078e00ff */
[----:B---3--:R-:W-:Y:S05]  /*ab70*/  WARPSYNC.COLLECTIVE R15, `(.L_x_1671) ;  /* 0x000000000f0c7348 */ /* 0x008fea0003c00000 */
[----:B------:R-:W-:Y:S02]  /*ab80*/  ELECT P6, UR62, PT ;  /* 0x00000000003e782f */ /* 0x000fe400038c0000 */
[----:B------:R-:W-:Y:S01]  /*ab90*/  MOV R14, UR62 ;  /* 0x0000003e000e7c02 */ /* 0x000fe20008000f00 */
[----:B---3--:R-:W-:Y:S10]  /*aba0*/  ENDCOLLECTIVE ;  /* 0x000000000000791b */ /* 0x008ff40003800000 */
.L_x_1671:
[----:B------:R-:W-:Y:S05]  /*abb0*/  BSYNC B0 ;  /* 0x0000000000007941 */ /* 0x000fea0003800000 */
.L_x_1670:
[----:B------:R-:W-:Y:S05]  /*abc0*/  BRA `(.L_x_1672) ;  /* 0xfffffff800487947 */ /* 0x000fea000383ffff */
.L_x_1654:
[----:B-1----:R1:W2:Y:S02]  /*abd0*/  SYNCS.PHASECHK.TRANS64.TRYWAIT P0, [R7+URZ], R4 ;  /* 0x00000004070075a7 */ /* 0x0022a4000800017f */
[----:B--2---:R-:W-:Y:S05]  /*abe0*/  @!P0 NANOSLEEP.SYNCS 0x989680 ;  /* 0x009896800000895d */ /* 0x004fea0003900000 */
[----:B------:R-:W2:Y:S02]  /*abf0*/  @!P0 SYNCS.PHASECHK.TRANS64 P0, [R7+URZ], R4 ;  /* 0x00000004070085a7 */ /* 0x000ea4000800007f */
[----:B--2---:R-:W-:Y:S05]  /*ac00*/  @!P0 BRA `(.L_x_1654) ;  /* 0xfffffffc00f08947 */ /* 0x004fea000383ffff */
[----:B------:R-:W-:Y:S05]  /*ac10*/  BRA `(.L_x_1673) ;  /* 0xfffffff800887947 */ /* 0x000fea000383ffff */
.L_x_1655:
[----:B--2---:R2:W4:Y:S02]  /*ac20*/  SYNCS.PHASECHK.TRANS64.TRYWAIT P0, [R3+URZ], R2 ;  /* 0x00000002030075a7 */ /* 0x004524000800017f */
[----:B----4-:R-:W-:Y:S05]  /*ac30*/  @!P0 NANOSLEEP.SYNCS 0x989680 ;  /* 0x009896800000895d */ /* 0x010fea0003900000 */
[----:B------:R-:W4:Y:S02]  /*ac40*/  @!P0 SYNCS.PHASECHK.TRANS64 P0, [R3+URZ], R2 ;  /* 0x00000002030085a7 */ /* 0x000f24000800007f */
[----:B----4-:R-:W-:Y:S05]  /*ac50*/  @!P0 BRA `(.L_x_1655) ;  /* 0xfffffffc00f08947 */ /* 0x010fea000383ffff */
[----:B------:R-:W-:Y:S05]  /*ac60*/  BRA `(.L_x_1674) ;  /* 0xfffffff8007c7947 */ /* 0x000fea000383ffff */
.L_x_1657:
[----:B--2---:R2:W4:Y:S02]  /*ac70*/  SYNCS.PHASECHK.TRANS64.TRYWAIT P0, [R5+URZ], R4 ;  /* 0x00000004050075a7 */ /* 0x004524000800017f */
[----:B----4-:R-:W-:Y:S05]  /*ac80*/  @!P0 NANOSLEEP.SYNCS 0x989680 ;  /* 0x009896800000895d */ /* 0x010fea0003900000 */
[----:B------:R-:W4:Y:S02]  /*ac90*/  @!P0 SYNCS.PHASECHK.TRANS64 P0, [R5+URZ], R4 ;  /* 0x00000004050085a7 */ /* 0x000f24000800007f */
[----:B----4-:R-:W-:Y:S05]  /*aca0*/  @!P0 BRA `(.L_x_1657) ;  /* 0xfffffffc00f08947 */ /* 0x010fea000383ffff */
[----:B------:R-:W-:Y:S05]  /*acb0*/  BRA `(.L_x_1675) ;  /* 0xfffffff800807947 */ /* 0x000fea000383ffff */
.L_x_1676:
        /* <DEDUP_REMOVED lines=12> */
.L_x_3307:


//--------------------- .text._ZN7cutlass13device_kernelIN5flash11enable_sm90INS1_16FlashAttnBwdSm90INS1_25CollectiveMainloopBwdSm90ILi2ELi2ELi2EN4cute5tupleIJNS5_1CILi1EEES8_S8_EEENS6_IJNS7_ILi64EEENS7_ILi128EEENS7_ILi96EEEEEENS_6half_tEfNS_4arch4Sm90ELb0ELb1ELb0ELb1ELb1ELb1ELb0ELb0ELi2ELi1ELi2ELi1ELb1EEENS1_21CollectiveEpilogueBwdISD_SE_SG_Li256ELb1ELb0ELi1EEENS1_19SingleTileSchedulerILb1ELb0ELb0ELi128EEEEEEEEEvNT_6ParamsE --------------------------
	.section	.text._ZN7cutlass13device_kernelIN5flash11enable_sm90INS1_16FlashAttnBwdSm90INS1_25CollectiveMainloopBwdSm90ILi2ELi2ELi2EN4cute5tupleIJNS5_1CILi1EEES8_S8_EEENS6_IJNS7_ILi64EEENS7_ILi128EEENS7_ILi96EEEEEENS_6half_tEfNS_4arch4Sm90ELb0ELb1ELb0ELb1ELb1ELb1ELb0ELb0ELi2ELi1ELi2ELi1ELb1EEENS1_21CollectiveEpilogueBwdISD_SE_SG_Li256ELb1ELb0ELi1EEENS1_19SingleTileSchedulerILb1ELb0ELb0ELi128EEEEEEEEEvNT_6ParamsE,"ax",@progbits
	.align	128
.text._ZN7cutlass13device_kernelIN5flash11enable_sm90INS1_16FlashAttnBwdSm90INS1_25CollectiveMainloopBwdSm90ILi2ELi2ELi2EN4cute5tupleIJNS5_1CILi1EEES8_S8_EEENS6_IJNS7_ILi64EEENS7_ILi128EEENS7_ILi96EEEEEENS_6half_tEfNS_4arch4Sm90ELb0ELb1ELb0ELb1ELb1ELb1ELb0ELb0ELi2ELi1ELi2ELi1ELb1EEENS1_21CollectiveEpilogueBwdISD_SE_SG_Li256ELb1ELb0ELi1EEENS1_19SingleTileSchedulerILb1ELb0ELb0ELi128EEEEEEEEEvNT_6ParamsE:
        .type           _ZN7cutlass13device_kernelIN5flash11enable_sm90INS1_16FlashAttnBwdSm90INS1_25CollectiveMainloopBwdSm90ILi2ELi2ELi2EN4cute5tupleIJNS5_1CILi1EEES8_S8_EEENS6_IJNS7_ILi64EEENS7_ILi128EEENS7_ILi96EEEEEENS_6half_tEfNS_4arch4Sm90ELb0ELb1ELb0ELb1ELb1ELb1ELb0ELb0ELi2ELi1ELi2ELi1ELb1EEENS1_21CollectiveEpilogueBwdISD_SE_SG_Li256ELb1ELb0ELi1EEENS1_19SingleTileSchedulerILb1ELb0ELb0ELi128EEEEEEEEEvNT_6ParamsE,@function
        .size           _ZN7cutlass13device_kernelIN5flash11enable_sm90INS1_16FlashAttnBwdSm90INS1_25CollectiveMainloopBwdSm90ILi2ELi2ELi2EN4cute5tupleIJNS5_1CILi1EEES8_S8_EEENS6_IJNS7_ILi64EEENS7_ILi128EEENS7_ILi96EEEEEENS_6half_tEfNS_4arch4Sm90ELb0ELb1ELb0ELb1ELb1ELb1ELb0ELb0ELi2ELi1ELi2ELi1ELb1EEENS1_21CollectiveEpilogueBwdISD_SE_SG_Li256ELb1ELb0ELi1EEENS1_19SingleTileSchedulerILb1ELb0ELb0ELi128EEEEEEEEEvNT_6ParamsE,(.L_x_3308 - _ZN7cutlass13device_kernelIN5flash11enable_sm90INS1_16FlashAttnBwdSm90INS1_25CollectiveMainloopBwdSm90ILi2ELi2ELi2EN4cute5tupleIJNS5_1CILi1EEES8_S8_EEENS6_IJNS7_ILi64EEENS7_ILi128EEENS7_ILi96EEEEEENS_6half_tEfNS_4arch4Sm90ELb0ELb1ELb0ELb1ELb1ELb1ELb0ELb0ELi2ELi1ELi2ELi1ELb1EEENS1_21CollectiveEpilogueBwdISD_SE_SG_Li256ELb1ELb0ELi1EEENS1_19SingleTileSchedulerILb1ELb0ELb0ELi128EEEEEEEEEvNT_6ParamsE)
        .other          _ZN7cutlass13device_kernelIN5flash11enable_sm90INS1_16FlashAttnBwdSm90INS1_25CollectiveMainloopBwdSm90ILi2ELi2ELi2EN4cute5tupleIJNS5_1CILi1EEES8_S8_EEENS6_IJNS7_ILi64EEENS7_ILi128EEENS7_ILi96EEEEEENS_6half_tEfNS_4arch4Sm90ELb0ELb1ELb0ELb1ELb1ELb1ELb0ELb0ELi2ELi1ELi2ELi1ELb1EEENS1_21CollectiveEpilogueBwdISD_SE_SG_Li256ELb1ELb0ELi1EEENS1_19SingleTileSchedulerILb1ELb0ELb0ELi128EEEEEEEEEvNT_6ParamsE,@"STO_CUDA_ENTRY STV_DEFAULT"
_ZN7cutlass13device_kernelIN5flash11enable_sm90INS1_16FlashAttnBwdSm90INS1_25CollectiveMainloopBwdSm90ILi2ELi2ELi2EN4cute5tupleIJNS5_1CILi1EEES8_S8_EEENS6_IJNS7_ILi64EEENS7_ILi128EEENS7_ILi96EEEEEENS_6half_tEfNS_4arch4Sm90ELb0ELb1ELb0ELb1ELb1ELb1ELb0ELb0ELi2ELi1ELi2ELi1ELb1EEENS1_21CollectiveEpilogueBwdISD_SE_SG_Li256ELb1ELb0ELi1EEENS1_19SingleTileSchedulerILb1ELb0ELb0ELi128EEEEEEEEEvNT_6ParamsE:
        /* <DEDUP_REMOVED lines=24> */
.L_x_1678:
[----:B------:R-:W-:Y:S05]  /*0180*/  BSYNC B0 ;  /* 0x0000000000007941 */ /* 0x000fea0003800000 */
.L_x_1677:
        /* <DEDUP_REMOVED lines=37> */
.L_x_1679:
        /* <DEDUP_REMOVED lines=22> */
.L_x_1680:
[----:B------:R-:W-:Y:S01]  /*0540*/  PLOP3.LUT P0, PT, PT, PT, UP0, 0x80, 0x0 ;  /* 0x000000000000781c */ /* 0x000fe20003f0f008 */
[----:B------:R-:W-:Y:S01]  /*0550*/  NOP ;  /* 0x0000000000007918 */ /* 0x000fe20000000000 */
[----:B------:R-:W-:Y:S01]  /*0560*/  ULDC.64 UR46, c[0x0][0x208] ;  /* 0x00008200002e7ab9 */ /* 0x000fe20000000a00 */
[----:B------:R-:W-:Y:S01]  /*0570*/  BSSY B6, `(.L_x_1681) ;  /* 0x0000b0e000067945 */ /* 0x000fe20003800000 */
[----:B-12-4-:R-:W-:Y:S09]  /*0580*/  BAR.SYNC.DEFER_BLOCKING 0x0 ;  /* 0x0000000000007b1d */ /* 0x016ff20000010000 */
[----:B------:R-:W-:Y:S05]  /*0590*/  @!P0 BRA `(.L_x_1682) ;  /* 0x0000006000488947 */ /* 0x000fea0003800000 */
.L_x_1683:
        /* <DEDUP_REMOVED lines=22> */
.L_x_1684:
        /* <DEDUP_REMOVED lines=14> */
.L_x_1686:
[----:B------:R-:W-:-:S05]  /*07e0*/  ULDC UR4, c[0x0][0x8bc] ;  /* 0x00022f0000047ab9 */ /* 0x000fca0000000800 */
.L_x_1685:
        /* <DEDUP_REMOVED lines=19> */
.L_x_1688:
        /* <DEDUP_REMOVED lines=14> */
.L_x_1689:
        /* <DEDUP_REMOVED lines=11> */
.L_x_1690:
        /* <DEDUP_REMOVED lines=13> */
.L_x_1691:
        /* <DEDUP_REMOVED lines=66> */
.L_x_1692:
        /* <DEDUP_REMOVED lines=28> */
.L_x_1695:
        /* <DEDUP_REMOVED lines=15> */
.L_x_1694:
        /* <DEDUP_REMOVED lines=22> */
.L_x_1697:
        /* <DEDUP_REMOVED lines=15> */
.L_x_1696:
[----:B------:R-:W-:Y:S01]  /*14a0*/  SHF.R.S32.HI R25, RZ, 0x1f, R22 ;  /* 0x0000001fff197819 */ /* 0x000fe20000011416 */
[----:B------:R-:W-:-:S03]  /*14b0*/  UMOV UR4, 0xffffffff ;  /* 0xffffffff00047882 */ /* 0x000fc60000000000 */
[----:B------:R-:W-:-:S04]  /*14c0*/  LEA.HI R0, R25, R22, RZ, 0x7 ;  /* 0x0000001619007211 */ /* 0x000fc800078f38ff */
[----:B------:R-:W-:Y:S01]  /*14d0*/  SHF.R.S32.HI R16, RZ, 0x7, R0 ;  /* 0x00000007ff107819 */ /* 0x000fe20000011400 */
[----:B------:R-:W-:Y:S06]  /*14e0*/  BRA.DIV UR4, `(.L_x_1698) ;  /* 0x000000a204607947 */ /* 0x000fec000b800000 */
[----:B------:R1:W2:Y:S02]  /*14f0*/  SHFL.IDX PT, R14, R16, RZ, 0x1f ;  /* 0x00001fff100e7589 */ /* 0x0002a400000e0000 */
.L_x_1821:
        /* <DEDUP_REMOVED lines=15> */
.L_x_1699:
        /* <DEDUP_REMOVED lines=19> */
.L_x_1701:
        /* <DEDUP_REMOVED lines=122> */
.L_x_1712:
[----:B------:R-:W-:-:S06]  /*1ec0*/  UISETP.NE.AND UP0, UPT, UR9, 0x3, UPT ;  /* 0x000000030900788c */ /* 0x000fcc000bf05270 */
[----:B------:R-:W-:-:S13]  /*1ed0*/  PLOP3.LUT P6, PT, PT, PT, UP0, 0x80, 0x0 ;  /* 0x000000000000781c */ /* 0x000fda0003fcf008 */
[----:B-1----:R-:W-:Y:S05]  /*1ee0*/  @!P6 BRA `(.L_x_1702) ;  /* 0x000000000004e947 */ /* 0x002fea0003800000 */
[----:B------:R-:W-:Y:S01]  /*1ef0*/  BPT.TRAP 0x1 ;  /* 0x000000040000795c */ /* 0x000fe20000300000 */
.L_x_1702:
[----:B------:R-:W-:Y:S01]  /*1f00*/  R2UR UR7, R18 ;  /* 0x00000000120772ca */ /* 0x000fe200000e0000 */
[----:B------:R-:W-:-:S05]  /*1f10*/  IMAD.U32 R16, RZ, RZ, UR4 ;  /* 0x00000004ff107e24 */ /* 0x000fca000f8e00ff */
[----:B------:R-:W-:-:S07]  /*1f20*/  SHF.L.U32 R16, R16, 0x1f, RZ ;  /* 0x0000001f10107819 */ /* 0x000fce00000006ff */
[----:B------:R-:W-:-:S09]  /*1f30*/  ULEA UR7, UR5, UR7, 0x3 ;  /* 0x0000000705077291 */ /* 0x000fd2000f8e183f */
[----:B------:R1:W2:Y:S01]  /*1f40*/  SYNCS.PHASECHK.TRANS64.TRYWAIT P0, [UR7+0x26810], R16 ;  /* 0x02681010ff0075a7 */ /* 0x0002a20008000147 */
[----:B------:R-:W-:Y:S05]  /*1f50*/  @!P6 BRA `(.L_x_1703) ;  /* 0x000000000004e947 */ /* 0x000fea0003800000 */
[----:B------:R-:W-:Y:S01]  /*1f60*/  BPT.TRAP 0x1 ;  /* 0x000000040000795c */ /* 0x000fe20000300000 */
.L_x_1703:
[----:B--2---:R-:W-:Y:S05]  /*1f70*/  @P0 BRA `(.L_x_1704) ;  /* 0x0000000000080947 */ /* 0x004fea0003800000 */
[----:B------:R-:W2:Y:S02]  /*1f80*/  SYNCS.PHASECHK.TRANS64.TRYWAIT P0, [UR7+0x26810], R16 ;  /* 0x02681010ff0075a7 */ /* 0x000ea40008000147 */
[----:B--2---:R-:W-:Y:S05]  /*1f90*/  @!P0 BRA `(.L_x_1705) ;  /* 0x0000009400e88947 */ /* 0x004fea0003800000 */
.L_x_1704:
        /* <DEDUP_REMOVED lines=66> */
.L_x_1706:
[----:B------:R1:W1:Y:S01]  /*23c0*/  SYNCS.PHASECHK.TRANS64.TRYWAIT P0, [UR7+0x26830], R16 ;  /* 0x02683010ff0075a7 */ /* 0x0002620008000147 */
[----:B------:R-:W-:Y:S05]  /*23d0*/  @!P6 BRA `(.L_x_1707) ;  /* 0x000000000004e947 */ /* 0x000fea0003800000 */
[----:B------:R-:W-:Y:S01]  /*23e0*/  BPT.TRAP 0x1 ;  /* 0x000000040000795c */ /* 0x000fe20000300000 */
.L_x_1707:
[----:B-1----:R-:W-:Y:S05]  /*23f0*/  @P0 BRA `(.L_x_1708) ;  /* 0x0000000000080947 */ /* 0x002fea0003800000 */
[----:B------:R-:W1:Y:S02]  /*2400*/  SYNCS.PHASECHK.TRANS64.TRYWAIT P0, [UR7+0x26830], R16 ;  /* 0x02683010ff0075a7 */ /* 0x000e640008000147 */
[----:B-1----:R-:W-:Y:S05]  /*2410*/  @!P0 BRA `(.L_x_1709) ;  /* 0x0000009000e08947 */ /* 0x002fea0003800000 */
.L_x_1708:
        /* <DEDUP_REMOVED lines=517> */
.L_x_1710:
        /* <DEDUP_REMOVED lines=44> */
.L_x_1711:
        /* <DEDUP_REMOVED lines=62> */
.L_x_1693:
        /* <DEDUP_REMOVED lines=150> */
.L_x_1714:
        /* <DEDUP_REMOVED lines=60> */
.L_x_1716:
[----:B------:R-:W-:Y:S05]  /*5830*/  BSYNC B0 ;  /* 0x0000000000007941 */ /* 0x000fea0003800000 */
.L_x_1715:
        /* <DEDUP_REMOVED lines=22> */
.L_x_1718:
[----:B------:R-:W-:Y:S05]  /*59a0*/  BSYNC B0 ;  /* 0x0000000000007941 */ /* 0x000fea0003800000 */
.L_x_1717:
        /* <DEDUP_REMOVED lines=26> */
.L_x_1720:
[----:B------:R-:W-:Y:S05]  /*5b50*/  BSYNC B0 ;  /* 0x0000000000007941 */ /* 0x000fea0003800000 */
.L_x_1719:
        /* <DEDUP_REMOVED lines=23> */
.L_x_1713:
        /* <DEDUP_REMOVED lines=41> */
.L_x_1721:
        /* <DEDUP_REMOVED lines=47> */
.L_x_1723:
[----:B------:R-:W-:Y:S05]  /*6250*/  BSYNC B0 ;  /* 0x0000000000007941 */ /* 0x000fea0003800000 */
.L_x_1722:
        /* <DEDUP_REMOVED lines=21> */
.L_x_1725:
[----:B------:R-:W-:Y:S05]  /*63b0*/  BSYNC B0 ;  /* 0x0000000000007941 */ /* 0x000fea0003800000 */
.L_x_1724:
        /* <DEDUP_REMOVED lines=25> */
.L_x_1727:
[----:B------:R-:W-:Y:S05]  /*6550*/  BSYNC B0 ;  /* 0x0000000000007941 */ /* 0x000fea0003800000 */
.L_x_1726:
        /* <DEDUP_REMOVED lines=22> */
.L_x_1682:
        /* <DEDUP_REMOVED lines=21> */
.L_x_1729:
        /* <DEDUP_REMOVED lines=13> */
.L_x_1731:
[----:B------:R-:W-:-:S05]  /*68e0*/  ULDC UR4, c[0x0][0x8bc] ;  /* 0x00022f0000047ab9 */ /* 0x000fca0000000800 */
.L_x_1730:
        /* <DEDUP_REMOVED lines=26> */
[----:B------:R-:W-:Y:S01]  /*6a90*/  ULDC UR10, c[0x0][0x280] ;  /* 0x0000a000000a7ab9 */ /* 0x000fe20000000800 */
[----:B-1----:R-:W-:-:S11]  /*6aa0*/  USHF.R.S32.HI UR15, URZ, 0x1f, UR7 ;  /* 0x0000001f3f0f7899 */ /* 0x002fd60008011407 */
[----:B--2---:R-:W-:Y:S02]  /*6ab0*/  @P0 R2UR UR4, R0 ;  /* 0x00000000000402ca */ /* 0x004fe400000e0000 */
[----:B------:R-:W-:-:S04]  /*6ac0*/  ISETP.NE.U32.AND P0, PT, RZ, UR8, PT ;  /* 0x00000008ff007c0c */ /* 0x000fc8000bf05070 */
        /* <DEDUP_REMOVED lines=14> */
.L_x_1732:
        /* <DEDUP_REMOVED lines=13> */
.L_x_1733:
        /* <DEDUP_REMOVED lines=12> */
.L_x_1734:
[----:B------:R-:W-:Y:S01]  /*6d40*/  UIADD3 UR8, -UR12, UR10, UR6 ;  /* 0x0000000a0c087290 */ /* 0x000fe2000fffe106 */
[----:B------:R-:W-:Y:S01]  /*6d50*/  ISETP.LE.AND P0, PT, RZ, UR22, PT ;  /* 0x00000016ff007c0c */ /* 0x000fe2000bf03270 */
[----:B------:R-:W-:Y:S01]  /*6d60*/  ULDC UR9, c[0x0][0x74c] ;  /* 0x0001d30000097ab9 */ /* 0x000fe20000000800 */
[----:B------:R-:W-:Y:S01]  /*6d70*/  ULDC UR20, c[0x0][0x288] ;  /* 0x0000a20000147ab9 */ /* 0x000fe20000000800 */
[----:B------:R-:W-:Y:S02]  /*6d80*/  UIADD3 UR9, UR8, -UR9, URZ ;  /* 0x8000000908097290 */ /* 0x000fe4000fffe03f */
[----:B------:R-:W-:Y:S02]  /*6d90*/  UIADD3 UR8, UR10, 0x3f, URZ ;  /* 0x0000003f0a087890 */ /* 0x000fe4000fffe03f */
[----:B------:R-:W-:Y:S02]  /*6da0*/  USHF.R.S32.HI UR11, URZ, 0x1f, UR9 ;  /* 0x0000001f3f0b7899 */ /* 0x000fe40008011409 */
[----:B------:R-:W-:-:S02]  /*6db0*/  USHF.R.S32.HI UR14, URZ, 0x1f, UR13 ;  /* 0x0000001f3f0e7899 */ /* 0x000fc4000801140d */
[----:B------:R-:W-:Y:S02]  /*6dc0*/  ULEA.HI UR11, UR11, UR9, URZ, 0x6 ;  /* 0x000000090b0b7291 */ /* 0x000fe4000f8f303f */
[----:B------:R-:W-:Y:S02]  /*6dd0*/  USHF.R.S32.HI UR9, URZ, 0x1f, UR8 ;  /* 0x0000001f3f097899 */ /* 0x000fe40008011408 */
[----:B------:R-:W-:Y:S02]  /*6de0*/  USHF.R.S32.HI UR11, URZ, 0x6, UR11 ;  /* 0x000000063f0b7899 */ /* 0x000fe4000801140b */
[----:B------:R-:W-:Y:S02]  /*6df0*/  ULEA.HI UR8, UR9, UR8, URZ, 0x6 ;  /* 0x0000000809087291 */ /* 0x000fe4000f8f303f */
[----:B------:R-:W-:Y:S02]  /*6e00*/  UISETP.LT.AND UP1, UPT, URZ, UR11, UPT ;  /* 0x0000000b3f00728c */ /* 0x000fe4000bf21270 */
[----:B------:R-:W-:-:S02]  /*6e10*/  USHF.R.S32.HI UR8, URZ, 0x6, UR8 ;  /* 0x000000063f087899 */ /* 0x000fc40008011408 */
[----:B------:R-:W-:Y:S02]  /*6e20*/  USEL UR16, UR13, URZ, !UP0 ;  /* 0x0000003f0d107287 */ /* 0x000fe4000c000000 */
[----:B------:R-:W-:Y:S02]  /*6e30*/  USEL UR9, URZ, UR11, !UP1 ;  /* 0x0000000b3f097287 */ /* 0x000fe4000c800000 */
[----:B------:R-:W-:Y:S01]  /*6e40*/  UIMAD UR13, UR13, UR20, URZ ;  /* 0x000000140d0d72a4 */ /* 0x000fe2000f8e023f */
[----:B------:R-:W-:Y:S01]  /*6e50*/  UMOV UR11, UR8 ;  /* 0x00000008000b7c82 */ /* 0x000fe20008000000 */
[----:B------:R-:W-:Y:S10]  /*6e60*/  @!P0 BRA `(.L_x_1735) ;  /* 0x0000000000208947 */ /* 0x000ff40003800000 */
[----:B------:R-:W-:-:S03]  /*6e70*/  UIADD3 UR6, UR6, 0xbf, UR10 ;  /* 0x000000bf06067890 */ /* 0x000fc6000fffe00a */
[----:B------:R-:W-:Y:S02]  /*6e80*/  ULDC UR10, c[0x0][0x748] ;  /* 0x0001d200000a7ab9 */ /* 0x000fe40000000800 */
[----:B------:R-:W-:-:S04]  /*6e90*/  UIADD3 UR6, UR6, UR10, -UR12 ;  /* 0x0000000a06067290 */ /* 0x000fc8000fffe80c */
[----:B------:R-:W-:-:S04]  /*6ea0*/  USHF.R.S32.HI UR10, URZ, 0x1f, UR6 ;  /* 0x0000001f3f0a7899 */ /* 0x000fc80008011406 */
[----:B------:R-:W-:-:S04]  /*6eb0*/  ULEA.HI UR10, UR10, UR6, URZ, 0x6 ;  /* 0x000000060a0a7291 */ /* 0x000fc8000f8f303f */
[----:B------:R-:W-:-:S04]  /*6ec0*/  USHF.R.S32.HI UR10, URZ, 0x6, UR10 ;  /* 0x000000063f0a7899 */ /* 0x000fc8000801140a */
[----:B------:R-:W-:-:S04]  /*6ed0*/  UISETP.LT.AND UP1, UPT, UR8, UR10, UPT ;  /* 0x0000000a0800728c */ /* 0x000fc8000bf21270 */
[----:B------:R-:W-:-:S12]  /*6ee0*/  USEL UR11, UR8, UR10, UP1 ;  /* 0x0000000a080b7287 */ /* 0x000fd80008800000 */
.L_x_1735:
[----:B------:R-:W-:Y:S02]  /*6ef0*/  UISETP.GT.AND UP1, UPT, UR11, UR9, UPT ;  /* 0x000000090b00728c */ /* 0x000fe4000bf24270 */
[----:B------:R-:W-:Y:S02]  /*6f00*/  USEL UR21, UR14, URZ, !UP0 ;  /* 0x0000003f0e157287 */ /* 0x000fe4000c000000 */
[----:B------:R-:W-:Y:S02]  /*6f10*/  UIADD3 UR23, UP0, UR13, UR7, URZ ;  /* 0x000000070d177290 */ /* 0x000fe4000ff1e03f */
[----:B------:R-:W-:Y:S02]  /*6f20*/  PLOP3.LUT P1, PT, PT, PT, UP1, 0x80, 0x0 ;  /* 0x000000000000781c */ /* 0x000fe40003f2f018 */
[----:B------:R-:W-:Y:S01]  /*6f30*/  ELECT P0, URZ, PT ;  /* 0x00000000003f782f */ /* 0x000fe20003800000 */
[----:B------:R-:W-:-:S10]  /*6f40*/  ULEA.HI.X.SX32 UR10, UR13, UR15, 0x1, UP0 ;  /* 0x0000000f0d0a7291 */ /* 0x000fd400080f0e3f */
[----:B------:R-:W-:Y:S05]  /*6f50*/  @!P1 BRA `(.L_x_1736) ;  /* 0x0000001000909947 */ /* 0x000fea0003800000 */
[----:B------:R-:W-:Y:S01]  /*6f60*/  ULDC.64 UR18, c[0x0][0x2d8] ;  /* 0x0000b60000127ab9 */ /* 0x000fe20000000a00 */
[----:B------:R-:W1:Y:S01]  /*6f70*/  S2R R0, SR_TID.X ;  /* 0x0000000000007919 */ /* 0x000e620000002100 */
[----:B------:R-:W-:Y:S02]  /*6f80*/  UIMAD UR6, UR15, UR18, URZ ;  /* 0x000000120f0672a4 */ /* 0x000fe4000f8e023f */
[----:B------:R-:W-:Y:S02]  /*6f90*/  UIMAD.WIDE.U32 UR12, UR7, UR18, URZ ;  /* 0x00000012070c72a5 */ /* 0x000fe4000f8e003f */
[----:B------:R-:W-:Y:S02]  /*6fa0*/  UIMAD UR19, UR7, UR19, UR6 ;  /* 0x00000013071372a4 */ /* 0x000fe4000f8e0206 */
[----:B------:R-:W-:Y:S02]  /*6fb0*/  UIADD3 UR7, -UR9, UR11, URZ ;  /* 0x0000000b09077290 */ /* 0x000fe4000fffe13f */
[----:B------:R-:W-:-:S02]  /*6fc0*/  UIADD3 UR6, UP0, UR4, UR12, URZ ;  /* 0x0000000c04067290 */ /* 0x000fc4000ff1e03f */
[----:B------:R-:W-:Y:S02]  /*6fd0*/  UIADD3 UR19, UR13, UR19, URZ ;  /* 0x000000130d137290 */ /* 0x000fe4000fffe03f */
[----:B------:R-:W-:Y:S02]  /*6fe0*/  ULOP3.LUT UR17, UR7, 0x1, URZ, 0xc0, !UPT ;  /* 0x0000000107117892 */ /* 0x000fe4000f8ec03f */
[----:B------:R-:W-:Y:S02]  /*6ff0*/  UIADD3.X UR7, UR5, UR19, URZ, UP0, !UPT ;  /* 0x0000001305077290 */ /* 0x000fe400087fe43f */
[----:B------:R-:W-:Y:S01]  /*7000*/  UISETP.NE.U32.AND UP0, UPT, UR17, 0x1, UPT ;  /* 0x000000011100788c */ /* 0x000fe2000bf05070 */
[----:B------:R-:W-:Y:S02]  /*7010*/  ULDC.64 UR14, c[0x0][0x2e0] ;  /* 0x0000b800000e7ab9 */ /* 0x000fe40000000a00 */
[----:B------:R-:W-:-:S03]  /*7020*/  UIMAD UR18, UR21, UR14, URZ ;  /* 0x0000000e151272a4 */ /* 0x000fc6000f8e023f */
[----:B------:R-:W-:Y:S01]  /*7030*/  PLOP3.LUT P1, PT, PT, PT, UP0, 0x80, 0x0 ;  /* 0x000000000000781c */ /* 0x000fe20003f2f008 */
[----:B------:R-:W-:Y:S02]  /*7040*/  UIMAD.WIDE.U32 UR6, UR16, UR14, UR6 ;  /* 0x0000000e100672a5 */ /* 0x000fe4000f8e0006 */
[----:B------:R-:W-:Y:S01]  /*7050*/  UIMAD UR18, UR16, UR15, UR18 ;  /* 0x0000000f101272a4 */ /* 0x000fe2000f8e0212 */
[----:B------:R-:W-:Y:S02]  /*7060*/  ULDC UR21, c[0x0][0x760] ;  /* 0x0001d80000157ab9 */ /* 0x000fe40000000800 */
[----:B------:R-:W-:Y:S02]  /*7070*/  UIMAD UR15, UR20, UR21, URZ ;  /* 0x00000015140f72a4 */ /* 0x000fe4000f8e023f */
[----:B------:R-:W-:Y:S01]  /*7080*/  UIADD3 UR24, UR7, UR18, URZ ;  /* 0x0000001207187290 */ /* 0x000fe2000fffe03f */
[----:B-1----:R-:W-:-:S04]  /*7090*/  LOP3.LUT R9, R0, 0x1f, RZ, 0xc0, !PT ;  /* 0x0000001f00097812 */ /* 0x002fc800078ec0ff */
[----:B------:R-:W-:Y:S07]  /*70a0*/  @P1 BRA `(.L_x_1737) ;  /* 0x00000004006c1947 */ /* 0x000fee0003800000 */
        /* <DEDUP_REMOVED lines=11> */
.L_x_1740:
[----:B------:R-:W2:Y:S04]  /*7160*/  LDG.E.STRONG.GPU R0, desc[UR46][R2.64] ;  /* 0x0000002e02007981 */ /* 0x000ea8000c1ef900 */
[----:B--2---:R-:W-:Y:S01]  /*7170*/  CCTL.IVALL ;  /* 0x00000000ff00798f */ /* 0x004fe20002000000 */
[----:B------:R-:W-:Y:S05]  /*7180*/  YIELD ;  /* 0x0000000000007946 */ /* 0x000fea0003800000 */
[----:B------:R-:W-:-:S13]  /*7190*/  ISETP.NE.AND P1, PT, R0, UR22, PT ;  /* 0x0000001600007c0c */ /* 0x000fda000bf25270 */
[----:B------:R-:W-:Y:S05]  /*71a0*/  @P1 BRA `(.L_x_1740) ;  /* 0xfffffffc00ec1947 */ /* 0x000fea000383ffff */
.L_x_1739:
[----:B------:R-:W-:Y:S05]  /*71b0*/  BSYNC B0 ;  /* 0x0000000000007941 */ /* 0x000fea0003800000 */
.L_x_1738:
[----:B------:R-:W-:-:S03]  /*71c0*/  UMOV UR17, 0xffffffff ;  /* 0xffffffff00117882 */ /* 0x000fc60000000000 */
[----:B------:R-:W-:Y:S05]  /*71d0*/  BRA.DIV UR17, `(.L_x_1741) ;  /* 0x0000004611887947 */ /* 0x000fea000b800000 */
[----:B------:R-:W-:Y:S01]  /*71e0*/  NOP ;  /* 0x0000000000007918 */ /* 0x000fe20000000000 */
.L_x_1824:
        /* <DEDUP_REMOVED lines=22> */
.L_x_1743:
[----:B------:R-:W-:Y:S05]  /*7350*/  BSYNC B0 ;  /* 0x0000000000007941 */ /* 0x000fea0003800000 */
.L_x_1742:
        /* <DEDUP_REMOVED lines=20> */
.L_x_1745:
[----:B------:R-:W-:Y:S05]  /*74a0*/  BSYNC B0 ;  /* 0x0000000000007941 */ /* 0x000fea0003800000 */
.L_x_1744:
[----:B------:R-:W-:Y:S06]  /*74b0*/  BAR.ARV 0xa, 0xa0 ;  /* 0x0282800000007b1d */ /* 0x000fec0000002000 */
[----:B------:R-:W-:Y:S04]  /*74c0*/  BSSY B0, `(.L_x_1746) ;  /* 0x0000003000007945 */ /* 0x000fe80003800000 */
[----:B------:R-:W-:Y:S05]  /*74d0*/  @!P0 BRA `(.L_x_1747) ;  /* 0x0000000000048947 */ /* 0x000fea0003800000 */
[----:B------:R-:W-:-:S04]  /*74e0*/  DEPBAR.LE SB0, 0x0 ;  /* 0x000080000000791a */ /* 0x000fc80000000000 */
.L_x_1747:
[----:B------:R-:W-:Y:S05]  /*74f0*/  BSYNC B0 ;  /* 0x0000000000007941 */ /* 0x000fea0003800000 */
.L_x_1746:
        /* <DEDUP_REMOVED lines=19> */
.L_x_1749:
[----:B------:R-:W-:Y:S05]  /*7630*/  BSYNC B0 ;  /* 0x0000000000007941 */ /* 0x000fea0003800000 */
.L_x_1748:
[----:B------:R-:W-:Y:S01]  /*7640*/  UIADD3 UR17, UR9, 0x1, URZ ;  /* 0x0000000109117890 */ /* 0x000fe2000fffe03f */
[----:B------:R-:W-:Y:S11]  /*7650*/  BRA `(.L_x_1750) ;  /* 0x0000000000047947 */ /* 0x000ff60003800000 */
.L_x_1737:
[----:B------:R-:W-:-:S05]  /*7660*/  UMOV UR17, UR9 ;  /* 0x0000000900117c82 */ /* 0x000fca0008000000 */
.L_x_1750:
[----:B------:R-:W-:-:S04]  /*7670*/  UIADD3 UR9, UR9, 0x1, URZ ;  /* 0x0000000109097890 */ /* 0x000fc8000fffe03f */
[----:B------:R-:W-:-:S03]  /*7680*/  UISETP.NE.AND UP0, UPT, UR11, UR9, UPT ;  /* 0x000000090b00728c */ /* 0x000fc6000bf05270 */
[----:B------:R-:W-:-:S03]  /*7690*/  UMOV UR9, UR17 ;  /* 0x0000001100097c82 */ /* 0x000fc60008000000 */
[----:B------:R-:W-:-:S13]  /*76a0*/  PLOP3.LUT P1, PT, PT, PT, UP0, 0x80, 0x0 ;  /* 0x000000000000781c */ /* 0x000fda0003f2f008 */
[----:B------:R-:W-:Y:S05]  /*76b0*/  @!P1 BRA `(.L_x_1736) ;  /* 0x0000000800b89947 */ /* 0x000fea0003800000 */
[----:B------:R-:W-:Y:S01]  /*76c0*/  UMOV UR13, UR19 ;  /* 0x00000013000d7c82 */ /* 0x000fe20008000000 */
[----:B------:R-:W-:Y:S01]  /*76d0*/  ULDC.64 UR20, c[0x0][0x2c0] ;  /* 0x0000b00000147ab9 */ /* 0x000fe20000000a00 */
[----:B------:R-:W-:Y:S01]  /*76e0*/  UIMAD.WIDE.U32 UR12, UR16, UR14, UR12 ;  /* 0x0000000e100c72a5 */ /* 0x000fe2000f8e000c */
[----:B------:R-:W-:-:S03]  /*76f0*/  UMOV UR9, UR17 ;  /* 0x0000001100097c82 */ /* 0x000fc60008000000 */
[----:B------:R-:W-:-:S04]  /*7700*/  UIADD3 UR4, UP0, UR4, UR12, URZ ;  /* 0x0000000c04047290 */ /* 0x000fc8000ff1e03f */
[----:B------:R-:W-:Y:S02]  /*7710*/  UIADD3.X UR5, UR5, UR18, UR13, UP0, !UPT ;  /* 0x0000001205057290 */ /* 0x000fe400087fe40d */
[----:B------:R-:W-:-:S04]  /*7720*/  ULEA UR14, UP0, UR4, UR20, 0x2 ;  /* 0x00000014040e7291 */ /* 0x000fc8000f80103f */
[----:B------:R-:W-:Y:S02]  /*7730*/  ULEA.HI.X UR5, UR4, UR21, UR5, 0x2, UP0 ;  /* 0x0000001504057291 */ /* 0x000fe400080f1405 */
[----:B------:R-:W-:Y:S01]  /*7740*/  UIADD3 UR14, UP0, UR14, 0x3000, URZ ;  /* 0x000030000e0e7890 */ /* 0x000fe2000ff1e03f */
[----:B------:R-:W-:-:S03]  /*7750*/  UMOV UR4, URZ ;  /* 0x0000003f00047c82 */ /* 0x000fc60008000000 */
[----:B------:R-:W-:-:S12]  /*7760*/  UIADD3.X UR5, URZ, UR5, URZ, UP0, !UPT ;  /* 0x000000053f057290 */ /* 0x000fd800087fe43f */
.L_x_1775:
        /* <DEDUP_REMOVED lines=11> */
.L_x_1753:
[----:B------:R-:W2:Y:S04]  /*7820*/  LDG.E.STRONG.GPU R0, desc[UR46][R2.64] ;  /* 0x0000002e02007981 */ /* 0x000ea8000c1ef900 */
[----:B--2---:R-:W-:Y:S01]  /*7830*/  CCTL.IVALL ;  /* 0x00000000ff00798f */ /* 0x004fe20002000000 */
[----:B------:R-:W-:Y:S05]  /*7840*/  YIELD ;  /* 0x0000000000007946 */ /* 0x000fea0003800000 */
[----:B------:R-:W-:-:S13]  /*7850*/  ISETP.NE.AND P1, PT, R0, UR22, PT ;  /* 0x0000001600007c0c */ /* 0x000fda000bf25270 */
[----:B------:R-:W-:Y:S05]  /*7860*/  @P1 BRA `(.L_x_1753) ;  /* 0xfffffffc00ec1947 */ /* 0x000fea000383ffff */
.L_x_1752:
[----:B------:R-:W-:Y:S05]  /*7870*/  BSYNC B0 ;  /* 0x0000000000007941 */ /* 0x000fea0003800000 */
.L_x_1751:
[----:B------:R-:W-:-:S03]  /*7880*/  UMOV UR16, 0xffffffff ;  /* 0xffffffff00107882 */ /* 0x000fc60000000000 */
[----:B------:R-:W-:Y:S05]  /*7890*/  BRA.DIV UR16, `(.L_x_1754) ;  /* 0x0000003e10f47947 */ /* 0x000fea000b800000 */
[----:B------:R-:W-:Y:S01]  /*78a0*/  NOP ;  /* 0x0000000000007918 */ /* 0x000fe20000000000 */
.L_x_1827:
        /* <DEDUP_REMOVED lines=9> */
[----:B------:R-:W-:-:S03]  /*7940*/  UMOV UR27, 0x14f00000 ;  /* 0x14f00000001b7882 */ /* 0x000fc60000000000 */
[----:B------:R-:W-:Y:S02]  /*7950*/  ULEA.HI.X.SX32 UR16, UR16, UR24, 0x1, UP0 ;  /* 0x0000001810107291 */ /* 0x000fe400080f0e3f */
[----:B------:R-:W-:-:S04]  /*7960*/  ULEA UR18, UP0, UR26, UR18, 0x2 ;  /* 0x000000121a127291 */ /* 0x000fc8000f80103f */
[----:B------:R-:W-:-:S03]  /*7970*/  ULEA.HI.X UR19, UR26, UR19, UR16, 0x2, UP0 ;  /* 0x000000131a137291 */ /* 0x000fc600080f1410 */
[----:B------:R-:W-:Y:S01]  /*7980*/  UMOV UR16, 0x300 ;  /* 0x0000030000107882 */ /* 0x000fe20000000000 */
[----:B------:R-:W-:Y:S01]  /*7990*/  UMOV UR26, 0x0 ;  /* 0x00000000001a7882 */ /* 0x000fe20000000000 */
[----:B-1----:R-:W-:-:S04]  /*79a0*/  ULEA UR21, UR25, UR21, 0x18 ;  /* 0x0000001519157291 */ /* 0x002fc8000f8ec03f */
[----:B------:R-:W-:-:S09]  /*79b0*/  UIADD3 UR21, UR21, 0xc000, URZ ;  /* 0x0000c00015157890 */ /* 0x000fd2000fffe03f */
[----:B------:R1:W-:Y:S02]  /*79c0*/  UBLKRED.G.S.ADD.F32.RN [UR18], [UR21], UR16, desc[UR26] ;  /* 0x00001a12150073bb */ /* 0x0003e400080a1410 */
[----:B-1----:R0:W-:Y:S02]  /*79d0*/  UTMACMDFLUSH ;  /* 0x00000000000079b7 */ /* 0x0021e40000000000 */
.L_x_1756:
[----:B------:R-:W-:Y:S05]  /*79e0*/  BSYNC B0 ;  /* 0x0000000000007941 */ /* 0x000fea0003800000 */
.L_x_1755:
[----:B------:R-:W-:Y:S01]  /*79f0*/  UIMAD UR16, UR17, 0x1800, UR4 ;  /* 0x00001800111078a4 */ /* 0x000fe2000f8e0204 */
[----:B------:R-:W-:Y:S06]  /*7a00*/  BAR.SYNC.DEFER_BLOCKING 0xe, 0xa0 ;  /* 0x0382800000007b1d */ /* 0x000fec0000010000 */
[----:B------:R-:W-:Y:S01]  /*7a10*/  UMOV UR18, UR14 ;  /* 0x0000000e00127c82 */ /* 0x000fe20008000000 */
[----:B------:R-:W-:Y:S01]  /*7a20*/  UMOV UR19, UR5 ;  /* 0x0000000500137c82 */ /* 0x000fe20008000000 */
[----:B------:R-:W-:Y:S01]  /*7a30*/  BSSY B0, `(.L_x_1757) ;  /* 0x000000d000007945 */ /* 0x000fe20003800000 */
[----:B------:R-:W-:-:S03]  /*7a40*/  UIMAD.WIDE UR18, UR16, 0x4, UR18 ;  /* 0x00000004101278a5 */ /* 0x000fc6000f8e0212 */
[----:B------:R-:W-:Y:S09]  /*7a50*/  @!P0 BRA `(.L_x_1758) ;  /* 0x0000000000288947 */ /* 0x000ff20003800000 */
        /* <DEDUP_REMOVED lines=10> */
.L_x_1758:
[----:B------:R-:W-:Y:S05]  /*7b00*/  BSYNC B0 ;  /* 0x0000000000007941 */ /* 0x000fea0003800000 */
.L_x_1757:
[----:B------:R-:W-:Y:S06]  /*7b10*/  BAR.ARV 0xa, 0xa0 ;  /* 0x0282800000007b1d */ /* 0x000fec0000002000 */
[----:B------:R-:W-:Y:S04]  /*7b20*/  BSSY B0, `(.L_x_1759) ;  /* 0x0000003000007945 */ /* 0x000fe80003800000 */
[----:B------:R-:W-:Y:S05]  /*7b30*/  @!P0 BRA `(.L_x_1760) ;  /* 0x0000000000048947 */ /* 0x000fea0003800000 */
[----:B------:R-:W-:-:S04]  /*7b40*/  DEPBAR.LE SB0, 0x0 ;  /* 0x000080000000791a */ /* 0x000fc80000000000 */
.L_x_1760:
[----:B------:R-:W-:Y:S05]  /*7b50*/  BSYNC B0 ;  /* 0x0000000000007941 */ /* 0x000fea0003800000 */
.L_x_1759:
        /* <DEDUP_REMOVED lines=19> */
.L_x_1762:
[----:B------:R-:W-:Y:S05]  /*7c90*/  BSYNC B0 ;  /* 0x0000000000007941 */ /* 0x000fea0003800000 */
.L_x_1761:
        /* <DEDUP_REMOVED lines=9> */
.L_x_1765:
[----:B------:R-:W2:Y:S04]  /*7d30*/  LDG.E.STRONG.GPU R0, desc[UR46][R2.64] ;  /* 0x0000002e02007981 */ /* 0x000ea8000c1ef900 */
[----:B--2---:R-:W-:Y:S01]  /*7d40*/  CCTL.IVALL ;  /* 0x00000000ff00798f */ /* 0x004fe20002000000 */
[----:B------:R-:W-:Y:S05]  /*7d50*/  YIELD ;  /* 0x0000000000007946 */ /* 0x000fea0003800000 */
[----:B------:R-:W-:-:S13]  /*7d60*/  ISETP.NE.AND P1, PT, R0, UR22, PT ;  /* 0x0000001600007c0c */ /* 0x000fda000bf25270 */
[----:B------:R-:W-:Y:S05]  /*7d70*/  @P1 BRA `(.L_x_1765) ;  /* 0xfffffffc00ec1947 */ /* 0x000fea000383ffff */
.L_x_1764:
[----:B------:R-:W-:Y:S05]  /*7d80*/  BSYNC B0 ;  /* 0x0000000000007941 */ /* 0x000fea0003800000 */
.L_x_1763:
[----:B------:R-:W-:-:S03]  /*7d90*/  UMOV UR12, 0xffffffff ;  /* 0xffffffff000c7882 */ /* 0x000fc60000000000 */
[----:B------:R-:W-:Y:S05]  /*7da0*/  BRA.DIV UR12, `(.L_x_1766) ;  /* 0x0000003a0ccc7947 */ /* 0x000fea000b800000 */
[----:B------:R-:W-:Y:S01]  /*7db0*/  NOP ;  /* 0x0000000000007918 */ /* 0x000fe20000000000 */
.L_x_1830:
        /* <DEDUP_REMOVED lines=15> */
.L_x_1768:
[----:B------:R-:W-:Y:S05]  /*7eb0*/  BSYNC B0 ;  /* 0x0000000000007941 */ /* 0x000fea0003800000 */
.L_x_1767:
        /* <DEDUP_REMOVED lines=15> */
.L_x_1770:
[----:B------:R-:W-:Y:S05]  /*7fb0*/  BSYNC B0 ;  /* 0x0000000000007941 */ /* 0x000fea0003800000 */
.L_x_1769:
[----:B------:R-:W-:Y:S06]  /*7fc0*/  BAR.ARV 0xa, 0xa0 ;  /* 0x0282800000007b1d */ /* 0x000fec0000002000 */
[----:B------:R-:W-:Y:S04]  /*7fd0*/  BSSY B0, `(.L_x_1771) ;  /* 0x0000003000007945 */ /* 0x000fe80003800000 */
[----:B------:R-:W-:Y:S05]  /*7fe0*/  @!P0 BRA `(.L_x_1772) ;  /* 0x0000000000048947 */ /* 0x000fea0003800000 */
[----:B------:R-:W-:-:S04]  /*7ff0*/  DEPBAR.LE SB0, 0x0 ;  /* 0x000080000000791a */ /* 0x000fc80000000000 */
.L_x_1772:
[----:B------:R-:W-:Y:S05]  /*8000*/  BSYNC B0 ;  /* 0x0000000000007941 */ /* 0x000fea0003800000 */
.L_x_1771:
        /* <DEDUP_REMOVED lines=19> */
.L_x_1774:
[----:B------:R-:W-:Y:S05]  /*8140*/  BSYNC B0 ;  /* 0x0000000000007941 */ /* 0x000fea0003800000 */
.L_x_1773:
[----:B------:R-:W-:Y:S02]  /*8150*/  UIADD3 UR9, UR9, 0x2, URZ ;  /* 0x0000000209097890 */ /* 0x000fe4000fffe03f */
[----:B------:R-:W-:Y:S02]  /*8160*/  UIADD3 UR4, UR4, 0x3000, URZ ;  /* 0x0000300004047890 */ /* 0x000fe4000fffe03f */
[----:B------:R-:W-:-:S06]  /*8170*/  UISETP.GE.AND UP0, UPT, UR9, UR11, UPT ;  /* 0x0000000b0900728c */ /* 0x000fcc000bf06270 */
[----:B------:R-:W-:-:S13]  /*8180*/  PLOP3.LUT P1, PT, PT, PT, UP0, 0x80, 0x0 ;  /* 0x000000000000781c */ /* 0x000fda0003f2f008 */
[----:B------:R-:W-:Y:S05]  /*8190*/  @!P1 BRA `(.L_x_1775) ;  /* 0xfffffff400749947 */ /* 0x000fea000383ffff */
.L_x_1736:
        /* <DEDUP_REMOVED lines=41> */
.L_x_1778:
[----:B------:R-:W-:Y:S05]  /*8430*/  BSYNC B0 ;  /* 0x0000000000007941 */ /* 0x000fea0003800000 */
.L_x_1777:
[----:B------:R-:W-:Y:S05]  /*8440*/  BRA `(.L_x_1779) ;  /* 0x0000000000047947 */ /* 0x000fea0003800000 */
.L_x_1776:
[----:B------:R-:W-:-:S05]  /*8450*/  UMOV UR4, UR9 ;  /* 0x0000000900047c82 */ /* 0x000fca0008000000 */
.L_x_1779:
        /* <DEDUP_REMOVED lines=11> */
.L_x_1784:
        /* <DEDUP_REMOVED lines=24> */
.L_x_1781:
[----:B------:R-:W-:Y:S05]  /*8690*/  BSYNC B0 ;  /* 0x0000000000007941 */ /* 0x000fea0003800000 */
.L_x_1780:
        /* <DEDUP_REMOVED lines=24> */
.L_x_1783:
[----:B------:R-:W-:Y:S05]  /*8820*/  BSYNC B0 ;  /* 0x0000000000007941 */ /* 0x000fea0003800000 */
.L_x_1782:
[----:B------:R-:W-:Y:S02]  /*8830*/  UIADD3 UR7, UR7, 0x2, URZ ;  /* 0x0000000207077890 */ /* 0x000fe4000fffe03f */
[----:B------:R-:W-:Y:S02]  /*8840*/  ULEA UR5, UR19, UR5, 0x1 ;  /* 0x0000000513057291 */ /* 0x000fe4000f8e083f */
[----:B------:R-:W-:Y:S02]  /*8850*/  ULEA UR6, UR19, UR6, 0x1 ;  /* 0x0000000613067291 */ /* 0x000fe4000f8e083f */
[----:B------:R-:W-:-:S13]  /*8860*/  ISETP.NE.AND P0, PT, RZ, UR7, PT ;  /* 0x00000007ff007c0c */ /* 0x000fda000bf05270 */
[----:B------:R-:W-:Y:S05]  /*8870*/  @!P0 BRA `(.L_x_1687) ;  /* 0x0000002c00748947 */ /* 0x000fea0003800000 */
[----:B------:R-:W-:Y:S05]  /*8880*/  BRA `(.L_x_1784) ;  /* 0xfffffffc00207947 */ /* 0x000fea000383ffff */
.L_x_1728:
        /* <DEDUP_REMOVED lines=14> */
.L_x_1785:
        /* <DEDUP_REMOVED lines=14> */
.L_x_1787:
[----:B------:R-:W-:-:S05]  /*8a50*/  ULDC UR4, c[0x0][0x8bc] ;  /* 0x00022f0000047ab9 */ /* 0x000fca0000000800 */
.L_x_1786:
        /* <DEDUP_REMOVED lines=59> */
.L_x_1789:
        /* <DEDUP_REMOVED lines=13> */
.L_x_1790:
        /* <DEDUP_REMOVED lines=8> */
.L_x_1791:
        /* <DEDUP_REMOVED lines=21> */
.L_x_1792:
        /* <DEDUP_REMOVED lines=50> */
.L_x_1831:
        /* <DEDUP_REMOVED lines=15> */
.L_x_1795:
        /* <DEDUP_REMOVED lines=127> */
.L_x_1806:
[----:B-123--:R-:W-:-:S04]  /*9cb0*/  SHF.L.U32 R18, R10, 0x1f, RZ ;  /* 0x0000001f0a127819 */ /* 0x00efc800000006ff */
[----:B------:R-:W2:Y:S02]  /*9cc0*/  SYNCS.PHASECHK.TRANS64.TRYWAIT P1, [R15+URZ+0x26840], R18 ;  /* 0x026840120f0075a7 */ /* 0x000ea4000802017f */
[----:B--2---:R-:W-:Y:S05]  /*9cd0*/  @!P1 BRA `(.L_x_1798) ;  /* 0x0000001c00309947 */ /* 0x004fea0003800000 */
.L_x_1832:
        /* <DEDUP_REMOVED lines=8> */
.L_x_1799:
        /* <DEDUP_REMOVED lines=44> */
.L_x_1833:
        /* <DEDUP_REMOVED lines=8> */
.L_x_1801:
        /* <DEDUP_REMOVED lines=44> */
.L_x_1834:
        /* <DEDUP_REMOVED lines=8> */
.L_x_1803:
        /* <DEDUP_REMOVED lines=38> */
.L_x_1836:
        /* <DEDUP_REMOVED lines=8> */
.L_x_1805:
        /* <DEDUP_REMOVED lines=44> */
.L_x_1797:
[----:B------:R-:W4:Y:S02]  /*a980*/  LDL.LU R4, [R1+0x4] ;  /* 0x0000040001047983 */ /* 0x000f240000300800 */
[----:B----4-:R-:W-:Y:S02]  /*a990*/  ISETP.NE.AND P1, PT, R4, RZ, PT ;  /* 0x000000ff0400720c */ /* 0x010fe40003f25270 */
[----:B------:R4:W5:Y:S11]  /*a9a0*/  LDL R4, [R1] ;  /* 0x0000000001047983 */ /* 0x0009760000100800 */
[----:B----4-:R-:W-:Y:S05]  /*a9b0*/  @!P1 BRA `(.L_x_1796) ;  /* 0x0000000400949947 */ /* 0x010fea0003800000 */
[----:B------:R-:W-:-:S04]  /*a9c0*/  SHF.L.U32 R12, R10, 0x1f, RZ ;  /* 0x0000001f0a0c7819 */ /* 0x000fc800000006ff */
[----:B------:R-:W4:Y:S02]  /*a9d0*/  SYNCS.PHASECHK.TRANS64.TRYWAIT P1, [R15+URZ+0x26840], R12 ;  /* 0x0268400c0f0075a7 */ /* 0x000f24000802017f */
[----:B----4-:R-:W-:Y:S05]  /*a9e0*/  @!P1 BRA `(.L_x_1807) ;  /* 0x0000001000409947 */ /* 0x010fea0003800000 */
.L_x_1837:
        /* <DEDUP_REMOVED lines=8> */
.L_x_1808:
        /* <DEDUP_REMOVED lines=41> */
.L_x_1838:
        /* <DEDUP_REMOVED lines=8> */
.L_x_1810:
        /* <DEDUP_REMOVED lines=41> */
.L_x_1796:
[----:B------:R-:W1:Y:S01]  /*b010*/  S2R R0, SR_TID.X ;  /* 0x0000000000007919 */ /* 0x000e620000002100 */
[----:B------:R-:W-:Y:S01]  /*b020*/  IMAD R3, R16, 0x8, R15 ;  /* 0x0000000810037824 */ /* 0x000fe200078e020f */
[----:B-1----:R-:W-:Y:S02]  /*b030*/  LOP3.LUT R2, R0, 0x7f, RZ, 0xc0, !PT ;  /* 0x0000007f00027812 */ /* 0x002fe400078ec0ff */
[----:B------:R-:W-:Y:S02]  /*b040*/  SHF.L.U32 R0, R10, 0x1f, RZ ;  /* 0x0000001f0a007819 */ /* 0x000fe400000006ff */
[----:B------:R-:W-:Y:S02]  /*b050*/  ISETP.NE.AND P1, PT, R2, RZ, PT ;  /* 0x000000ff0200720c */ /* 0x000fe40003f25270 */
[----:B------:R-:W1:Y:S02]  /*b060*/  SYNCS.PHASECHK.TRANS64.TRYWAIT P0, [R3+URZ+0x26840], R0 ;  /* 0x02684000030075a7 */ /* 0x000e64000800017f */
[----:B-1----:R-:W-:Y:S09]  /*b070*/  @!P0 BRA `(.L_x_1811) ;  /* 0x0000000800c48947 */ /* 0x002ff20003800000 */
.L_x_1839:
[----:B------:R-:W-:Y:S05]  /*b080*/  @P1 BRA `(.L_x_1812) ;  /* 0x0000000000181947 */ /* 0x000fea0003800000 */
[----:B------:R-:W1:Y:S01]  /*b090*/  S2R R2, SR_TID.X ;  /* 0x0000000000027919 */ /* 0x000e620000002100 */
[----:B------:R-:W-:-:S04]  /*b0a0*/  IMAD.MOV.U32 R0, RZ, RZ, 0x3100 ;  /* 0x00003100ff007424 */ /* 0x000fc800078e00ff */
[----:B------:R1:W-:Y:S02]  /*b0b0*/  SYNCS.ARRIVE.TRANS64 RZ, [R3+URZ+0x26830], R0 ;  /* 0x0268300003ff79a7 */ /* 0x0003e4000800003f */
[----:B-1----:R-:W-:-:S13]  /*b0c0*/  LOP3.LUT P0, RZ, R2, 0x1f, RZ, 0xc0, !PT ;  /* 0x0000001f02ff7812 */ /* 0x002fda000780c0ff */
[----:B------:R-:W-:Y:S05]  /*b0d0*/  @!P0 BRA `(.L_x_1812) ;  /* 0x0000000000048947 */ /* 0x000fea0003800000 */
[----:B------:R-:W-:Y:S01]  /*b0e0*/  BPT.TRAP 0x1 ;  /* 0x000000040000795c */ /* 0x000fe20000300000 */
.L_x_1812:
        /* <DEDUP_REMOVED lines=48> */
.L_x_1793:
[----:B------:R-:W-:Y:S05]  /*b3f0*/  BSYNC B0 ;  /* 0x0000000000007941 */ /* 0x000fea0003800000 */
.L_x_1788:
[----:B------:R-:W-:-:S03]  /*b400*/  UMOV UR8, 0xffffffff ;  /* 0xffffffff00087882 */ /* 0x000fc60000000000 */
[----:B------:R-:W-:Y:S05]  /*b410*/  BRA.DIV UR8, `(.L_x_1813) ;  /* 0x0000000608f07947 */ /* 0x000fea000b800000 */
[----:B------:R-:W-:-:S13]  /*b420*/  ELECT P6, URZ, PT ;  /* 0x00000000003f782f */ /* 0x000fda00038c0000 */
.L_x_1842:
[----:B------:R-:W-:Y:S05]  /*b430*/  @!P6 BRA `(.L_x_1687) ;  /* 0x000000000084e947 */ /* 0x000fea0003800000 */
[----:B------:R-:W-:-:S06]  /*b440*/  ULOP3.LUT UR8, UR38, 0x2, URZ, 0xfc, !UPT ;  /* 0x0000000226087892 */ /* 0x000fcc000f8efc3f */
[----:B------:R-:W-:-:S05]  /*b450*/  IMAD.U32 R2, RZ, RZ, UR8 ;  /* 0x00000008ff027e24 */ /* 0x000fca000f8e00ff */
[----:B------:R-:W-:-:S13]  /*b460*/  ISETP.NE.AND P2, PT, R2, 0x3, PT ;  /* 0x000000030200780c */ /* 0x000fda0003f45270 */
[----:B------:R-:W-:Y:S05]  /*b470*/  @!P2 BRA `(.L_x_1814) ;  /* 0x000000000004a947 */ /* 0x000fea0003800000 */
[----:B---3--:R-:W-:Y:S01]  /*b480*/  BPT.TRAP 0x1 ;  /* 0x000000040000795c */ /* 0x008fe20000300000 */
.L_x_1814:
        /* <DEDUP_REMOVED lines=15> */
.L_x_1843:
[----:B------:R-:W2:Y:S02]  /*b580*/  SYNCS.PHASECHK.TRANS64.TRYWAIT P0, [R3+URZ], R2 ;  /* 0x00000002030075a7 */ /* 0x000ea4000800017f */
[----:B--2---:R-:W-:Y:S05]  /*b590*/  @!P0 BRA `(.L_x_1816) ;  /* 0x0000000400c48947 */ /* 0x004fea0003800000 */
.L_x_1844:
[----:B------:R-:W-:Y:S05]  /*b5a0*/  @!P2 BRA `(.L_x_1817) ;  /* 0x000000000004a947 */ /* 0x000fea0003800000 */
[----:B---3--:R-:W-:Y:S01]  /*b5b0*/  BPT.TRAP 0x1 ;  /* 0x000000040000795c */ /* 0x008fe20000300000 */
.L_x_1817:
[----:B--2---:R-:W-:-:S04]  /*b5c0*/  VIADD R3, R8, 0x26840 ;  /* 0x0002684008037836 */ /* 0x004fc80000000000 */
[----:B------:R-:W-:-:S04]  /*b5d0*/  IMAD R5, R0, 0x8, R3 ;  /* 0x0000000800057824 */ /* 0x000fc800078e0203 */
[----:B------:R-:W2:Y:S02]  /*b5e0*/  SYNCS.PHASECHK.TRANS64.TRYWAIT P0, [R5+URZ], R4 ;  /* 0x00000004050075a7 */ /* 0x000ea4000800017f */
[----:B--2---:R-:W-:Y:S05]  /*b5f0*/  @!P0 BRA `(.L_x_1818) ;  /* 0x0000000400c08947 */ /* 0x004fea0003800000 */
.L_x_1845:
[----:B------:R-:W-:-:S07]  /*b600*/  IMAD R3, R6, 0x8, R3 ;  /* 0x0000000806037824 */ /* 0x000fce00078e0203 */
.L_x_1819:
[----:B----4-:R4:W1:Y:S02]  /*b610*/  SYNCS.PHASECHK.TRANS64.TRYWAIT P0, [R3+URZ], R2 ;  /* 0x00000002030075a7 */ /* 0x010864000800017f */
[----:B-1----:R-:W-:Y:S05]  /*b620*/  @!P0 NANOSLEEP.SYNCS 0x989680 ;  /* 0x009896800000895d */ /* 0x002fea0003900000 */
[----:B------:R-:W1:Y:S02]  /*b630*/  @!P0 SYNCS.PHASECHK.TRANS64 P0, [R3+URZ], R2 ;  /* 0x00000002030085a7 */ /* 0x000e64000800007f */
[----:B-1----:R-:W-:Y:S05]  /*b640*/  @!P0 BRA `(.L_x_1819) ;  /* 0xfffffffc00f08947 */ /* 0x002fea000383ffff */
.L_x_1687:
[----:B---3--:R-:W-:Y:S05]  /*b650*/  BSYNC B6 ;  /* 0x0000000000067941 */ /* 0x008fea0003800000 */
.L_x_1681:
[----:B------:R-:W-:Y:S05]  /*b660*/  EXIT ;  /* 0x000000000000794d */ /* 0x000fea0003800000 */
.L_x_1698:
[----:B------:R-:W-:Y:S02]  /*b670*/  IMAD.MOV.U32 R13, RZ, RZ, R16 ;  /* 0x000000ffff0d7224 */ /* 0x000fe400078e0010 */
[----:B------:R-:W-:Y:S02]  /*b680*/  IMAD.MOV.U32 R12, RZ, RZ, RZ ;  /* 0x000000ffff0c7224 */ /* 0x000fe400078e00ff */
[----:B------:R-:W-:Y:S02]  /*b690*/  IMAD.MOV.U32 R11, RZ, RZ, 0x1f ;  /* 0x0000001fff0b7424 */ /* 0x000fe400078e00ff */
[----:B------:R-:W-:-:S07]  /*b6a0*/  IMAD.MOV.U32 R15, RZ, RZ, -0x1 ;  /* 0xffffffffff0f7424 */ /* 0x000fce00078e00ff */
[----:B------:R-:W-:Y:S05]  /*b6b0*/  WARPSYNC.COLLECTIVE R15, `(.L_x_1820) ;  /* 0x000000000f087348 */ /* 0x000fea0003c00000 */
[----:B------:R1:W2:Y:S02]  /*b6c0*/  SHFL.IDX P6, R14, R13, R12, R11 ;  /* 0x0000000c0d0e7389 */ /* 0x0002a400000c000b */
[----:B-12---:R-:W-:Y:S01]  /*b6d0*/  ENDCOLLECTIVE ;  /* 0x000000000000791b */ /* 0x006fe20003800000 */
.L_x_1820:
[----:B------:R-:W-:Y:S05]  /*b6e0*/  BRA `(.L_x_1821) ;  /* 0xffffff5c00847947 */ /* 0x000fea000383ffff */
.L_x_1700:
[----:B--2---:R2:W3:Y:S02]  /*b6f0*/  SYNCS.PHASECHK.TRANS64.TRYWAIT P0, [R18+URZ+0x26800], R5 ;  /* 0x02680005120075a7 */ /* 0x0044e4000800017f */
[----:B---3--:R-:W-:Y:S05]  /*b700*/  @!P0 NANOSLEEP.SYNCS 0x989680 ;  /* 0x009896800000895d */ /* 0x008fea0003900000 */
[----:B------:R-:W3:Y:S02]  /*b710*/  @!P0 SYNCS.PHASECHK.TRANS64 P0, [R18+URZ+0x26800], R5 ;  /* 0x02680005120085a7 */ /* 0x000ee4000800007f */
[----:B---3--:R-:W-:Y:S05]  /*b720*/  @!P0 BRA `(.L_x_1700) ;  /* 0xfffffffc00f08947 */ /* 0x008fea000383ffff */
[----:B------:R-:W-:Y:S05]  /*b730*/  BRA `(.L_x_1699) ;  /* 0xffffff5c00ac7947 */ /* 0x000fea000383ffff */
.L_x_1705:
[----:B--2---:R-:W-:-:S04]  /*b740*/  IMAD.U32 R7, RZ, RZ, UR7 ;  /* 0x00000007ff077e24 */ /* 0x004fc8000f8e00ff */
[----:B------:R2:W3:Y:S03]  /*b750*/  SYNCS.PHASECHK.TRANS64.TRYWAIT P0, [R7+URZ+0x26810], R16 ;  /* 0x02681010070075a7 */ /* 0x0004e6000800017f */
[----:B---3--:R-:W-:Y:S05]  /*b760*/  @!P0 NANOSLEEP.SYNCS 0x989680 ;  /* 0x009896800000895d */ /* 0x008fea0003900000 */
[----:B------:R-:W3:Y:S02]  /*b770*/  @!P0 SYNCS.PHASECHK.TRANS64 P0, [R7+URZ+0x26810], R16 ;  /* 0x02681010070085a7 */ /* 0x000ee4000800007f */
[----:B---3--:R-:W-:Y:S05]  /*b780*/  @!P0 BRA `(.L_x_1705) ;  /* 0xfffffffc00ec8947 */ /* 0x008fea000383ffff */
[----:B------:R-:W-:Y:S05]  /*b790*/  BRA `(.L_x_1704) ;  /* 0xffffff6800007947 */ /* 0x000fea000383ffff */
.L_x_1709:
[----:B------:R-:W-:-:S04]  /*b7a0*/  IMAD.U32 R121, RZ, RZ, UR7 ;  /* 0x00000007ff797e24 */ /* 0x000fc8000f8e00ff */
[----:B------:R1:W1:Y:S03]  /*b7b0*/  SYNCS.PHASECHK.TRANS64.TRYWAIT P0, [R121+URZ+0x26830], R16 ;  /* 0x02683010790075a7 */ /* 0x000266000800017f */
[----:B-1----:R-:W-:Y:S05]  /*b7c0*/  @!P0 NANOSLEEP.SYNCS 0x989680 ;  /* 0x009896800000895d */ /* 0x002fea0003900000 */
[----:B------:R-:W1:Y:S02]  /*b7d0*/  @!P0 SYNCS.PHASECHK.TRANS64 P0, [R121+URZ+0x26830], R16 ;  /* 0x02683010790085a7 */ /* 0x000e64000800007f */
[----:B-1----:R-:W-:Y:S05]  /*b7e0*/  @!P0 BRA `(.L_x_1709) ;  /* 0xfffffffc00ec8947 */ /* 0x002fea000383ffff */
[----:B------:R-:W-:Y:S05]  /*b7f0*/  BRA `(.L_x_1708) ;  /* 0xffffff6c00087947 */ /* 0x000fea000383ffff */
.L_x_1741:
[----:B------:R-:W-:Y:S01]  /*b800*/  BSSY B0, `(.L_x_1822) ;  /* 0x0000005000007945 */ /* 0x000fe20003800000 */
[----:B------:R-:W-:-:S07]  /*b810*/  IMAD.MOV.U32 R15, RZ, RZ, -0x1 ;  /* 0xffffffffff0f7424 */ /* 0x000fce00078e00ff */
[----:B------:R-:W-:Y:S05]  /*b820*/  WARPSYNC.COLLECTIVE R15, `(.L_x_1823) ;  /* 0x000000000f087348 */ /* 0x000fea0003c00000 */
[----:B------:R-:W-:Y:S01]  /*b830*/  NOP ;  /* 0x0000000000007918 */ /* 0x000fe20000000000 */
[----:B------:R-:W-:Y:S01]  /*b840*/  ENDCOLLECTIVE ;  /* 0x000000000000791b */ /* 0x000fe20003800000 */
.L_x_1823:
[----:B------:R-:W-:Y:S05]  /*b850*/  BSYNC B0 ;  /* 0x0000000000007941 */ /* 0x000fea0003800000 */
.L_x_1822:
[----:B------:R-:W-:Y:S05]  /*b860*/  BRA `(.L_x_1824) ;  /* 0xffffffb800607947 */ /* 0x000fea000383ffff */
.L_x_1754:
[----:B------:R-:W-:Y:S01]  /*b870*/  BSSY B0, `(.L_x_1825) ;  /* 0x0000005000007945 */ /* 0x000fe20003800000 */
[----:B------:R-:W-:-:S07]  /*b880*/  IMAD.MOV.U32 R15, RZ, RZ, -0x1 ;  /* 0xffffffffff0f7424 */ /* 0x000fce00078e00ff */
[----:B------:R-:W-:Y:S05]  /*b890*/  WARPSYNC.COLLECTIVE R15, `(.L_x_1826) ;  /* 0x000000000f087348 */ /* 0x000fea0003c00000 */
[----:B------:R-:W-:Y:S01]  /*b8a0*/  NOP ;  /* 0x0000000000007918 */ /* 0x000fe20000000000 */
[----:B------:R-:W-:Y:S01]  /*b8b0*/  ENDCOLLECTIVE ;  /* 0x000000000000791b */ /* 0x000fe20003800000 */
.L_x_1826:
[----:B------:R-:W-:Y:S05]  /*b8c0*/  BSYNC B0 ;  /* 0x0000000000007941 */ /* 0x000fea0003800000 */
.L_x_1825:
[----:B------:R-:W-:Y:S05]  /*b8d0*/  BRA `(.L_x_1827) ;  /* 0xffffffbc00f47947 */ /* 0x000fea000383ffff */
.L_x_1766:
[----:B------:R-:W-:Y:S01]  /*b8e0*/  BSSY B0, `(.L_x_1828) ;  /* 0x0000005000007945 */ /* 0x000fe20003800000 */
[----:B------:R-:W-:-:S07]  /*b8f0*/  IMAD.MOV.U32 R15, RZ, RZ, -0x1 ;  /* 0xffffffffff0f7424 */ /* 0x000fce00078e00ff */
[----:B------:R-:W-:Y:S05]  /*b900*/  WARPSYNC.COLLECTIVE R15, `(.L_x_1829) ;  /* 0x000000000f087348 */ /* 0x000fea0003c00000 */
[----:B------:R-:W-:Y:S01]  /*b910*/  NOP ;  /* 0x0000000000007918 */ /* 0x000fe20000000000 */
[----:B------:R-:W-:Y:S01]  /*b920*/  ENDCOLLECTIVE ;  /* 0x000000000000791b */ /* 0x000fe20003800000 */
.L_x_1829:
[----:B------:R-:W-:Y:S05]  /*b930*/  BSYNC B0 ;  /* 0x0000000000007941 */ /* 0x000fea0003800000 */
.L_x_1828:
[----:B------:R-:W-:Y:S05]  /*b940*/  BRA `(.L_x_1830) ;  /* 0xffffffc4001c7947 */ /* 0x000fea000383ffff */
.L_x_1794:
[----:B-1----:R1:W2:Y:S02]  /*b950*/  SYNCS.PHASECHK.TRANS64.TRYWAIT P0, [R15+URZ+0x26820], R0 ;  /* 0x026820000f0075a7 */ /* 0x0022a4000800017f */
[----:B--2---:R-:W-:Y:S05]  /*b960*/  @!P0 NANOSLEEP.SYNCS 0x989680 ;  /* 0x009896800000895d */ /* 0x004fea0003900000 */
[----:B------:R-:W2:Y:S02]  /*b970*/  @!P0 SYNCS.PHASECHK.TRANS64 P0, [R15+URZ+0x26820], R0 ;  /* 0x026820000f0085a7 */ /* 0x000ea4000800007f */
[----:B--2---:R-:W-:Y:S05]  /*b980*/  @!P0 BRA `(.L_x_1794) ;  /* 0xfffffffc00f08947 */ /* 0x004fea000383ffff */
[----:B------:R-:W-:Y:S05]  /*b990*/  BRA `(.L_x_1831) ;  /* 0xffffffd8008c7947 */ /* 0x000fea000383ffff */
.L_x_1798:
[----:B--2---:R2:W3:Y:S02]  /*b9a0*/  SYNCS.PHASECHK.TRANS64.TRYWAIT P1, [R15+URZ+0x26840], R18 ;  /* 0x026840120f0075a7 */ /* 0x0044e4000802017f */
[----:B---3--:R-:W-:Y:S05]  /*b9b0*/  @!P1 NANOSLEEP.SYNCS 0x989680 ;  /* 0x009896800000995d */ /* 0x008fea0003900000 */
[----:B------:R-:W3:Y:S02]  /*b9c0*/  @!P1 SYNCS.PHASECHK.TRANS64 P1, [R15+URZ+0x26840], R18 ;  /* 0x026840120f0095a7 */ /* 0x000ee4000802007f */
[----:B---3--:R-:W-:Y:S05]  /*b9d0*/  @!P1 BRA `(.L_x_1798) ;  /* 0xfffffffc00f09947 */ /* 0x008fea000383ffff */
[----:B------:R-:W-:Y:S05]  /*b9e0*/  BRA `(.L_x_1832) ;  /* 0xffffffe000bc7947 */ /* 0x000fea000383ffff */
.L_x_1800:
[----:B-1----:R1:W3:Y:S02]  /*b9f0*/  SYNCS.PHASECHK.TRANS64.TRYWAIT P1, [R15+URZ+0x26828], R18 ;  /* 0x026828120f0075a7 */ /* 0x0022e4000802017f */
[----:B---3--:R-:W-:Y:S05]  /*ba00*/  @!P1 NANOSLEEP.SYNCS 0x989680 ;  /* 0x009896800000995d */ /* 0x008fea0003900000 */
[----:B------:R-:W3:Y:S02]  /*ba10*/  @!P1 SYNCS.PHASECHK.TRANS64 P1, [R15+URZ+0x26828], R18 ;  /* 0x026828120f0095a7 */ /* 0x000ee4000802007f */
[----:B---3--:R-:W-:Y:S05]  /*ba20*/  @!P1 BRA `(.L_x_1800) ;  /* 0xfffffffc00f09947 */ /* 0x008fea000383ffff */
[----:B------:R-:W-:Y:S05]  /*ba30*/  BRA `(.L_x_1833) ;  /* 0xffffffe400787947 */ /* 0x000fea000383ffff */
.L_x_1802:
[----:B---3--:R3:W4:Y:S02]  /*ba40*/  SYNCS.PHASECHK.TRANS64.TRYWAIT P1, [R15+URZ+0x26848], R18 ;  /* 0x026848120f0075a7 */ /* 0x008724000802017f */
[----:B----4-:R-:W-:Y:S05]  /*ba50*/  @!P1 NANOSLEEP.SYNCS 0x989680 ;  /* 0x009896800000995d */ /* 0x010fea0003900000 */
[----:B------:R-:W4:Y:S02]  /*ba60*/  @!P1 SYNCS.PHASECHK.TRANS64 P1, [R15+URZ+0x26848], R18 ;  /* 0x026848120f0095a7 */ /* 0x000f24000802007f */
[----:B----4-:R-:W-:Y:S05]  /*ba70*/  @!P1 BRA `(.L_x_1802) ;  /* 0xfffffffc00f09947 */ /* 0x010fea000383ffff */
[----:B------:R-:W-:Y:S05]  /*ba80*/  BRA `(.L_x_1834) ;  /* 0xffffffe800347947 */ /* 0x000fea000383ffff */
.L_x_1804:
[----:B------:R-:W-:-:S07]  /*ba90*/  SHF.L.U32 R4, R10, 0x1f, RZ ;  /* 0x0000001f0a047819 */ /* 0x000fce00000006ff */
.L_x_1835:
[----:B----4-:R4:W1:Y:S02]  /*baa0*/  SYNCS.PHASECHK.TRANS64.TRYWAIT P1, [R15+URZ+0x26820], R4 ;  /* 0x026820040f0075a7 */ /* 0x010864000802017f */
[----:B-1----:R-:W-:Y:S05]  /*bab0*/  @!P1 NANOSLEEP.SYNCS 0x989680 ;  /* 0x009896800000995d */ /* 0x002fea0003900000 */
[----:B------:R-:W1:Y:S02]  /*bac0*/  @!P1 SYNCS.PHASECHK.TRANS64 P1, [R15+URZ+0x26820], R4 ;  /* 0x026820040f0095a7 */ /* 0x000e64000802007f */
[----:B-1----:R-:W-:Y:S05]  /*bad0*/  @!P1 BRA `(.L_x_1835) ;  /* 0xfffffffc00f09947 */ /* 0x002fea000383ffff */
[----:B------:R-:W-:Y:S05]  /*bae0*/  BRA `(.L_x_1836) ;  /* 0xffffffe800d47947 */ /* 0x000fea000383ffff */
.L_x_1807:
[----:B----4-:R4:W1:Y:S02]  /*baf0*/  SYNCS.PHASECHK.TRANS64.TRYWAIT P1, [R15+URZ+0x26840], R12 ;  /* 0x0268400c0f0075a7 */ /* 0x010864000802017f */
[----:B-1----:R-:W-:Y:S05]  /*bb00*/  @!P1 NANOSLEEP.SYNCS 0x989680 ;  /* 0x009896800000995d */ /* 0x002fea0003900000 */
[----:B------:R-:W1:Y:S02]  /*bb10*/  @!P1 SYNCS.PHASECHK.TRANS64 P1, [R15+URZ+0x26840], R12 ;  /* 0x0268400c0f0095a7 */ /* 0x000e64000802007f */
[----:B-1----:R-:W-:Y:S05]  /*bb20*/  @!P1 BRA `(.L_x_1807) ;  /* 0xfffffffc00f09947 */ /* 0x002fea000383ffff */
[----:B------:R-:W-:Y:S05]  /*bb30*/  BRA `(.L_x_1837) ;  /* 0xffffffec00ac7947 */ /* 0x000fea000383ffff */
.L_x_1809:
[----:B-1----:R1:W2:Y:S02]  /*bb40*/  SYNCS.PHASECHK.TRANS64.TRYWAIT P1, [R15+URZ+0x26828], R12 ;  /* 0x0268280c0f0075a7 */ /* 0x0022a4000802017f */
[----:B--2---:R-:W-:Y:S05]  /*bb50*/  @!P1 NANOSLEEP.SYNCS 0x989680 ;  /* 0x009896800000995d */ /* 0x004fea0003900000 */
[----:B------:R-:W2:Y:S02]  /*bb60*/  @!P1 SYNCS.PHASECHK.TRANS64 P1, [R15+URZ+0x26828], R12 ;  /* 0x0268280c0f0095a7 */ /* 0x000ea4000802007f */
[----:B--2---:R-:W-:Y:S05]  /*bb70*/  @!P1 BRA `(.L_x_1809) ;  /* 0xfffffffc00f09947 */ /* 0x004fea000383ffff */
[----:B------:R-:W-:Y:S05]  /*bb80*/  BRA `(.L_x_1838) ;  /* 0xfffffff0005c7947 */ /* 0x000fea000383ffff */
.L_x_1811:
[----:B------:R1:W1:Y:S02]  /*bb90*/  SYNCS.PHASECHK.TRANS64.TRYWAIT P0, [R3+URZ+0x26840], R0 ;  /* 0x02684000030075a7 */ /* 0x000264000800017f */
[----:B-1----:R-:W-:Y:S05]  /*bba0*/  @!P0 NANOSLEEP.SYNCS 0x989680 ;  /* 0x009896800000895d */ /* 0x002fea0003900000 */
[----:B------:R-:W1:Y:S02]  /*bbb0*/  @!P0 SYNCS.PHASECHK.TRANS64 P0, [R3+URZ+0x26840], R0 ;  /* 0x02684000030085a7 */ /* 0x000e64000800007f */
[----:B-1----:R-:W-:Y:S05]  /*bbc0*/  @!P0 BRA `(.L_x_1811) ;  /* 0xfffffffc00f08947 */ /* 0x002fea000383ffff */
[----:B------:R-:W-:Y:S05]  /*bbd0*/  BRA `(.L_x_1839) ;  /* 0xfffffff400287947 */ /* 0x000fea000383ffff */
.L_x_1813:
[----:B------:R-:W-:Y:S01]  /*bbe0*/  BSSY B0, `(.L_x_1840) ;  /* 0x0000006000007945 */ /* 0x000fe20003800000 */
[----:B------:R-:W-:-:S07]  /*bbf0*/  IMAD.MOV.U32 R15, RZ, RZ, -0x1 ;  /* 0xffffffffff0f7424 */ /* 0x000fce00078e00ff */
[----:B---3--:R-:W-:Y:S05]  /*bc00*/  WARPSYNC.COLLECTIVE R15, `(.L_x_1841) ;  /* 0x000000000f0c7348 */ /* 0x008fea0003c00000 */
[----:B------:R-:W-:Y:S02]  /*bc10*/  ELECT P6, UR62, PT ;  /* 0x00000000003e782f */ /* 0x000fe400038c0000 */
[----:B------:R-:W-:Y:S01]  /*bc20*/  MOV R14, UR62 ;  /* 0x0000003e000e7c02 */ /* 0x000fe20008000f00 */
[----:B---3--:R-:W-:Y:S10]  /*bc30*/  ENDCOLLECTIVE ;  /* 0x000000000000791b */ /* 0x008ff40003800000 */
.L_x_1841:
[----:B------:R-:W-:Y:S05]  /*bc40*/  BSYNC B0 ;  /* 0x0000000000007941 */ /* 0x000fea0003800000 */
.L_x_1840:
[----:B------:R-:W-:Y:S05]  /*bc50*/  BRA `(.L_x_1842) ;  /* 0xfffffff400f47947 */ /* 0x000fea000383ffff */
.L_x_1815:
[----:B-1----:R1:W2:Y:S02]  /*bc60*/  SYNCS.PHASECHK.TRANS64.TRYWAIT P0, [R7+URZ], R4 ;  /* 0x00000004070075a7 */ /* 0x0022a4000800017f */
[----:B--2---:R-:W-:Y:S05]  /*bc70*/  @!P0 NANOSLEEP.SYNCS 0x989680 ;  /* 0x009896800000895d */ /* 0x004fea0003900000 */
[----:B------:R-:W2:Y:S02]  /*bc80*/  @!P0 SYNCS.PHASECHK.TRANS64 P0, [R7+URZ], R4 ;  /* 0x00000004070085a7 */ /* 0x000ea4000800007f */
[----:B--2---:R-:W-:Y:S05]  /*bc90*/  @!P0 BRA `(.L_x_1815) ;  /* 0xfffffffc00f08947 */ /* 0x004fea000383ffff */
[----:B------:R-:W-:Y:S05]  /*bca0*/  BRA `(.L_x_1843) ;  /* 0xfffffff800347947 */ /* 0x000fea000383ffff */
.L_x_1816:
[----:B--2---:R2:W4:Y:S02]  /*bcb0*/  SYNCS.PHASECHK.TRANS64.TRYWAIT P0, [R3+URZ], R2 ;  /* 0x00000002030075a7 */ /* 0x004524000800017f */
[----:B----4-:R-:W-:Y:S05]  /*bcc0*/  @!P0 NANOSLEEP.SYNCS 0x989680 ;  /* 0x009896800000895d */ /* 0x010fea0003900000 */
[----:B------:R-:W4:Y:S02]  /*bcd0*/  @!P0 SYNCS.PHASECHK.TRANS64 P0, [R3+URZ], R2 ;  /* 0x00000002030085a7 */ /* 0x000f24000800007f */
[----:B----4-:R-:W-:Y:S05]  /*bce0*/  @!P0 BRA `(.L_x_1816) ;  /* 0xfffffffc00f08947 */ /* 0x010fea000383ffff */
[----:B------:R-:W-:Y:S05]  /*bcf0*/  BRA `(.L_x_1844) ;  /* 0xfffffff800287947 */ /* 0x000fea000383ffff */
.L_x_1818:
[----:B--2---:R2:W4:Y:S02]  /*bd00*/  SYNCS.PHASECHK.TRANS64.TRYWAIT P0, [R5+URZ], R4 ;  /* 0x00000004050075a7 */ /* 0x004524000800017f */
[----:B----4-:R-:W-:Y:S05]  /*bd10*/  @!P0 NANOSLEEP.SYNCS 0x989680 ;  /* 0x009896800000895d */ /* 0x010fea0003900000 */
[----:B------:R-:W4:Y:S02]  /*bd20*/  @!P0 SYNCS.PHASECHK.TRANS64 P0, [R5+URZ], R4 ;  /* 0x00000004050085a7 */ /* 0x000f24000800007f */
[----:B----4-:R-:W-:Y:S05]  /*bd30*/  @!P0 BRA `(.L_x_1818) ;  /* 0xfffffffc00f08947 */ /* 0x010fea000383ffff */
[----:B------:R-:W-:Y:S05]  /*bd40*/  BRA `(.L_x_1845) ;  /* 0xfffffff8002c7947 */ /* 0x000fea000383ffff */
.L_x_1846:
        /* <DEDUP_REMOVED lines=11> */
.L_x_3308:


//--------------------- .text._ZN7cutlass13device_kernelIN5flash11enable_sm90INS1_16FlashAttnBwdSm90INS1_25CollectiveMainloopBwdSm90ILi2ELi2ELi2EN4cute5tupleIJNS5_1CILi1EEES8_S8_EEENS6_IJNS7_ILi64EEENS7_ILi128EEENS7_ILi96EEEEEENS_6half_tEfNS_4arch4Sm90ELb0ELb1ELb0ELb1ELb0ELb1ELb0ELb0ELi2ELi1ELi2ELi1ELb1EEENS1_24CollectiveEpilogueBwdGQAISD_fSG_Li256ELb1ELb0EEENS1_19SingleTileSchedulerILb1ELb0ELb0ELi128EEEEEEEEEvNT_6ParamsE --------------------------
	.section	.text._ZN7cutlass13device_kernelIN5flash11enable_sm90INS1_16FlashAttnBwdSm90INS1_25CollectiveMainloopBwdSm90ILi2ELi2ELi2EN4cute5tupleIJNS5_1CILi1EEES8_S8_EEENS6_IJNS7_ILi64EEENS7_ILi128EEENS7_ILi96EEEEEENS_6half_tEfNS_4arch4Sm90ELb0ELb1ELb0ELb1ELb0ELb1ELb0ELb0ELi2ELi1ELi2ELi1ELb1EEENS1_24CollectiveEpilogueBwdGQAISD_fSG_Li256ELb1ELb0EEENS1_19SingleTileSchedulerILb1ELb0ELb0ELi128EEEEEEEEEvNT_6ParamsE,"ax",@progbits
	.align	128
.text._ZN7cutlass13device_kernelIN5flash11enable_sm90INS1_16FlashAttnBwdSm90INS1_25CollectiveMainloopBwdSm90ILi2ELi2ELi2EN4cute5tupleIJNS5_1CILi1EEES8_S8_EEENS6_IJNS7_ILi64EEENS7_ILi128EEENS7_ILi96EEEEEENS_6half_tEfNS_4arch4Sm90ELb0ELb1ELb0ELb1ELb0ELb1ELb0ELb0ELi2ELi1ELi2ELi1ELb1EEENS1_24CollectiveEpilogueBwdGQAISD_fSG_Li256ELb1ELb0EEENS1_19SingleTileSchedulerILb1ELb0ELb0ELi128EEEEEEEEEvNT_6ParamsE:
        .type           _ZN7cutlass13device_kernelIN5flash11enable_sm90INS1_16FlashAttnBwdSm90INS1_25CollectiveMainloopBwdSm90ILi2ELi2ELi2EN4cute5tupleIJNS5_1CILi1EEES8_S8_EEENS6_IJNS7_ILi64EEENS7_ILi128EEENS7_ILi96EEEEEENS_6half_tEfNS_4arch4Sm90ELb0ELb1ELb0ELb1ELb0ELb1ELb0ELb0ELi2ELi1ELi2ELi1ELb1EEENS1_24CollectiveEpilogueBwdGQAISD_fSG_Li256ELb1ELb0EEENS1_19SingleTileSchedulerILb1ELb0ELb0ELi128EEEEEEEEEvNT_6ParamsE,@function
        .size           _ZN7cutlass13device_kernelIN5flash11enable_sm90INS1_16FlashAttnBwdSm90INS1_25CollectiveMainloopBwdSm90ILi2ELi2ELi2EN4cute5tupleIJNS5_1CILi1EEES8_S8_EEENS6_IJNS7_ILi64EEENS7_ILi128EEENS7_ILi96EEEEEENS_6half_tEfNS_4arch4Sm90ELb0ELb1ELb0ELb1ELb0ELb1ELb0ELb0ELi2ELi1ELi2ELi1ELb1EEENS1_24CollectiveEpilogueBwdGQAISD_fSG_Li256ELb1ELb0EEENS1_19SingleTileSchedulerILb1ELb0ELb0ELi128EEEEEEEEEvNT_6ParamsE,(.L_x_3309 - _ZN7cutlass13device_kernelIN5flash11enable_sm90INS1_16FlashAttnBwdSm90INS1_25CollectiveMainloopBwdSm90ILi2ELi2ELi2EN4cute5tupleIJNS5_1CILi1EEES8_S8_EEENS6_IJNS7_ILi64EEENS7_ILi128EEENS7_ILi96EEEEEENS_6half_tEfNS_4arch4Sm90ELb0ELb1ELb0ELb1ELb0ELb1ELb0ELb0ELi2ELi1ELi2ELi1ELb1EEENS1_24CollectiveEpilogueBwdGQAISD_fSG_Li256ELb1ELb0EEENS1_19SingleTileSchedulerILb1ELb0ELb0ELi128EEEEEEEEEvNT_6ParamsE)
        .other          _ZN7cutlass13device_kernelIN5flash11enable_sm90INS1_16FlashAttnBwdSm90INS1_25CollectiveMainloopBwdSm90ILi2ELi2ELi2EN4cute5tupleIJNS5_1CILi1EEES8_S8_EEENS6_IJNS7_ILi64EEENS7_ILi128EEENS7_ILi96EEEEEENS_6half_tEfNS_4arch4Sm90ELb0ELb1ELb0ELb1ELb0ELb1ELb0ELb0ELi2ELi1ELi2ELi1ELb1EEENS1_24CollectiveEpilogueBwdGQAISD_fSG_Li256ELb1ELb0EEENS1_19SingleTileSchedulerILb1ELb0ELb0ELi128EEEEEEEEEvNT_6ParamsE,@"STO_CUDA_ENTRY STV_DEFAULT"
_ZN7cutlass13device_kernelIN5flash11enable_sm90INS1_16FlashAttnBwdSm90INS1_25CollectiveMainloopBwdSm90ILi2ELi2ELi2EN4cute5tupleIJNS5_1CILi1EEES8_S8_EEENS6_IJNS7_ILi64EEENS7_ILi128EEENS7_ILi96EEEEEENS_6half_tEfNS_4arch4Sm90ELb0ELb1ELb0ELb1ELb0ELb1ELb0ELb0ELi2ELi1ELi2ELi1ELb1EEENS1_24CollectiveEpilogueBwdGQAISD_fSG_Li256ELb1ELb0EEENS1_19SingleTileSchedulerILb1ELb0ELb0ELi128EEEEEEEEEvNT_6ParamsE:
        /* <DEDUP_REMOVED lines=24> */
.L_x_1848:
[----:B------:R-:W-:Y:S05]  /*0180*/  BSYNC B0 ;  /* 0x0000000000007941 */ /* 0x000fea0003800000 */
.L_x_1847:
        /* <DEDUP_REMOVED lines=37> */
.L_x_1849:
        /* <DEDUP_REMOVED lines=22> */
.L_x_1850:
[----:B------:R-:W-:Y:S01]  /*0540*/  PLOP3.LUT P0, PT, PT, PT, UP0, 0x80, 0x0 ;  /* 0x000000000000781c */ /* 0x000fe20003f0f008 */
[----:B------:R-:W-:Y:S01]  /*0550*/  NOP ;  /* 0x0000000000007918 */ /* 0x000fe20000000000 */
[----:B------:R-:W-:Y:S01]  /*0560*/  ULDC.64 UR46, c[0x0][0x208] ;  /* 0x00008200002e7ab9 */ /* 0x000fe20000000a00 */
[----:B------:R-:W-:Y:S01]  /*0570*/  BSSY B6, `(.L_x_1851) ;  /* 0x00008f4000067945 */ /* 0x000fe20003800000 */
[----:B-12-4-:R-:W-:Y:S09]  /*0580*/  BAR.SYNC.DEFER_BLOCKING 0x0 ;  /* 0x0000000000007b1d */ /* 0x016ff20000010000 */
[----:B------:R-:W-:Y:S05]  /*0590*/  @!P0 BRA `(.L_x_1852) ;  /* 0x0000004c00a08947 */ /* 0x000fea0003800000 */
.L_x_1853:
        /* <DEDUP_REMOVED lines=22> */
.L_x_1854:
        /* <DEDUP_REMOVED lines=14> */
.L_x_1856:
[----:B------:R-:W-:-:S05]  /*07e0*/  ULDC UR4, c[0x0][0x8c4] ;  /* 0x0002310000047ab9 */ /* 0x000fca0000000800 */
.L_x_1855:
        /* <DEDUP_REMOVED lines=19> */
.L_x_1858:
        /* <DEDUP_REMOVED lines=14> */
.L_x_1859:
        /* <DEDUP_REMOVED lines=11> */
.L_x_1860:
        /* <DEDUP_REMOVED lines=13> */
.L_x_1861:
        /* <DEDUP_REMOVED lines=66> */
.L_x_1862:
        /* <DEDUP_REMOVED lines=28> */
.L_x_1865:
        /* <DEDUP_REMOVED lines=15> */
.L_x_1864:
        /* <DEDUP_REMOVED lines=22> */
.L_x_1867:
        /* <DEDUP_REMOVED lines=15> */
.L_x_1866:
[----:B------:R-:W-:Y:S01]  /*14a0*/  SHF.R.S32.HI R25, RZ, 0x1f, R22 ;  /* 0x0000001fff197819 */ /* 0x000fe20000011416 */
[----:B------:R-:W-:-:S03]  /*14b0*/  UMOV UR4, 0xffffffff ;  /* 0xffffffff00047882 */ /* 0x000fc60000000000 */
[----:B------:R-:W-:-:S04]  /*14c0*/  LEA.HI R0, R25, R22, RZ, 0x7 ;  /* 0x0000001619007211 */ /* 0x000fc800078f38ff */
[----:B------:R-:W-:Y:S01]  /*14d0*/  SHF.R.S32.HI R16, RZ, 0x7, R0 ;  /* 0x00000007ff107819 */ /* 0x000fe20000011400 */
[----:B------:R-:W-:Y:S06]  /*14e0*/  BRA.DIV UR4, `(.L_x_1868) ;  /* 0x0000007e04f87947 */ /* 0x000fec000b800000 */
[----:B------:R1:W2:Y:S02]  /*14f0*/  SHFL.IDX PT, R14, R16, RZ, 0x1f ;  /* 0x00001fff100e7589 */ /* 0x0002a400000e0000 */
.L_x_1952:
        /* <DEDUP_REMOVED lines=15> */
.L_x_1869:
        /* <DEDUP_REMOVED lines=19> */
.L_x_1871:
        /* <DEDUP_REMOVED lines=122> */
.L_x_1882:
[----:B------:R-:W-:-:S06]  /*1ec0*/  UISETP.NE.AND UP0, UPT, UR9, 0x3, UPT ;  /* 0x000000030900788c */ /* 0x000fcc000bf05270 */
[----:B------:R-:W-:-:S13]  /*1ed0*/  PLOP3.LUT P6, PT, PT, PT, UP0, 0x80, 0x0 ;  /* 0x000000000000781c */ /* 0x000fda0003fcf008 */
[----:B-1----:R-:W-:Y:S05]  /*1ee0*/  @!P6 BRA `(.L_x_1872) ;  /* 0x000000000004e947 */ /* 0x002fea0003800000 */
[----:B------:R-:W-:Y:S01]  /*1ef0*/  BPT.TRAP 0x1 ;  /* 0x000000040000795c */ /* 0x000fe20000300000 */
.L_x_1872:
[----:B------:R-:W-:Y:S01]  /*1f00*/  R2UR UR7, R18 ;  /* 0x00000000120772ca */ /* 0x000fe200000e0000 */
[----:B------:R-:W-:-:S05]  /*1f10*/  IMAD.U32 R16, RZ, RZ, UR4 ;  /* 0x00000004ff107e24 */ /* 0x000fca000f8e00ff */
[----:B------:R-:W-:-:S07]  /*1f20*/  SHF.L.U32 R16, R16, 0x1f, RZ ;  /* 0x0000001f10107819 */ /* 0x000fce00000006ff */
[----:B------:R-:W-:-:S09]  /*1f30*/  ULEA UR7, UR5, UR7, 0x3 ;  /* 0x0000000705077291 */ /* 0x000fd2000f8e183f */
[----:B------:R1:W2:Y:S01]  /*1f40*/  SYNCS.PHASECHK.TRANS64.TRYWAIT P0, [UR7+0x26810], R16 ;  /* 0x02681010ff0075a7 */ /* 0x0002a20008000147 */
[----:B------:R-:W-:Y:S05]  /*1f50*/  @!P6 BRA `(.L_x_1873) ;  /* 0x000000000004e947 */ /* 0x000fea0003800000 */
[----:B------:R-:W-:Y:S01]  /*1f60*/  BPT.TRAP 0x1 ;  /* 0x000000040000795c */ /* 0x000fe20000300000 */
.L_x_1873:
[----:B--2---:R-:W-:Y:S05]  /*1f70*/  @P0 BRA `(.L_x_1874) ;  /* 0x0000000000080947 */ /* 0x004fea0003800000 */
[----:B------:R-:W2:Y:S02]  /*1f80*/  SYNCS.PHASECHK.TRANS64.TRYWAIT P0, [UR7+0x26810], R16 ;  /* 0x02681010ff0075a7 */ /* 0x000ea40008000147 */
[----:B--2---:R-:W-:Y:S05]  /*1f90*/  @!P0 BRA `(.L_x_1875) ;  /* 0x0000007400808947 */ /* 0x004fea0003800000 */
.L_x_1874:
        /* <DEDUP_REMOVED lines=66> */
.L_x_1876:
[----:B------:R1:W1:Y:S01]  /*23c0*/  SYNCS.PHASECHK.TRANS64.TRYWAIT P0, [UR7+0x26830], R16 ;  /* 0x02683010ff0075a7 */ /* 0x0002620008000147 */
[----:B------:R-:W-:Y:S05]  /*23d0*/  @!P6 BRA `(.L_x_1877) ;  /* 0x000000000004e947 */ /* 0x000fea0003800000 */
[----:B------:R-:W-:Y:S01]  /*23e0*/  BPT.TRAP 0x1 ;  /* 0x000000040000795c */ /* 0x000fe20000300000 */
.L_x_1877:
[----:B-1----:R-:W-:Y:S05]  /*23f0*/  @P0 BRA `(.L_x_1878) ;  /* 0x0000000000080947 */ /* 0x002fea0003800000 */
[----:B------:R-:W1:Y:S02]  /*2400*/  SYNCS.PHASECHK.TRANS64.TRYWAIT P0, [UR7+0x26830], R16 ;  /* 0x02683010ff0075a7 */ /* 0x000e640008000147 */
[----:B-1----:R-:W-:Y:S05]  /*2410*/  @!P0 BRA `(.L_x_1879) ;  /* 0x0000007000788947 */ /* 0x002fea0003800000 */
.L_x_1878:
        /* <DEDUP_REMOVED lines=16> */
[----:B-1----:R-:W-:Y:S01]  /*2520*/  IMAD.IADD R217, R212, 0x1, -R218 ;  /* 0x00000001d4d97824 */ /* 0x002fe200078e0ada */
[--C-:B------:R-:W-:Y:S02]  /*2530*/  IADD3 R216, RZ, -R218, -R213.reuse ;  /* 0x800000daffd87210 */ /* 0x100fe40007ffe8d5 */
[----:B------:R-:W-:Y:S01]  /*2540*/  UIMAD UR11, UR5, 0x300, UR11 ;  /* 0x00000300050b78a4 */ /* 0x000fe2000f8e020b */
[----:B------:R-:W-:Y:S01]  /*2550*/  IADD3 R213, -R218, 0x8, -R213 ;  /* 0x00000008dad57810 */ /* 0x000fe20007ffe9d5 */
        /* <DEDUP_REMOVED lines=50> */
[----:B------:R-:W-:Y:S01]  /*2880*/  MUFU.EX2 R16, R16 ;  /* 0x0000001000107308 */ /* 0x000fe20000000800 */
        /* <DEDUP_REMOVED lines=9> */
[----:B------:R-:W-:Y:S02]  /*2920*/  IADD3 R156, R212, 0x8, -R218 ;  /* 0x00000008d49c7810 */ /* 0x000fe40007ffe8da */
[----:B------:R-:W-:Y:S01]  /*2930*/  ISETP.GT.OR P0, PT, R216, 0x29, !P1 ;  /* 0x00000029d800780c */ /* 0x000fe20004f04670 */
[----:B------:R-:W-:Y:S01]  /*2940*/  FFMA.FTZ R168, R157, UR6, -R6 ;  /* 0x000000069da87c23 */ /* 0x000fe20008010806 */
[----:B------:R-:W-:Y:S01]  /*2950*/  ISETP.GE.AND P1, PT, R217, 0x30, PT ;  /* 0x00000030d900780c */ /* 0x000fe20003f26270 */
[----:B------:R-:W-:Y:S01]  /*2960*/  MUFU.EX2 R160, R160 ;  /* 0x000000a000a07308 */ /* 0x000fe20000000800 */
[----:B------:R-:W-:Y:S02]  /*2970*/  SEL R156, R156, 0x40, !P2 ;  /* 0x000000409c9c7807 */ /* 0x000fe40005000000 */
[----:B------:R-:W-:Y:S01]  /*2980*/  FSEL R172, R173, -INF , !P0 ;  /* 0xff800000adac7808 */ /* 0x000fe20004000000 */
[----:B------:R-:W-:Y:S02]  /*2990*/  WARPGROUP.DEPBAR.LE gsb0, 0x0 ;  /* 0x00008000000079c5 */ /* 0x000fe40000010000 */
[----:B------:R-:W-:Y:S01]  /*29a0*/  WARPGROUP.ARRIVE ;  /* 0x00000000000079c5 */ /* 0x000fe20000000000 */
[----:B------:R-:W-:Y:S01]  /*29b0*/  ISETP.GT.OR P0, PT, R216, 0x30, !P1 ;  /* 0x00000030d800780c */ /* 0x000fe20004f04670 */
[----:B------:R-:W-:Y:S01]  /*29c0*/  FFMA.FTZ R173, R172, UR6, -R7 ;  /* 0x00000006acad7c23 */ /* 0x000fe20008010807 */
[----:B------:R-:W-:Y:S01]  /*29d0*/  SEL R212, R213, 0x40, P3 ;  /* 0x00000040d5d47807 */ /* 0x000fe20001800000 */
[----:B------:R-:W-:Y:S01]  /*29e0*/  MUFU.EX2 R168, R168 ;  /* 0x000000a800a87308 */ /* 0x000fe20000000800 */
        /* <DEDUP_REMOVED lines=9> */
[----:B------:R-:W-:Y:S01]  /*2a80*/  MUFU.EX2 R173, R173 ;  /* 0x000000ad00ad7308 */ /* 0x000fe20000000800 */
[----:B------:R-:W-:Y:S02]  /*2a90*/  ISETP.GT.OR P0, PT, R212, 0x1, !P1 ;  /* 0x00000001d400780c */ /* 0x000fe40004f04670 */
[----:B------:R-:W-:Y:S01]  /*2aa0*/  ISETP.GE.AND P1, PT, R156, 0x8, PT ;  /* 0x000000089c00780c */ /* 0x000fe20003f26270 */
[----:B------:R-:W-:Y:S01]  /*2ab0*/  FFMA.FTZ R157, R157, UR6, -R20 ;  /* 0x000000069d9d7c23 */ /* 0x000fe20008010814 */
[----:B------:R-:W-:Y:S02]  /*2ac0*/  FSEL R20, R155, -INF , !P0 ;  /* 0xff8000009b147808 */ /* 0x000fe40004000000 */
[----:B------:R-:W-:Y:S01]  /*2ad0*/  ISETP.GT.OR P0, PT, R212, 0x8, !P1 ;  /* 0x00000008d400780c */ /* 0x000fe20004f04670 */
[----:B------:R1:W-:Y:S01]  /*2ae0*/  MUFU.EX2 R176, R157 ;  /* 0x0000009d00b07308 */ /* 0x0003e20000000800 */
[----:B------:R-:W-:Y:S01]  /*2af0*/  ISETP.GE.AND P1, PT, R156, 0x9, PT ;  /* 0x000000099c00780c */ /* 0x000fe20003f26270 */
[----:B------:R-:W-:Y:S01]  /*2b00*/  FFMA.FTZ R213, R20, UR6, -R21 ;  /* 0x0000000614d57c23 */ /* 0x000fe20008010815 */
[----:B------:R-:W-:-:S02]  /*2b10*/  FSEL R21, R158, -INF , !P0 ;  /* 0xff8000009e157808 */ /* 0x000fc40004000000 */
[----:B------:R-:W-:Y:S02]  /*2b20*/  ISETP.GT.OR P0, PT, R212, 0x9, !P1 ;  /* 0x00000009d400780c */ /* 0x000fe40004f04670 */
[C---:B------:R-:W-:Y:S01]  /*2b30*/  ISETP.GE.AND P3, PT, R156.reuse, 0x11, PT ;  /* 0x000000119c00780c */ /* 0x040fe20003f66270 */
[----:B------:R-:W-:Y:S01]  /*2b40*/  FFMA.FTZ R210, R21, UR6, -R210 ;  /* 0x0000000615d27c23 */ /* 0x000fe200080108d2 */
[----:B------:R-:W-:Y:S01]  /*2b50*/  ISETP.GE.AND P2, PT, R156, 0x10, PT ;  /* 0x000000109c00780c */ /* 0x000fe20003f46270 */
[----:B------:R-:W-:Y:S01]  /*2b60*/  MUFU.EX2 R213, R213 ;  /* 0x000000d500d57308 */ /* 0x000fe20000000800 */
[----:B------:R-:W-:Y:S02]  /*2b70*/  FSEL R20, R159, -INF , !P0 ;  /* 0xff8000009f147808 */ /* 0x000fe40004000000 */
[C---:B------:R-:W-:Y:S02]  /*2b80*/  ISETP.GT.OR P0, PT, R212.reuse, 0x11, !P3 ;  /* 0x00000011d400780c */ /* 0x040fe40005f04670 */
[----:B------:R-:W-:Y:S01]  /*2b90*/  ISETP.GT.OR P1, PT, R212, 0x10, !P2 ;  /* 0x00000010d400780c */ /* 0x000fe20005724670 */
[----:B------:R-:W-:Y:S01]  /*2ba0*/  FFMA.FTZ R211, R20, UR6, -R211 ;  /* 0x0000000614d37c23 */ /* 0x000fe200080108d3 */
[----:B------:R-:W-:Y:S01]  /*2bb0*/  ISETP.GE.AND P2, PT, R156, 0x19, PT ;  /* 0x000000199c00780c */ /* 0x000fe20003f46270 */
[----:B------:R-:W-:Y:S01]  /*2bc0*/  MUFU.EX2 R210, R210 ;  /* 0x000000d200d27308 */ /* 0x000fe20000000800 */
[----:B------:R-:W-:-:S02]  /*2bd0*/  FSEL R20, R163, -INF , !P0 ;  /* 0xff800000a3147808 */ /* 0x000fc40004000000 */
[----:B------:R-:W-:Y:S02]  /*2be0*/  ISETP.GE.AND P3, PT, R156, 0x20, PT ;  /* 0x000000209c00780c */ /* 0x000fe40003f66270 */
[----:B------:R-:W-:Y:S01]  /*2bf0*/  ISETP.GT.OR P2, PT, R212, 0x19, !P2 ;  /* 0x00000019d400780c */ /* 0x000fe20005744670 */
[----:B------:R-:W-:Y:S01]  /*2c00*/  FFMA.FTZ R209, R20, UR6, -R209 ;  /* 0x0000000614d17c23 */ /* 0x000fe200080108d1 */
[----:B------:R-:W-:Y:S01]  /*2c10*/  ISETP.GE.AND P0, PT, R156, 0x18, PT ;  /* 0x000000189c00780c */ /* 0x000fe20003f06270 */
[----:B------:R3:W-:Y:S01]  /*2c20*/  MUFU.EX2 R163, R211 ;  /* 0x000000d300a37308 */ /* 0x0007e20000000800 */
[----:B------:R-:W-:Y:S02]  /*2c30*/  FSEL R21, R162, -INF , !P1 ;  /* 0xff800000a2157808 */ /* 0x000fe40004800000 */
[C---:B------:R-:W-:Y:S02]  /*2c40*/  ISETP.GT.OR P3, PT, R212.reuse, 0x20, !P3 ;  /* 0x00000020d400780c */ /* 0x040fe40005f64670 */
[----:B------:R-:W-:Y:S01]  /*2c50*/  ISETP.GE.AND P1, PT, R217, 0x31, PT ;  /* 0x00000031d900780c */ /* 0x000fe20003f26270 */
[----:B------:R-:W-:Y:S01]  /*2c60*/  FFMA.FTZ R162, R21, UR6, -R208 ;  /* 0x0000000615a27c23 */ /* 0x000fe200080108d0 */
[----:B------:R-:W-:Y:S01]  /*2c70*/  FSEL R20, R167, -INF , !P2 ;  /* 0xff800000a7147808 */ /* 0x000fe20005000000 */
[----:B------:R-:W-:Y:S01]  /*2c80*/  MUFU.EX2 R165, R165 ;  /* 0x000000a500a57308 */ /* 0x000fe20000000800 */
[----:B------:R-:W-:-:S02]  /*2c90*/  ISETP.GT.OR P0, PT, R212, 0x18, !P0 ;  /* 0x00000018d400780c */ /* 0x000fc40004704670 */
[----:B------:R-:W-:Y:S01]  /*2ca0*/  ISETP.GE.AND P2, PT, R156, 0x21, PT ;  /* 0x000000219c00780c */ /* 0x000fe20003f46270 */
[----:B-1----:R-:W-:Y:S01]  /*2cb0*/  FFMA.FTZ R157, R20, UR6, -R15 ;  /* 0x00000006149d7c23 */ /* 0x002fe2000801080f */
[----:B------:R-:W-:Y:S02]  /*2cc0*/  FSEL R155, R170, -INF , !P3 ;  /* 0xff800000aa9b7808 */ /* 0x000fe40005800000 */
[----:B------:R-:W-:Y:S01]  /*2cd0*/  ISETP.GT.OR P3, PT, R216, 0x31, !P1 ;  /* 0x00000031d800780c */ /* 0x000fe20004f64670 */
[----:B------:R1:W-:Y:S01]  /*2ce0*/  MUFU.EX2 R167, R209 ;  /* 0x000000d100a77308 */ /* 0x0003e20000000800 */
[C---:B------:R-:W-:Y:S01]  /*2cf0*/  ISETP.GE.AND P1, PT, R156.reuse, 0x28, PT ;  /* 0x000000289c00780c */ /* 0x040fe20003f26270 */
[----:B------:R-:W-:Y:S01]  /*2d00*/  FFMA.FTZ R170, R155, UR6, -R8 ;  /* 0x000000069baa7c23 */ /* 0x000fe20008010808 */
[----:B------:R-:W-:Y:S02]  /*2d10*/  ISETP.GE.AND P5, PT, R156, 0x29, PT ;  /* 0x000000299c00780c */ /* 0x000fe40003fa6270 */
[----:B------:R-:W-:-:S02]  /*2d20*/  FSEL R21, R166, -INF , !P0 ;  /* 0xff800000a6157808 */ /* 0x000fc40004000000 */
[C---:B------:R-:W-:Y:S01]  /*2d30*/  ISETP.GT.OR P2, PT, R212.reuse, 0x21, !P2 ;  /* 0x00000021d400780c */ /* 0x040fe20005744670 */
[----:B------:R-:W4:Y:S01]  /*2d40*/  MUFU.EX2 R170, R170 ;  /* 0x000000aa00aa7308 */ /* 0x000f220000000800 */
[C---:B------:R-:W-:Y:S01]  /*2d50*/  ISETP.GT.OR P1, PT, R212.reuse, 0x28, !P1 ;  /* 0x00000028d400780c */ /* 0x040fe20004f24670 */
[----:B------:R-:W-:Y:S01]  /*2d60*/  FFMA.FTZ R166, R21, UR6, -R14 ;  /* 0x0000000615a67c23 */ /* 0x000fe2000801080e */
[----:B------:R-:W-:Y:S02]  /*2d70*/  ISETP.GT.OR P5, PT, R212, 0x29, !P5 ;  /* 0x00000029d400780c */ /* 0x000fe40006fa4670 */
[----:B------:R-:W-:Y:S02]  /*2d80*/  FSEL R8, R171, -INF , !P2 ;  /* 0xff800000ab087808 */ /* 0x000fe40005000000 */
[----:B------:R-:W-:Y:S01]  /*2d90*/  FSEL R218, R177, -INF , !P3 ;  /* 0xff800000b1da7808 */ /* 0x000fe20005800000 */
[----:B------:R-:W-:Y:S01]  /*2da0*/  MUFU.EX2 R162, R162 ;  /* 0x000000a200a27308 */ /* 0x000fe20000000800 */
[----:B------:R-:W-:Y:S01]  /*2db0*/  FSEL R159, R174, -INF , !P1 ;  /* 0xff800000ae9f7808 */ /* 0x000fe20004800000 */
[----:B------:R-:W-:Y:S01]  /*2dc0*/  FFMA.FTZ R171, R8, UR6, -R9 ;  /* 0x0000000608ab7c23 */ /* 0x000fe20008010809 */
[----:B------:R-:W-:-:S02]  /*2dd0*/  WARPGROUP.DEPBAR.LE gsb0, 0x0 ;  /* 0x00008000000079c5 */ /* 0x000fc40000010000 */
[----:B------:R-:W-:Y:S01]  /*2de0*/  WARPGROUP.ARRIVE ;  /* 0x00000000000079c5 */ /* 0x000fe20000000000 */
[----:B------:R-:W-:Y:S01]  /*2df0*/  FSEL R158, R175, -INF , !P5 ;  /* 0xff800000af9e7808 */ /* 0x000fe20006800000 */
[----:B------:R-:W-:Y:S01]  /*2e00*/  FFMA.FTZ R208, R159, UR6, -R6 ;  /* 0x000000069fd07c23 */ /* 0x000fe20008010806 */
[----:B------:R-:W-:Y:S01]  /*2e10*/  ISETP.GE.AND P0, PT, R217, 0x39, PT ;  /* 0x00000039d900780c */ /* 0x000fe20003f06270 */
[----:B------:R5:W-:Y:S01]  /*2e20*/  MUFU.EX2 R177, R157 ;  /* 0x0000009d00b17308 */ /* 0x000be20000000800 */
[C---:B------:R-:W-:Y:S01]  /*2e30*/  ISETP.GE.AND P3, PT, R156.reuse, 0x30, PT ;  /* 0x000000309c00780c */ /* 0x040fe20003f66270 */
[----:B------:R-:W-:Y:S01]  /*2e40*/  HGMMA.64x64x16.F32 R120, R188, gdesc[UR12], R120, gsb0 ;  /* 0x00e0000cbc787df0 */ /* 0x000fe20008000878 */
[----:B------:R-:W-:Y:S01]  /*2e50*/  UIADD3 UR14, UR11, 0x102, URZ ;  /* 0x000001020b0e7890 */ /* 0x000fe2000fffe03f */
[C---:B------:R-:W-:Y:S01]  /*2e60*/  ISETP.GE.AND P2, PT, R156.reuse, 0x31, PT ;  /* 0x000000319c00780c */ /* 0x040fe20003f46270 */
[----:B------:R-:W-:Y:S01]  /*2e70*/  UMOV UR15, 0x80000020 ;  /* 0x80000020000f7882 */ /* 0x000fe20000000000 */
[----:B------:R-:W-:Y:S01]  /*2e80*/  ISETP.GE.AND P1, PT, R156, 0x38, PT ;  /* 0x000000389c00780c */ /* 0x000fe20003f26270 */
[----:B------:R-:W-:Y:S01]  /*2e90*/  FFMA.FTZ R218, R218, UR6, -R13 ;  /* 0x00000006dada7c23 */ /* 0x000fe2000801080d */
[----:B------:R-:W-:Y:S01]  /*2ea0*/  ISETP.GE.AND P5, PT, R156, 0x39, PT ;  /* 0x000000399c00780c */ /* 0x000fe20003fa6270 */
[----:B------:R-:W2:Y:S01]  /*2eb0*/  MUFU.EX2 R171, R171 ;  /* 0x000000ab00ab7308 */ /* 0x000ea20000000800 */
[----:B------:R-:W-:-:S02]  /*2ec0*/  ISETP.GT.OR P4, PT, R216, 0x38, !P4 ;  /* 0x00000038d800780c */ /* 0x000fc40006784670 */
[----:B------:R-:W-:Y:S01]  /*2ed0*/  ISETP.GT.OR P0, PT, R216, 0x39, !P0 ;  /* 0x00000039d800780c */ /* 0x000fe20004704670 */
[----:B------:R-:W-:Y:S01]  /*2ee0*/  FFMA.FTZ R216, R158, UR6, -R7 ;  /* 0x000000069ed87c23 */ /* 0x000fe20008010807 */
[C---:B------:R-:W-:Y:S02]  /*2ef0*/  ISETP.GT.OR P3, PT, R212.reuse, 0x30, !P3 ;  /* 0x00000030d400780c */ /* 0x040fe40005f64670 */
[C---:B------:R-:W-:Y:S01]  /*2f00*/  ISETP.GT.OR P2, PT, R212.reuse, 0x31, !P2 ;  /* 0x00000031d400780c */ /* 0x040fe20005744670 */
[----:B------:R-:W2:Y:S01]  /*2f10*/  MUFU.EX2 R166, R166 ;  /* 0x000000a600a67308 */ /* 0x000ea20000000800 */
[C---:B------:R-:W-:Y:S02]  /*2f20*/  ISETP.GT.OR P1, PT, R212.reuse, 0x38, !P1 ;  /* 0x00000038d400780c */ /* 0x040fe40004f24670 */
[----:B------:R-:W-:Y:S02]  /*2f30*/  ISETP.GT.OR P5, PT, R212, 0x39, !P5 ;  /* 0x00000039d400780c */ /* 0x000fe40006fa4670 */
[----:B------:R-:W-:-:S02]  /*2f40*/  FSEL R212, R181, -INF , !P0 ;  /* 0xff800000b5d47808 */ /* 0x000fc40004000000 */
[----:B------:R-:W-:Y:S01]  /*2f50*/  FSEL R181, R178, -INF , !P3 ;  /* 0xff800000b2b57808 */ /* 0x000fe20005800000 */
[----:B------:R-:W2:Y:S01]  /*2f60*/  MUFU.EX2 R164, R164 ;  /* 0x000000a400a47308 */ /* 0x000ea20000000800 */
[----:B------:R-:W-:Y:S02]  /*2f70*/  FSEL R178, R179, -INF , !P2 ;  /* 0xff800000b3b27808 */ /* 0x000fe40005000000 */
[----:B---3--:R-:W-:Y:S01]  /*2f80*/  FSEL R211, R182, -INF , !P1 ;  /* 0xff800000b6d37808 */ /* 0x008fe20004800000 */
[----:B------:R-:W-:Y:S01]  /*2f90*/  FFMA.FTZ R217, R181, UR6, -R12 ;  /* 0x00000006b5d97c23 */ /* 0x000fe2000801080c */
[----:B-1----:R-:W-:Y:S01]  /*2fa0*/  FSEL R209, R180, -INF , !P4 ;  /* 0xff800000b4d17808 */ /* 0x002fe20006000000 */
[----:B------:R-:W-:Y:S01]  /*2fb0*/  FFMA.FTZ R219, R178, UR6, -R13 ;  /* 0x00000006b2db7c23 */ /* 0x000fe2000801080d */
[----:B------:R-:W-:Y:S01]  /*2fc0*/  FSEL R182, R183, -INF , !P5 ;  /* 0xff800000b7b67808 */ /* 0x000fe20006800000 */
[--C-:B------:R-:W-:Y:S01]  /*2fd0*/  FFMA.FTZ R178, R211, UR6, -R10.reuse ;  /* 0x00000006d3b27c23 */ /* 0x100fe2000801080a */
[--C-:B------:R-:W-:Y:S01]  /*2fe0*/  FFMA.FTZ R13, R212, UR6, -R11.reuse ;  /* 0x00000006d40d7c23 */ /* 0x100fe2000801080b */
[----:B------:R-:W-:Y:S01]  /*2ff0*/  FFMA.FTZ R180, R209, UR6, -R10 ;  /* 0x00000006d1b47c23 */ /* 0x000fe2000801080a */
[----:B------:R-:W1:Y:S01]  /*3000*/  MUFU.EX2 R169, R169 ;  /* 0x000000a900a97308 */ /* 0x000e620000000800 */
[----:B------:R-:W-:-:S07]  /*3010*/  FFMA.FTZ R12, R182, UR6, -R11 ;  /* 0x00000006b60c7c23 */ /* 0x000fce000801080b */
[----:B------:R-:W3:Y:S08]  /*3020*/  MUFU.EX2 R208, R208 ;  /* 0x000000d000d07308 */ /* 0x000ef00000000800 */
[----:B------:R-:W3:Y:S08]  /*3030*/  MUFU.EX2 R179, R216 ;  /* 0x000000d800b37308 */ /* 0x000ef00000000800 */
[----:B------:R-:W3:Y:S08]  /*3040*/  MUFU.EX2 R172, R172 ;  /* 0x000000ac00ac7308 */ /* 0x000ef00000000800 */
[----:B------:R-:W-:Y:S08]  /*3050*/  MUFU.EX2 R10, R217 ;  /* 0x000000d9000a7308 */ /* 0x000ff00000000800 */
[----:B------:R-:W3:Y:S01]  /*3060*/  MUFU.EX2 R11, R218 ;  /* 0x000000da000b7308 */ /* 0x000ee20000000800 */
[----:B------:R-:W-:-:S02]  /*3070*/  WARPGROUP.DEPBAR.LE gsb0, 0x0 ;  /* 0x00008000000079c5 */ /* 0x000fc40000010000 */
[----:B------:R-:W-:-:S05]  /*3080*/  WARPGROUP.ARRIVE ;  /* 0x00000000000079c5 */ /* 0x000fca0000000000 */
[----:B------:R-:W-:Y:S01]  /*3090*/  MUFU.EX2 R180, R180 ;  /* 0x000000b400b47308 */ /* 0x000fe20000000800 */
[----:B------:R-:W-:Y:S01]  /*30a0*/  HGMMA.64x64x16.F32 R120, R200, gdesc[UR12], R120, gsb0 ;  /* 0x00e0000cc8787df0 */ /* 0x000fe20008000878 */
[----:B------:R-:W-:Y:S01]  /*30b0*/  UIADD3 UR14, UR11, 0x200, URZ ;  /* 0x000002000b0e7890 */ /* 0x000fe2000fffe03f */
[----:B------:R-:W-:-:S05]  /*30c0*/  UMOV UR15, 0x80000020 ;  /* 0x80000020000f7882 */ /* 0x000fca0000000000 */
[----:B------:R-:W-:Y:S01]  /*30d0*/  MUFU.EX2 R178, R178 ;  /* 0x000000b200b27308 */ /* 0x000fe20000000800 */
[----:B------:R-:W-:-:S07]  /*30e0*/  UMOV UR11, 0x80000020 ;  /* 0x80000020000b7882 */ /* 0x000fce0000000000 */
[----:B------:R-:W-:Y:S08]  /*30f0*/  MUFU.EX2 R13, R13 ;  /* 0x0000000d000d7308 */ /* 0x000ff00000000800 */
[----:B------:R-:W-:Y:S01]  /*3100*/  MUFU.EX2 R12, R12 ;  /* 0x0000000c000c7308 */ /* 0x000fe20000000800 */
        /* <DEDUP_REMOVED lines=13> */
[----:B------:R-:W4:Y:S04]  /*31e0*/  LDS.64 R20, [R214+0x1e200] ;  /* 0x01e20000d6147984 */ /* 0x000f280000000a00 */
[----:B------:R-:W2:Y:S04]  /*31f0*/  LDS.64 R14, [R214+0x1e220] ;  /* 0x01e22000d60e7984 */ /* 0x000ea80000000a00 */
[----:B------:R-:W1:Y:S04]  /*3200*/  LDS.64 R154, [R214+0x1e240] ;  /* 0x01e24000d69a7984 */ /* 0x000e680000000a00 */
[----:B-----5:R-:W5:Y:S04]  /*3210*/  LDS.64 R156, [R214+0x1e260] ;  /* 0x01e26000d69c7984 */ /* 0x020f680000000a00 */
[----:B------:R-:W3:Y:S04]  /*3220*/  LDS.64 R8, [R214+0x1e280] ;  /* 0x01e28000d6087984 */ /* 0x000ee80000000a00 */
[----:B------:R-:W3:Y:S04]  /*3230*/  LDS.64 R6, [R214+0x1e2a0] ;  /* 0x01e2a000d6067984 */ /* 0x000ee80000000a00 */
[----:B------:R-:W3:Y:S04]  /*3240*/  LDS.64 R174, [R214+0x1e2e0] ;  /* 0x01e2e000d6ae7984 */ /* 0x000ee80000000a00 */
[----:B------:R-:W3:Y:S01]  /*3250*/  LDS.64 R158, [R214+0x1e2c0] ;  /* 0x01e2c000d69e7984 */ /* 0x000ee20000000a00 */
[--C-:B----4-:R-:W-:Y:S01]  /*3260*/  FADD.FTZ R181, R120, -R20.reuse ;  /* 0x8000001478b57221 */ /* 0x110fe20000010000 */
[----:B------:R-:W-:Y:S01]  /*3270*/  FADD.FTZ R183, R122, -R20 ;  /* 0x800000147ab77221 */ /* 0x000fe20000010000 */
[--C-:B------:R-:W-:Y:S01]  /*3280*/  FADD.FTZ R20, R121, -R21.reuse ;  /* 0x8000001579147221 */ /* 0x100fe20000010000 */
[----:B------:R-:W-:Y:S01]  /*3290*/  FADD.FTZ R120, R123, -R21 ;  /* 0x800000157b787221 */ /* 0x000fe20000010000 */
[--C-:B--2---:R-:W-:Y:S01]  /*32a0*/  FADD.FTZ R21, R124, -R14.reuse ;  /* 0x8000000e7c157221 */ /* 0x104fe20000010000 */
[----:B------:R-:W-:Y:S01]  /*32b0*/  FADD.FTZ R123, R126, -R14 ;  /* 0x8000000e7e7b7221 */ /* 0x000fe20000010000 */
[--C-:B------:R-:W-:Y:S01]  /*32c0*/  FADD.FTZ R14, R125, -R15.reuse ;  /* 0x8000000f7d0e7221 */ /* 0x100fe20000010000 */
[----:B------:R-:W-:Y:S01]  /*32d0*/  FADD.FTZ R124, R127, -R15 ;  /* 0x8000000f7f7c7221 */ /* 0x000fe20000010000 */
[--C-:B-1----:R-:W-:Y:S01]  /*32e0*/  FADD.FTZ R121, R128, -R154.reuse ;  /* 0x8000009a80797221 */ /* 0x102fe20000010000 */
[----:B------:R-:W-:Y:S01]  /*32f0*/  FADD.FTZ R126, R131, -R155 ;  /* 0x8000009b837e7221 */ /* 0x000fe20000010000 */
[----:B------:R-:W1:Y:S01]  /*3300*/  MUFU.EX2 R15, R219 ;  /* 0x000000db000f7308 */ /* 0x000e620000000800 */
[----:B------:R-:W-:Y:S01]  /*3310*/  FADD.FTZ R125, R130, -R154 ;  /* 0x8000009a827d7221 */ /* 0x000fe20000010000 */
[--C-:B-----5:R-:W-:Y:S01]  /*3320*/  FADD.FTZ R128, R133, -R157.reuse ;  /* 0x8000009d85807221 */ /* 0x120fe20000010000 */
[----:B------:R-:W-:Y:S01]  /*3330*/  FADD.FTZ R127, R132, -R156 ;  /* 0x8000009c847f7221 */ /* 0x000fe20000010000 */
[----:B------:R-:W-:Y:S01]  /*3340*/  FADD.FTZ R130, R135, -R157 ;  /* 0x8000009d87827221 */ /* 0x000fe20000010000 */
[----:B------:R-:W-:Y:S01]  /*3350*/  FADD.FTZ R122, R129, -R155 ;  /* 0x8000009b817a7221 */ /* 0x000fe20000010000 */
[--C-:B---3--:R-:W-:Y:S01]  /*3360*/  FADD.FTZ R133, R136, -R8.reuse ;  /* 0x8000000888857221 */ /* 0x108fe20000010000 */
[----:B------:R-:W-:Y:S01]  /*3370*/  FADD.FTZ R131, R138, -R8 ;  /* 0x800000088a837221 */ /* 0x000fe20000010000 */
[--C-:B------:R-:W-:Y:S01]  /*3380*/  FADD.FTZ R8, R139, -R9.reuse ;  /* 0x800000098b087221 */ /* 0x100fe20000010000 */
[----:B------:R-:W-:Y:S01]  /*3390*/  FADD.FTZ R132, R137, -R9 ;  /* 0x8000000989847221 */ /* 0x000fe20000010000 */
[--C-:B------:R-:W-:Y:S01]  /*33a0*/  FADD.FTZ R9, R140, -R6.reuse ;  /* 0x800000068c097221 */ /* 0x100fe20000010000 */
[----:B------:R-:W-:Y:S01]  /*33b0*/  FADD.FTZ R135, R142, -R6 ;  /* 0x800000068e877221 */ /* 0x000fe20000010000 */
[----:B------:R-:W-:Y:S01]  /*33c0*/  FADD.FTZ R6, R141, -R7 ;  /* 0x800000078d067221 */ /* 0x000fe20000010000 */
[----:B------:R-:W-:Y:S01]  /*33d0*/  FMUL.FTZ R131, R170, R131 ;  /* 0x00000083aa837220 */ /* 0x000fe20000410000 */
[----:B------:R-:W-:Y:S01]  /*33e0*/  FMUL.FTZ R8, R171, R8 ;  /* 0x00000008ab087220 */ /* 0x000fe20000410000 */
[----:B------:R-:W-:Y:S01]  /*33f0*/  FADD.FTZ R140, R149, -R175 ;  /* 0x800000af958c7221 */ /* 0x000fe20000010000 */
[----:B------:R-:W-:Y:S01]  /*3400*/  FMUL.FTZ R9, R168, R9 ;  /* 0x00000009a8097220 */ /* 0x000fe20000410000 */
[----:B------:R-:W-:Y:S01]  /*3410*/  FMUL.FTZ R6, R173, R6 ;  /* 0x00000006ad067220 */ /* 0x000fe20000410000 */
[----:B------:R-:W-:Y:S01]  /*3420*/  FADD.FTZ R129, R134, -R156 ;  /* 0x8000009c86817221 */ /* 0x000fe20000010000 */
[----:B------:R-:W-:Y:S01]  /*3430*/  F2FP.F16.F32.PACK_AB R149, R8, R131 ;  /* 0x000000830895723e */ /* 0x000fe200000000ff */
[----:B------:R-:W-:-:S02]  /*3440*/  IMAD.U32 R8, RZ, RZ, UR5 ;  /* 0x00000005ff087e24 */ /* 0x000fc4000f8e00ff */
[----:B------:R-:W-:Y:S01]  /*3450*/  FADD.FTZ R134, R143, -R7 ;  /* 0x800000078f867221 */ /* 0x000fe20000010000 */
        /* <DEDUP_REMOVED lines=257> */
.L_x_1880:
        /* <DEDUP_REMOVED lines=44> */
.L_x_1881:
        /* <DEDUP_REMOVED lines=62> */
.L_x_1863:
[----:B------:R-:W-:Y:S05]  /*4b10*/  @P0 BRA `(.L_x_1857) ;  /* 0x0000004800640947 */ /* 0x000fea0003800000 */
[----:B------:R-:W-:Y:S01]  /*4b20*/  ULDC.64 UR4, c[0x0][0x878] ;  /* 0x00021e0000047ab9 */ /* 0x000fe20000000a00 */
[----:B------:R-:W2:Y:S01]  /*4b30*/  S2R R4, SR_TID.X ;  /* 0x0000000000047919 */ /* 0x000ea20000002100 */
[----:B------:R-:W-:Y:S01]  /*4b40*/  UISETP.NE.U32.AND UP0, UPT, UR4, URZ, UPT ;  /* 0x0000003f0400728c */ /* 0x000fe2000bf05070 */
[----:B------:R-:W3:Y:S08]  /*4b50*/  S2UR UR10, SR_CTAID.Y ;  /* 0x00000000000a79c3 */ /* 0x000ef00000002600 */
        /* <DEDUP_REMOVED lines=9> */
[----:B-1----:R-:W-:Y:S01]  /*4bf0*/  IMAD.U32 R3, RZ, RZ, UR5 ;  /* 0x00000005ff037e24 */ /* 0x002fe2000f8e00ff */
[----:B------:R-:W1:Y:S01]  /*4c00*/  S2UR UR11, SR_CgaCtaId ;  /* 0x00000000000b79c3 */ /* 0x000e620000008800 */
[----:B------:R-:W-:-:S03]  /*4c10*/  ULDC UR5, c[0x0][0x850] ;  /* 0x0002140000057ab9 */ /* 0x000fc60000000800 */
[----:B------:R2:W4:Y:S01]  /*4c20*/  @P0 LDG.E R2, desc[UR46][R2.64] ;  /* 0x0000002e02020981 */ /* 0x000522000c1e1900 */
[----:B------:R-:W-:Y:S01]  /*4c30*/  UISETP.NE.AND UP1, UPT, UR5, 0x1, UPT ;  /* 0x000000010500788c */ /* 0x000fe2000bf25270 */
[----:B------:R-:W-:Y:S01]  /*4c40*/  BSSY B0, `(.L_x_1883) ;  /* 0x0000059000007945 */ /* 0x000fe20003800000 */
[----:B--2---:R-:W-:-:S09]  /*4c50*/  VIADD R3, R4, 0xffffff80 ;  /* 0xffffff8004037836 */ /* 0x004fd20000000000 */
        /* <DEDUP_REMOVED lines=13> */
[----:B---3--:R-:W-:Y:S01]  /*4d30*/  UIMAD.WIDE.U32 UR4, UR10, UR4, URZ ;  /* 0x000000040a0472a5 */ /* 0x008fe2000f8e003f */
[----:B------:R-:W-:Y:S01]  /*4d40*/  IMAD.SHL.U32 R0, R0, 0x4, RZ ;  /* 0x0000000400007824 */ /* 0x000fe200078e00ff */
[----:B------:R-:W-:-:S02]  /*4d50*/  @UP0 ULEA.HI UR7, UR7, UR6, URZ, 0x7 ;  /* 0x0000000607070291 */ /* 0x000fc4000f8f383f */
[----:B------:R-:W-:Y:S02]  /*4d60*/  @UP1 USHF.R.U32.HI UR10, URZ, UR16, UR5 ;  /* 0x000000103f0a1299 */ /* 0x000fe40008011605 */
[----:B------:R-:W-:Y:S02]  /*4d70*/  @UP0 USHF.R.S32.HI UR7, URZ, 0x7, UR7 ;  /* 0x000000073f070899 */ /* 0x000fe40008011407 */
[----:B-1----:R-:W-:Y:S02]  /*4d80*/  ULEA UR4, UR11, UR9, 0x18 ;  /* 0x000000090b047291 */ /* 0x002fe4000f8ec03f */
        /* <DEDUP_REMOVED lines=61> */
.L_x_1885:
[----:B------:R-:W-:Y:S01]  /*5160*/  @P0 ELECT P1, URZ, PT ;  /* 0x00000000003f082f */ /* 0x000fe20003820000 */
[----:B------:R2:W-:-:S12]  /*5170*/  UBLKRED.G.S.ADD.F32.RN [UR6], [UR4], UR5, desc[UR8] ;  /* 0x00000806040073bb */ /* 0x0005d800080a1405 */
[----:B------:R-:W-:Y:S02]  /*5180*/  @P1 PLOP3.LUT P0, PT, P1, PT, PT, 0x8, 0x0 ;  /* 0x000000000000181c */ /* 0x000fe40000f0e170 */
[----:B------:R-:W-:-:S11]  /*5190*/  PLOP3.LUT P1, PT, PT, PT, PT, 0x8, 0x0 ;  /* 0x000000000000781c */ /* 0x000fd60003f2e170 */
[----:B--2---:R-:W-:Y:S05]  /*51a0*/  @P0 BRA.U.ANY `(.L_x_1885) ;  /* 0xfffffffd00ec0947 */ /* 0x004fea000393ffff */
[----:B------:R0:W-:Y:S01]  /*51b0*/  UTMACMDFLUSH ;  /* 0x00000000000079b7 */ /* 0x0001e20000000000 */
[----:B------:R-:W-:-:S04]  /*51c0*/  DEPBAR.LE SB0, 0x0 ;  /* 0x000080000000791a */ /* 0x000fc80000000000 */
.L_x_1884:
[----:B------:R-:W-:Y:S05]  /*51d0*/  BSYNC B0 ;  /* 0x0000000000007941 */ /* 0x000fea0003800000 */
.L_x_1883:
        /* <DEDUP_REMOVED lines=28> */
.L_x_1886:
        /* <DEDUP_REMOVED lines=8> */
.L_x_1852:
        /* <DEDUP_REMOVED lines=21> */
.L_x_1888:
        /* <DEDUP_REMOVED lines=13> */
.L_x_1890:
[----:B------:R-:W-:-:S05]  /*5640*/  ULDC UR4, c[0x0][0x8c4] ;  /* 0x0002310000047ab9 */ /* 0x000fca0000000800 */
.L_x_1889:
        /* <DEDUP_REMOVED lines=44> */
.L_x_1891:
        /* <DEDUP_REMOVED lines=13> */
.L_x_1892:
        /* <DEDUP_REMOVED lines=12> */
.L_x_1893:
[----:B------:R-:W-:Y:S01]  /*5aa0*/  UIADD3 UR7, -UR6, UR8, UR14 ;  /* 0x0000000806077290 */ /* 0x000fe2000fffe10e */
[----:B------:R-:W-:Y:S01]  /*5ab0*/  ISETP.LE.AND P0, PT, RZ, UR10, PT ;  /* 0x0000000aff007c0c */ /* 0x000fe2000bf03270 */
[----:B------:R-:W-:Y:S02]  /*5ac0*/  ULDC UR9, c[0x0][0x74c] ;  /* 0x0001d30000097ab9 */ /* 0x000fe40000000800 */
[----:B------:R-:W-:-:S04]  /*5ad0*/  UIADD3 UR7, UR7, -UR9, URZ ;  /* 0x8000000907077290 */ /* 0x000fc8000fffe03f */
        /* <DEDUP_REMOVED lines=18> */
.L_x_1894:
[----:B------:R-:W-:-:S06]  /*5c00*/  UISETP.GT.AND UP1, UPT, UR12, UR7, UPT ;  /* 0x000000070c00728c */ /* 0x000fcc000bf24270 */
[----:B------:R-:W-:-:S13]  /*5c10*/  PLOP3.LUT P0, PT, PT, PT, UP1, 0x80, 0x0 ;  /* 0x000000000000781c */ /* 0x000fda0003f0f018 */
[----:B------:R-:W-:Y:S05]  /*5c20*/  @!P0 BRA `(.L_x_1857) ;  /* 0x0000003800208947 */ /* 0x000fea0003800000 */
[----:B------:R-:W-:Y:S01]  /*5c30*/  ULDC.64 UR14, c[0x0][0x2d8] ;  /* 0x0000b600000e7ab9 */ /* 0x000fe20000000a00 */
[----:B------:R-:W-:Y:S01]  /*5c40*/  ULDC.64 UR28, c[0x0][0x2e0] ;  /* 0x0000b800001c7ab9 */ /* 0x000fe20000000a00 */
[----:B------:R-:W-:Y:S02]  /*5c50*/  UIMAD UR6, UR11, UR14, URZ ;  /* 0x0000000e0b0672a4 */ /* 0x000fe4000f8e023f */
[----:B------:R-:W-:Y:S02]  /*5c60*/  USHF.R.S32.HI UR11, URZ, 0x1f, UR13 ;  /* 0x0000001f3f0b7899 */ /* 0x000fe4000801140d */
[----:B------:R-:W-:Y:S02]  /*5c70*/  UIMAD UR15, UR16, UR15, UR6 ;  /* 0x0000000f100f72a4 */ /* 0x000fe4000f8e0206 */
[----:B------:R-:W-:Y:S02]  /*5c80*/  UIADD3 UR6, -UR7, UR12, URZ ;  /* 0x0000000c07067290 */ /* 0x000fe4000fffe13f */
[----:B------:R-:W-:-:S02]  /*5c90*/  UIMAD.WIDE.U32 UR8, UR16, UR14, URZ ;  /* 0x0000000e100872a5 */ /* 0x000fc4000f8e003f */
[----:B------:R-:W-:Y:S02]  /*5ca0*/  ULOP3.LUT UR6, UR6, 0x1, URZ, 0xc0, !UPT ;  /* 0x0000000106067892 */ /* 0x000fe4000f8ec03f */
[----:B------:R-:W-:Y:S02]  /*5cb0*/  USEL UR13, UR13, URZ, !UP0 ;  /* 0x0000003f0d0d7287 */ /* 0x000fe4000c000000 */
[----:B------:R-:W-:Y:S02]  /*5cc0*/  USEL UR14, UR11, URZ, !UP0 ;  /* 0x0000003f0b0e7287 */ /* 0x000fe4000c000000 */
[----:B------:R-:W-:Y:S02]  /*5cd0*/  UISETP.NE.U32.AND UP0, UPT, UR6, 0x1, UPT ;  /* 0x000000010600788c */ /* 0x000fe4000bf05070 */
[----:B------:R-:W-:Y:S02]  /*5ce0*/  UIADD3 UR10, UP1, UR4, UR8, URZ ;  /* 0x00000008040a7290 */ /* 0x000fe4000ff3e03f */
[----:B------:R-:W-:-:S02]  /*5cf0*/  UIADD3 UR15, UR9, UR15, URZ ;  /* 0x0000000f090f7290 */ /* 0x000fc4000fffe03f */
[----:B------:R-:W-:Y:S01]  /*5d00*/  PLOP3.LUT P1, PT, PT, PT, UP0, 0x80, 0x0 ;  /* 0x000000000000781c */ /* 0x000fe20003f2f008 */
[----:B------:R-:W-:Y:S02]  /*5d10*/  UIMAD UR14, UR14, UR28, URZ ;  /* 0x0000001c0e0e72a4 */ /* 0x000fe4000f8e023f */
[----:B------:R-:W-:Y:S02]  /*5d20*/  UIADD3.X UR11, UR5, UR15, URZ, UP1, !UPT ;  /* 0x0000000f050b7290 */ /* 0x000fe40008ffe43f */
[----:B------:R-:W-:Y:S02]  /*5d30*/  UIMAD UR14, UR13, UR29, UR14 ;  /* 0x0000001d0d0e72a4 */ /* 0x000fe4000f8e020e */
[----:B------:R-:W-:Y:S01]  /*5d40*/  UIMAD.WIDE.U32 UR10, UR13, UR28, UR10 ;  /* 0x0000001c0d0a72a5 */ /* 0x000fe2000f8e000a */
[----:B------:R-:W-:-:S03]  /*5d50*/  ELECT P0, URZ, PT ;  /* 0x00000000003f782f */ /* 0x000fc60003800000 */
[----:B------:R-:W-:Y:S02]  /*5d60*/  UIADD3 UR27, UR11, UR14, URZ ;  /* 0x0000000e0b1b7290 */ /* 0x000fe4000fffe03f */
[----:B------:R-:W-:Y:S10]  /*5d70*/  @P1 BRA `(.L_x_1895) ;  /* 0x0000000000bc1947 */ /* 0x000ff40003800000 */
        /* <DEDUP_REMOVED lines=18> */
.L_x_1897:
[----:B------:R-:W-:Y:S05]  /*5ea0*/  BSYNC B0 ;  /* 0x0000000000007941 */ /* 0x000fea0003800000 */
.L_x_1896:
        /* <DEDUP_REMOVED lines=19> */
.L_x_1899:
[----:B------:R-:W-:Y:S05]  /*5fe0*/  BSYNC B0 ;  /* 0x0000000000007941 */ /* 0x000fea0003800000 */
.L_x_1898:
[----:B------:R-:W-:Y:S06]  /*5ff0*/  BAR.ARV 0xa, 0xa0 ;  /* 0x0282800000007b1d */ /* 0x000fec0000002000 */
[----:B------:R-:W-:Y:S04]  /*6000*/  BSSY B0, `(.L_x_1900) ;  /* 0x0000003000007945 */ /* 0x000fe80003800000 */
[----:B------:R-:W-:Y:S05]  /*6010*/  @!P0 BRA `(.L_x_1901) ;  /* 0x0000000000048947 */ /* 0x000fea0003800000 */
[----:B------:R-:W-:-:S04]  /*6020*/  DEPBAR.LE SB0, 0x0 ;  /* 0x000080000000791a */ /* 0x000fc80000000000 */
.L_x_1901:
[----:B------:R-:W-:Y:S05]  /*6030*/  BSYNC B0 ;  /* 0x0000000000007941 */ /* 0x000fea0003800000 */
.L_x_1900:
[----:B------:R-:W-:Y:S06]  /*6040*/  BAR.ARV 0xb, 0xa0 ;  /* 0x02c2800000007b1d */ /* 0x000fec0000002000 */
[----:B------:R-:W-:Y:S01]  /*6050*/  UIADD3 UR18, UR7, 0x1, URZ ;  /* 0x0000000107127890 */ /* 0x000fe2000fffe03f */
[----:B------:R-:W-:Y:S11]  /*6060*/  BRA `(.L_x_1902) ;  /* 0x0000000000047947 */ /* 0x000ff60003800000 */
.L_x_1895:
[----:B------:R-:W-:-:S05]  /*6070*/  UMOV UR18, UR7 ;  /* 0x0000000700127c82 */ /* 0x000fca0008000000 */
.L_x_1902:
[----:B------:R-:W-:-:S04]  /*6080*/  UIADD3 UR6, UR7, 0x1, URZ ;  /* 0x0000000107067890 */ /* 0x000fc8000fffe03f */
[----:B------:R-:W-:-:S06]  /*6090*/  UISETP.NE.AND UP0, UPT, UR12, UR6, UPT ;  /* 0x000000060c00728c */ /* 0x000fcc000bf05270 */
[----:B------:R-:W-:-:S13]  /*60a0*/  PLOP3.LUT P1, PT, PT, PT, UP0, 0x80, 0x0 ;  /* 0x000000000000781c */ /* 0x000fda0003f2f008 */
[----:B------:R-:W-:Y:S05]  /*60b0*/  @!P1 BRA `(.L_x_1857) ;  /* 0x0000003000fc9947 */ /* 0x000fea0003800000 */
[----:B------:R-:W-:Y:S01]  /*60c0*/  UMOV UR16, UR8 ;  /* 0x0000000800107c82 */ /* 0x000fe20008000000 */
[----:B------:R-:W-:Y:S01]  /*60d0*/  UMOV UR17, UR15 ;  /* 0x0000000f00117c82 */ /* 0x000fe20008000000 */
[----:B------:R-:W-:Y:S01]  /*60e0*/  ULDC.64 UR20, c[0x0][0x2c0] ;  /* 0x0000b00000147ab9 */ /* 0x000fe20000000a00 */
[----:B------:R-:W-:Y:S02]  /*60f0*/  UIMAD.WIDE.U32 UR16, UR13, UR28, UR16 ;  /* 0x0000001c0d1072a5 */ /* 0x000fe4000f8e0010 */
[----:B------:R-:W-:Y:S02]  /*6100*/  UIMAD UR19, UR18, 0x1800, URZ ;  /* 0x00001800121378a4 */ /* 0x000fe4000f8e023f */
[----:B------:R-:W-:Y:S01]  /*6110*/  UIADD3 UR25, UP0, UR4, UR16, URZ ;  /* 0x0000001004197290 */ /* 0x000fe2000ff1e03f */
[----:B------:R-:W-:Y:S01]  /*6120*/  UMOV UR6, URZ ;  /* 0x0000003f00067c82 */ /* 0x000fe20008000000 */
[----:B------:R-:W-:Y:S02]  /*6130*/  ULDC.64 UR30, c[0x0][0x2c0] ;  /* 0x0000b000001e7ab9 */ /* 0x000fe40000000a00 */
[----:B------:R-:W-:-:S02]  /*6140*/  UIADD3.X UR16, UR5, UR14, UR17, UP0, !UPT ;  /* 0x0000000e05107290 */ /* 0x000fc400087fe411 */
[----:B------:R-:W-:Y:S01]  /*6150*/  ULEA UR24, UP0, UR25, UR20, 0x2 ;  /* 0x0000001419187291 */ /* 0x000fe2000f80103f */
[----:B------:R-:W-:-:S03]  /*6160*/  UMOV UR26, UR19 ;  /* 0x00000013001a7c82 */ /* 0x000fc60008000000 */
[----:B------:R-:W-:Y:S02]  /*6170*/  ULEA.HI.X UR25, UR25, UR21, UR16, 0x2, UP0 ;  /* 0x0000001519197291 */ /* 0x000fe400080f1410 */
[----:B------:R-:W-:Y:S02]  /*6180*/  UIADD3 UR20, UP0, UR24, 0x3000, URZ ;  /* 0x0000300018147890 */ /* 0x000fe4000ff1e03f */
[----:B------:R-:W-:Y:S02]  /*6190*/  UIADD3 UR22, UP1, UR24, 0x6000, URZ ;  /* 0x0000600018167890 */ /* 0x000fe4000ff3e03f */
[----:B------:R-:W-:Y:S02]  /*61a0*/  UIADD3 UR24, UP2, UR24, 0x9000, URZ ;  /* 0x0000900018187890 */ /* 0x000fe4000ff5e03f */
[----:B------:R-:W-:Y:S02]  /*61b0*/  UIADD3.X UR21, URZ, UR25, URZ, UP0, !UPT ;  /* 0x000000193f157290 */ /* 0x000fe400087fe43f */
[----:B------:R-:W-:-:S02]  /*61c0*/  UIADD3.X UR23, URZ, UR25, URZ, UP1, !UPT ;  /* 0x000000193f177290 */ /* 0x000fc40008ffe43f */
[----:B------:R-:W-:-:S12]  /*61d0*/  UIADD3.X UR25, URZ, UR25, URZ, UP2, !UPT ;  /* 0x000000193f197290 */ /* 0x000fd800097fe43f */
.L_x_1915:
        /* <DEDUP_REMOVED lines=20> */
.L_x_1904:
[----:B------:R-:W-:Y:S05]  /*6320*/  BSYNC B0 ;  /* 0x0000000000007941 */ /* 0x000fea0003800000 */
.L_x_1903:
        /* <DEDUP_REMOVED lines=13> */
.L_x_1906:
[----:B------:R-:W-:Y:S05]  /*6400*/  BSYNC B0 ;  /* 0x0000000000007941 */ /* 0x000fea0003800000 */
.L_x_1905:
[----:B------:R-:W-:Y:S06]  /*6410*/  BAR.ARV 0xa, 0xa0 ;  /* 0x0282800000007b1d */ /* 0x000fec0000002000 */
[----:B------:R-:W-:Y:S04]  /*6420*/  BSSY B0, `(.L_x_1907) ;  /* 0x0000003000007945 */ /* 0x000fe80003800000 */
[----:B------:R-:W-:Y:S05]  /*6430*/  @!P0 BRA `(.L_x_1908) ;  /* 0x0000000000048947 */ /* 0x000fea0003800000 */
[----:B------:R-:W-:-:S04]  /*6440*/  DEPBAR.LE SB0, 0x0 ;  /* 0x000080000000791a */ /* 0x000fc80000000000 */
.L_x_1908:
[----:B------:R-:W-:Y:S05]  /*6450*/  BSYNC B0 ;  /* 0x0000000000007941 */ /* 0x000fea0003800000 */
.L_x_1907:
        /* <DEDUP_REMOVED lines=13> */
.L_x_1910:
[----:B------:R-:W-:Y:S05]  /*6530*/  BSYNC B0 ;  /* 0x0000000000007941 */ /* 0x000fea0003800000 */
.L_x_1909:
        /* <DEDUP_REMOVED lines=13> */
.L_x_1912:
[----:B------:R-:W-:Y:S05]  /*6610*/  BSYNC B0 ;  /* 0x0000000000007941 */ /* 0x000fea0003800000 */
.L_x_1911:
[----:B------:R-:W-:Y:S01]  /*6620*/  UIADD3 UR18, UR18, 0x2, URZ ;  /* 0x0000000212127890 */ /* 0x000fe2000fffe03f */
[----:B------:R-:W-:Y:S06]  /*6630*/  BAR.ARV 0xa, 0xa0 ;  /* 0x0282800000007b1d */ /* 0x000fec0000002000 */
[----:B------:R-:W-:Y:S01]  /*6640*/  UISETP.GE.AND UP0, UPT, UR18, UR12, UPT ;  /* 0x0000000c1200728c */ /* 0x000fe2000bf06270 */
[----:B------:R-:W-:Y:S04]  /*6650*/  BSSY B0, `(.L_x_1913) ;  /* 0x0000003000007945 */ /* 0x000fe80003800000 */
[----:B------:R-:W-:Y:S06]  /*6660*/  @!P0 BRA `(.L_x_1914) ;  /* 0x0000000000048947 */ /* 0x000fec0003800000 */
[----:B------:R-:W-:-:S04]  /*6670*/  DEPBAR.LE SB0, 0x0 ;  /* 0x000080000000791a */ /* 0x000fc80000000000 */
.L_x_1914:
[----:B------:R-:W-:Y:S05]  /*6680*/  BSYNC B0 ;  /* 0x0000000000007941 */ /* 0x000fea0003800000 */
.L_x_1913:
[----:B------:R-:W-:Y:S06]  /*6690*/  BAR.ARV 0xb, 0xa0 ;  /* 0x02c2800000007b1d */ /* 0x000fec0000002000 */
[----:B------:R-:W-:Y:S01]  /*66a0*/  PLOP3.LUT P1, PT, PT, PT, UP0, 0x80, 0x0 ;  /* 0x000000000000781c */ /* 0x000fe20003f2f008 */
[----:B------:R-:W-:Y:S02]  /*66b0*/  UIADD3 UR26, UR26, 0x3000, URZ ;  /* 0x000030001a1a7890 */ /* 0x000fe4000fffe03f */
[----:B------:R-:W-:-:S10]  /*66c0*/  UIADD3 UR6, UR6, 0x3000, URZ ;  /* 0x0000300006067890 */ /* 0x000fd4000fffe03f */
[----:B------:R-:W-:Y:S05]  /*66d0*/  @!P1 BRA `(.L_x_1915) ;  /* 0xfffffff800c09947 */ /* 0x000fea000383ffff */
[----:B------:R-:W-:Y:S05]  /*66e0*/  BRA `(.L_x_1857) ;  /* 0x0000002c00707947 */ /* 0x000fea0003800000 */
.L_x_1887:
        /* <DEDUP_REMOVED lines=14> */
.L_x_1916:
        /* <DEDUP_REMOVED lines=14> */
.L_x_1918:
[----:B------:R-:W-:-:S05]  /*68b0*/  ULDC UR4, c[0x0][0x8c4] ;  /* 0x0002310000047ab9 */ /* 0x000fca0000000800 */
.L_x_1917:
        /* <DEDUP_REMOVED lines=59> */
.L_x_1920:
        /* <DEDUP_REMOVED lines=13> */
.L_x_1921:
        /* <DEDUP_REMOVED lines=8> */
.L_x_1922:
        /* <DEDUP_REMOVED lines=21> */
.L_x_1923:
        /* <DEDUP_REMOVED lines=50> */
.L_x_1953:
        /* <DEDUP_REMOVED lines=15> */
.L_x_1926:
        /* <DEDUP_REMOVED lines=127> */
.L_x_1937:
[----:B-123--:R-:W-:-:S04]  /*7b10*/  SHF.L.U32 R18, R10, 0x1f, RZ ;  /* 0x0000001f0a127819 */ /* 0x00efc800000006ff */
[----:B------:R-:W2:Y:S02]  /*7b20*/  SYNCS.PHASECHK.TRANS64.TRYWAIT P1, [R15+URZ+0x26840], R18 ;  /* 0x026840120f0075a7 */ /* 0x000ea4000802017f */
[----:B--2---:R-:W-:Y:S05]  /*7b30*/  @!P1 BRA `(.L_x_1929) ;  /* 0x0000001800dc9947 */ /* 0x004fea0003800000 */
.L_x_1954:
        /* <DEDUP_REMOVED lines=8> */
.L_x_1930:
        /* <DEDUP_REMOVED lines=44> */
.L_x_1955:
        /* <DEDUP_REMOVED lines=8> */
.L_x_1932:
        /* <DEDUP_REMOVED lines=44> */
.L_x_1956:
        /* <DEDUP_REMOVED lines=8> */
.L_x_1934:
        /* <DEDUP_REMOVED lines=38> */
.L_x_1958:
        /* <DEDUP_REMOVED lines=8> */
.L_x_1936:
        /* <DEDUP_REMOVED lines=44> */
.L_x_1928:
[----:B------:R-:W4:Y:S02]  /*87e0*/  LDL.LU R4, [R1+0x4] ;  /* 0x0000040001047983 */ /* 0x000f240000300800 */
[----:B----4-:R-:W-:Y:S02]  /*87f0*/  ISETP.NE.AND P1, PT, R4, RZ, PT ;  /* 0x000000ff0400720c */ /* 0x010fe40003f25270 */
[----:B------:R4:W5:Y:S11]  /*8800*/  LDL R4, [R1] ;  /* 0x0000000001047983 */ /* 0x0009760000100800 */
[----:B----4-:R-:W-:Y:S05]  /*8810*/  @!P1 BRA `(.L_x_1927) ;  /* 0x0000000400949947 */ /* 0x010fea0003800000 */
[----:B------:R-:W-:-:S04]  /*8820*/  SHF.L.U32 R12, R10, 0x1f, RZ ;  /* 0x0000001f0a0c7819 */ /* 0x000fc800000006ff */
[----:B------:R-:W4:Y:S02]  /*8830*/  SYNCS.PHASECHK.TRANS64.TRYWAIT P1, [R15+URZ+0x26840], R12 ;  /* 0x0268400c0f0075a7 */ /* 0x000f24000802017f */
[----:B----4-:R-:W-:Y:S05]  /*8840*/  @!P1 BRA `(.L_x_1938) ;  /* 0x0000000c00ec9947 */ /* 0x010fea0003800000 */
.L_x_1959:
        /* <DEDUP_REMOVED lines=8> */
.L_x_1939:
        /* <DEDUP_REMOVED lines=41> */
.L_x_1960:
        /* <DEDUP_REMOVED lines=8> */
.L_x_1941:
        /* <DEDUP_REMOVED lines=41> */
.L_x_1927:
[----:B------:R-:W1:Y:S01]  /*8e70*/  S2R R0, SR_TID.X ;  /* 0x0000000000007919 */ /* 0x000e620000002100 */
[----:B------:R-:W-:Y:S01]  /*8e80*/  IMAD R3, R16, 0x8, R15 ;  /* 0x0000000810037824 */ /* 0x000fe200078e020f */
[----:B-1----:R-:W-:Y:S02]  /*8e90*/  LOP3.LUT R2, R0, 0x7f, RZ, 0xc0, !PT ;  /* 0x0000007f00027812 */ /* 0x002fe400078ec0ff */
[----:B------:R-:W-:Y:S02]  /*8ea0*/  SHF.L.U32 R0, R10, 0x1f, RZ ;  /* 0x0000001f0a007819 */ /* 0x000fe400000006ff */
[----:B------:R-:W-:Y:S02]  /*8eb0*/  ISETP.NE.AND P1, PT, R2, RZ, PT ;  /* 0x000000ff0200720c */ /* 0x000fe40003f25270 */
[----:B------:R-:W1:Y:S02]  /*8ec0*/  SYNCS.PHASECHK.TRANS64.TRYWAIT P0, [R3+URZ+0x26840], R0 ;  /* 0x02684000030075a7 */ /* 0x000e64000800017f */
[----:B-1----:R-:W-:Y:S09]  /*8ed0*/  @!P0 BRA `(.L_x_1942) ;  /* 0x0000000800708947 */ /* 0x002ff20003800000 */
.L_x_1961:
[----:B------:R-:W-:Y:S05]  /*8ee0*/  @P1 BRA `(.L_x_1943) ;  /* 0x0000000000181947 */ /* 0x000fea0003800000 */
[----:B------:R-:W1:Y:S01]  /*8ef0*/  S2R R2, SR_TID.X ;  /* 0x0000000000027919 */ /* 0x000e620000002100 */
[----:B------:R-:W-:-:S04]  /*8f00*/  IMAD.MOV.U32 R0, RZ, RZ, 0x3100 ;  /* 0x00003100ff007424 */ /* 0x000fc800078e00ff */
[----:B------:R1:W-:Y:S02]  /*8f10*/  SYNCS.ARRIVE.TRANS64 RZ, [R3+URZ+0x26830], R0 ;  /* 0x0268300003ff79a7 */ /* 0x0003e4000800003f */
[----:B-1----:R-:W-:-:S13]  /*8f20*/  LOP3.LUT P0, RZ, R2, 0x1f, RZ, 0xc0, !PT ;  /* 0x0000001f02ff7812 */ /* 0x002fda000780c0ff */
[----:B------:R-:W-:Y:S05]  /*8f30*/  @!P0 BRA `(.L_x_1943) ;  /* 0x0000000000048947 */ /* 0x000fea0003800000 */
[----:B------:R-:W-:Y:S01]  /*8f40*/  BPT.TRAP 0x1 ;  /* 0x000000040000795c */ /* 0x000fe20000300000 */
.L_x_1943:
        /* <DEDUP_REMOVED lines=48> */
.L_x_1924:
[----:B------:R-:W-:Y:S05]  /*9250*/  BSYNC B0 ;  /* 0x0000000000007941 */ /* 0x000fea0003800000 */
.L_x_1919:
[----:B------:R-:W-:-:S03]  /*9260*/  UMOV UR8, 0xffffffff ;  /* 0xffffffff00087882 */ /* 0x000fc60000000000 */
[----:B------:R-:W-:Y:S05]  /*9270*/  BRA.DIV UR8, `(.L_x_1944) ;  /* 0x00000006089c7947 */ /* 0x000fea000b800000 */
[----:B------:R-:W-:-:S13]  /*9280*/  ELECT P6, URZ, PT ;  /* 0x00000000003f782f */ /* 0x000fda00038c0000 */
.L_x_1964:
[----:B------:R-:W-:Y:S05]  /*9290*/  @!P6 BRA `(.L_x_1857) ;  /* 0x000000000084e947 */ /* 0x000fea0003800000 */
[----:B------:R-:W-:-:S06]  /*92a0*/  ULOP3.LUT UR8, UR38, 0x2, URZ, 0xfc, !UPT ;  /* 0x0000000226087892 */ /* 0x000fcc000f8efc3f */
[----:B------:R-:W-:-:S05]  /*92b0*/  IMAD.U32 R2, RZ, RZ, UR8 ;  /* 0x00000008ff027e24 */ /* 0x000fca000f8e00ff */
[----:B------:R-:W-:-:S13]  /*92c0*/  ISETP.NE.AND P2, PT, R2, 0x3, PT ;  /* 0x000000030200780c */ /* 0x000fda0003f45270 */
[----:B------:R-:W-:Y:S05]  /*92d0*/  @!P2 BRA `(.L_x_1945) ;  /* 0x000000000004a947 */ /* 0x000fea0003800000 */
[----:B---3--:R-:W-:Y:S01]  /*92e0*/  BPT.TRAP 0x1 ;  /* 0x000000040000795c */ /* 0x008fe20000300000 */
.L_x_1945:
        /* <DEDUP_REMOVED lines=15> */
.L_x_1965:
[----:B------:R-:W2:Y:S02]  /*93e0*/  SYNCS.PHASECHK.TRANS64.TRYWAIT P0, [R3+URZ], R2 ;  /* 0x00000002030075a7 */ /* 0x000ea4000800017f */
[----:B--2---:R-:W-:Y:S05]  /*93f0*/  @!P0 BRA `(.L_x_1947) ;  /* 0x0000000400708947 */ /* 0x004fea0003800000 */
.L_x_1966:
[----:B------:R-:W-:Y:S05]  /*9400*/  @!P2 BRA `(.L_x_1948) ;  /* 0x000000000004a947 */ /* 0x000fea0003800000 */
[----:B---3--:R-:W-:Y:S01]  /*9410*/  BPT.TRAP 0x1 ;  /* 0x000000040000795c */ /* 0x008fe20000300000 */
.L_x_1948:
[----:B--2---:R-:W-:-:S04]  /*9420*/  VIADD R3, R8, 0x26840 ;  /* 0x0002684008037836 */ /* 0x004fc80000000000 */
[----:B------:R-:W-:-:S04]  /*9430*/  IMAD R5, R0, 0x8, R3 ;  /* 0x0000000800057824 */ /* 0x000fc800078e0203 */
[----:B------:R-:W2:Y:S02]  /*9440*/  SYNCS.PHASECHK.TRANS64.TRYWAIT P0, [R5+URZ], R4 ;  /* 0x00000004050075a7 */ /* 0x000ea4000800017f */
[----:B--2---:R-:W-:Y:S05]  /*9450*/  @!P0 BRA `(.L_x_1949) ;  /* 0x00000004006c8947 */ /* 0x004fea0003800000 */
.L_x_1967:
[----:B------:R-:W-:-:S07]  /*9460*/  IMAD R3, R6, 0x8, R3 ;  /* 0x0000000806037824 */ /* 0x000fce00078e0203 */
.L_x_1950:
[----:B----4-:R4:W1:Y:S02]  /*9470*/  SYNCS.PHASECHK.TRANS64.TRYWAIT P0, [R3+URZ], R2 ;  /* 0x00000002030075a7 */ /* 0x010864000800017f */
[----:B-1----:R-:W-:Y:S05]  /*9480*/  @!P0 NANOSLEEP.SYNCS 0x989680 ;  /* 0x009896800000895d */ /* 0x002fea0003900000 */
[----:B------:R-:W1:Y:S02]  /*9490*/  @!P0 SYNCS.PHASECHK.TRANS64 P0, [R3+URZ], R2 ;  /* 0x00000002030085a7 */ /* 0x000e64000800007f */
[----:B-1----:R-:W-:Y:S05]  /*94a0*/  @!P0 BRA `(.L_x_1950) ;  /* 0xfffffffc00f08947 */ /* 0x002fea000383ffff */
.L_x_1857:
[----:B---3--:R-:W-:Y:S05]  /*94b0*/  BSYNC B6 ;  /* 0x0000000000067941 */ /* 0x008fea0003800000 */
.L_x_1851:
[----:B------:R-:W-:Y:S05]  /*94c0*/  EXIT ;  /* 0x000000000000794d */ /* 0x000fea0003800000 */
.L_x_1868:
[----:B------:R-:W-:Y:S02]  /*94d0*/  IMAD.MOV.U32 R13, RZ, RZ, R16 ;  /* 0x000000ffff0d7224 */ /* 0x000fe400078e0010 */
[----:B------:R-:W-:Y:S02]  /*94e0*/  IMAD.MOV.U32 R12, RZ, RZ, RZ ;  /* 0x000000ffff0c7224 */ /* 0x000fe400078e00ff */
[----:B------:R-:W-:Y:S02]  /*94f0*/  IMAD.MOV.U32 R11, RZ, RZ, 0x1f ;  /* 0x0000001fff0b7424 */ /* 0x000fe400078e00ff */
[----:B------:R-:W-:-:S07]  /*9500*/  IMAD.MOV.U32 R15, RZ, RZ, -0x1 ;  /* 0xffffffffff0f7424 */ /* 0x000fce00078e00ff */
[----:B------:R-:W-:Y:S05]  /*9510*/  WARPSYNC.COLLECTIVE R15, `(.L_x_1951) ;  /* 0x000000000f087348 */ /* 0x000fea0003c00000 */
[----:B------:R1:W2:Y:S02]  /*9520*/  SHFL.IDX P6, R14, R13, R12, R11 ;  /* 0x0000000c0d0e7389 */ /* 0x0002a400000c000b */
[----:B-12---:R-:W-:Y:S01]  /*9530*/  ENDCOLLECTIVE ;  /* 0x000000000000791b */ /* 0x006fe20003800000 */
.L_x_1951:
[----:B------:R-:W-:Y:S05]  /*9540*/  BRA `(.L_x_1952) ;  /* 0xffffff7c00ec7947 */ /* 0x000fea000383ffff */
.L_x_1870:
[----:B--2---:R2:W3:Y:S02]  /*9550*/  SYNCS.PHASECHK.TRANS64.TRYWAIT P0, [R18+URZ+0x26800], R5 ;  /* 0x02680005120075a7 */ /* 0x0044e4000800017f */
[----:B---3--:R-:W-:Y:S05]  /*9560*/  @!P0 NANOSLEEP.SYNCS 0x989680 ;  /* 0x009896800000895d */ /* 0x008fea0003900000 */
[----:B------:R-:W3:Y:S02]  /*9570*/  @!P0 SYNCS.PHASECHK.TRANS64 P0, [R18+URZ+0x26800], R5 ;  /* 0x02680005120085a7 */ /* 0x000ee4000800007f */
[----:B---3--:R-:W-:Y:S05]  /*9580*/  @!P0 BRA `(.L_x_1870) ;  /* 0xfffffffc00f08947 */ /* 0x008fea000383ffff */
[----:B------:R-:W-:Y:S05]  /*9590*/  BRA `(.L_x_1869) ;  /* 0xffffff8000147947 */ /* 0x000fea000383ffff */
.L_x_1875:
[----:B--2---:R-:W-:-:S04]  /*95a0*/  IMAD.U32 R7, RZ, RZ, UR7 ;  /* 0x00000007ff077e24 */ /* 0x004fc8000f8e00ff */
[----:B------:R2:W3:Y:S03]  /*95b0*/  SYNCS.PHASECHK.TRANS64.TRYWAIT P0, [R7+URZ+0x26810], R16 ;  /* 0x02681010070075a7 */ /* 0x0004e6000800017f */
[----:B---3--:R-:W-:Y:S05]  /*95c0*/  @!P0 NANOSLEEP.SYNCS 0x989680 ;  /* 0x009896800000895d */ /* 0x008fea0003900000 */
[----:B------:R-:W3:Y:S02]  /*95d0*/  @!P0 SYNCS.PHASECHK.TRANS64 P0, [R7+URZ+0x26810], R16 ;  /* 0x02681010070085a7 */ /* 0x000ee4000800007f */
[----:B---3--:R-:W-:Y:S05]  /*95e0*/  @!P0 BRA `(.L_x_1875) ;  /* 0xfffffffc00ec8947 */ /* 0x008fea000383ffff */
[----:B------:R-:W-:Y:S05]  /*95f0*/  BRA `(.L_x_1874) ;  /* 0xffffff8800687947 */ /* 0x000fea000383ffff */
.L_x_1879:
[----:B------:R-:W-:-:S04]  /*9600*/  IMAD.U32 R121, RZ, RZ, UR7 ;  /* 0x00000007ff797e24 */ /* 0x000fc8000f8e00ff */
[----:B------:R1:W1:Y:S03]  /*9610*/  SYNCS.PHASECHK.TRANS64.TRYWAIT P0, [R121+URZ+0x26830], R16 ;  /* 0x02683010790075a7 */ /* 0x000266000800017f */
[----:B-1----:R-:W-:Y:S05]  /*9620*/  @!P0 NANOSLEEP.SYNCS 0x989680 ;  /* 0x009896800000895d */ /* 0x002fea0003900000 */
[----:B------:R-:W1:Y:S02]  /*9630*/  @!P0 SYNCS.PHASECHK.TRANS64 P0, [R121+URZ+0x26830], R16 ;  /* 0x02683010790085a7 */ /* 0x000e64000800007f */
[----:B-1----:R-:W-:Y:S05]  /*9640*/  @!P0 BRA `(.L_x_1879) ;  /* 0xfffffffc00ec8947 */ /* 0x002fea000383ffff */
[----:B------:R-:W-:Y:S05]  /*9650*/  BRA `(.L_x_1878) ;  /* 0xffffff8c00707947 */ /* 0x000fea000383ffff */
.L_x_1925:
[----:B-1----:R1:W2:Y:S02]  /*9660*/  SYNCS.PHASECHK.TRANS64.TRYWAIT P0, [R15+URZ+0x26820], R0 ;  /* 0x026820000f0075a7 */ /* 0x0022a4000800017f */
[----:B--2---:R-:W-:Y:S05]  /*9670*/  @!P0 NANOSLEEP.SYNCS 0x989680 ;  /* 0x009896800000895d */ /* 0x004fea0003900000 */
[----:B------:R-:W2:Y:S02]  /*9680*/  @!P0 SYNCS.PHASECHK.TRANS64 P0, [R15+URZ+0x26820], R0 ;  /* 0x026820000f0085a7 */ /* 0x000ea4000800007f */
[----:B--2---:R-:W-:Y:S05]  /*9690*/  @!P0 BRA `(.L_x_1925) ;  /* 0xfffffffc00f08947 */ /* 0x004fea000383ffff */
[----:B------:R-:W-:Y:S05]  /*96a0*/  BRA `(.L_x_1953) ;  /* 0xffffffd800e07947 */ /* 0x000fea000383ffff */
.L_x_1929:
[----:B--2---:R2:W3:Y:S02]  /*96b0*/  SYNCS.PHASECHK.TRANS64.TRYWAIT P1, [R15+URZ+0x26840], R18 ;  /* 0x026840120f0075a7 */ /* 0x0044e4000802017f */
[----:B---3--:R-:W-:Y:S05]  /*96c0*/  @!P1 NANOSLEEP.SYNCS 0x989680 ;  /* 0x009896800000995d */ /* 0x008fea0003900000 */
[----:B------:R-:W3:Y:S02]  /*96d0*/  @!P1 SYNCS.PHASECHK.TRANS64 P1, [R15+URZ+0x26840], R18 ;  /* 0x026840120f0095a7 */ /* 0x000ee4000802007f */
[----:B---3--:R-:W-:Y:S05]  /*96e0*/  @!P1 BRA `(.L_x_1929) ;  /* 0xfffffffc00f09947 */ /* 0x008fea000383ffff */
[----:B------:R-:W-:Y:S05]  /*96f0*/  BRA `(.L_x_1954) ;  /* 0xffffffe400107947 */ /* 0x000fea000383ffff */
.L_x_1931:
[----:B-1----:R1:W3:Y:S02]  /*9700*/  SYNCS.PHASECHK.TRANS64.TRYWAIT P1, [R15+URZ+0x26828], R18 ;  /* 0x026828120f0075a7 */ /* 0x0022e4000802017f */
[----:B---3--:R-:W-:Y:S05]  /*9710*/  @!P1 NANOSLEEP.SYNCS 0x989680 ;  /* 0x009896800000995d */ /* 0x008fea0003900000 */
[----:B------:R-:W3:Y:S02]  /*9720*/  @!P1 SYNCS.PHASECHK.TRANS64 P1, [R15+URZ+0x26828], R18 ;  /* 0x026828120f0095a7 */ /* 0x000ee4000802007f */
[----:B---3--:R-:W-:Y:S05]  /*9730*/  @!P1 BRA `(.L_x_1931) ;  /* 0xfffffffc00f09947 */ /* 0x008fea000383ffff */
[----:B------:R-:W-:Y:S05]  /*9740*/  BRA `(.L_x_1955) ;  /* 0xffffffe400cc7947 */ /* 0x000fea000383ffff */
.L_x_1933:
[----:B---3--:R3:W4:Y:S02]  /*9750*/  SYNCS.PHASECHK.TRANS64.TRYWAIT P1, [R15+URZ+0x26848], R18 ;  /* 0x026848120f0075a7 */ /* 0x008724000802017f */
[----:B----4-:R-:W-:Y:S05]  /*9760*/  @!P1 NANOSLEEP.SYNCS 0x989680 ;  /* 0x009896800000995d */ /* 0x010fea0003900000 */
[----:B------:R-:W4:Y:S02]  /*9770*/  @!P1 SYNCS.PHASECHK.TRANS64 P1, [R15+URZ+0x26848], R18 ;  /* 0x026848120f0095a7 */ /* 0x000f24000802007f */
[----:B----4-:R-:W-:Y:S05]  /*9780*/  @!P1 BRA `(.L_x_1933) ;  /* 0xfffffffc00f09947 */ /* 0x010fea000383ffff */
[----:B------:R-:W-:Y:S05]  /*9790*/  BRA `(.L_x_1956) ;  /* 0xffffffe800887947 */ /* 0x000fea000383ffff */
.L_x_1935:
[----:B------:R-:W-:-:S07]  /*97a0*/  SHF.L.U32 R4, R10, 0x1f, RZ ;  /* 0x0000001f0a047819 */ /* 0x000fce00000006ff */
.L_x_1957:
[----:B----4-:R4:W1:Y:S02]  /*97b0*/  SYNCS.PHASECHK.TRANS64.TRYWAIT P1, [R15+URZ+0x26820], R4 ;  /* 0x026820040f0075a7 */ /* 0x010864000802017f */
[----:B-1----:R-:W-:Y:S05]  /*97c0*/  @!P1 NANOSLEEP.SYNCS 0x989680 ;  /* 0x009896800000995d */ /* 0x002fea0003900000 */
[----:B------:R-:W1:Y:S02]  /*97d0*/  @!P1 SYNCS.PHASECHK.TRANS64 P1, [R15+URZ+0x26820], R4 ;  /* 0x026820040f0095a7 */ /* 0x000e64000802007f */
[----:B-1----:R-:W-:Y:S05]  /*97e0*/  @!P1 BRA `(.L_x_1957) ;  /* 0xfffffffc00f09947 */ /* 0x002fea000383ffff */
[----:B------:R-:W-:Y:S05]  /*97f0*/  BRA `(.L_x_1958) ;  /* 0xffffffec00287947 */ /* 0x000fea000383ffff */
.L_x_1938:
[----:B----4-:R4:W1:Y:S02]  /*9800*/  SYNCS.PHASECHK.TRANS64.TRYWAIT P1, [R15+URZ+0x26840], R12 ;  /* 0x0268400c0f0075a7 */ /* 0x010864000802017f */
[----:B-1----:R-:W-:Y:S05]  /*9810*/  @!P1 NANOSLEEP.SYNCS 0x989680 ;  /* 0x009896800000995d */ /* 0x002fea0003900000 */
[----:B------:R-:W1:Y:S02]  /*9820*/  @!P1 SYNCS.PHASECHK.TRANS64 P1, [R15+URZ+0x26840], R12 ;  /* 0x0268400c0f0095a7 */ /* 0x000e64000802007f */
[----:B-1----:R-:W-:Y:S05]  /*9830*/  @!P1 BRA `(.L_x_1938) ;  /* 0xfffffffc00f09947 */ /* 0x002fea000383ffff */
[----:B------:R-:W-:Y:S05]  /*9840*/  BRA `(.L_x_1959) ;  /* 0xfffffff000007947 */ /* 0x000fea000383ffff */
.L_x_1940:
[----:B-1----:R1:W2:Y:S02]  /*9850*/  SYNCS.PHASECHK.TRANS64.TRYWAIT P1, [R15+URZ+0x26828], R12 ;  /* 0x0268280c0f0075a7 */ /* 0x0022a4000802017f */
[----:B--2---:R-:W-:Y:S05]  /*9860*/  @!P1 NANOSLEEP.SYNCS 0x989680 ;  /* 0x009896800000995d */ /* 0x004fea0003900000 */
[----:B------:R-:W2:Y:S02]  /*9870*/  @!P1 SYNCS.PHASECHK.TRANS64 P1, [R15+URZ+0x26828], R12 ;  /* 0x0268280c0f0095a7 */ /* 0x000ea4000802007f */
[----:B--2---:R-:W-:Y:S05]  /*9880*/  @!P1 BRA `(.L_x_1940) ;  /* 0xfffffffc00f09947 */ /* 0x004fea000383ffff */
[----:B------:R-:W-:Y:S05]  /*9890*/  BRA `(.L_x_1960) ;  /* 0xfffffff000b07947 */ /* 0x000fea000383ffff */
.L_x_1942:
[----:B------:R1:W1:Y:S02]  /*98a0*/  SYNCS.PHASECHK.TRANS64.TRYWAIT P0, [R3+URZ+0x26840], R0 ;  /* 0x02684000030075a7 */ /* 0x000264000800017f */
[----:B-1----:R-:W-:Y:S05]  /*98b0*/  @!P0 NANOSLEEP.SYNCS 0x989680 ;  /* 0x009896800000895d */ /* 0x002fea0003900000 */
[----:B------:R-:W1:Y:S02]  /*98c0*/  @!P0 SYNCS.PHASECHK.TRANS64 P0, [R3+URZ+0x26840], R0 ;  /* 0x02684000030085a7 */ /* 0x000e64000800007f */
[----:B-1----:R-:W-:Y:S05]  /*98d0*/  @!P0 BRA `(.L_x_1942) ;  /* 0xfffffffc00f08947 */ /* 0x002fea000383ffff */
[----:B------:R-:W-:Y:S05]  /*98e0*/  BRA `(.L_x_1961) ;  /* 0xfffffff4007c7947 */ /* 0x000fea000383ffff */
.L_x_1944:
[----:B------:R-:W-:Y:S01]  /*98f0*/  BSSY B0, `(.L_x_1962) ;  /* 0x0000006000007945 */ /* 0x000fe20003800000 */
[----:B------:R-:W-:-:S07]  /*9900*/  IMAD.MOV.U32 R15, RZ, RZ, -0x1 ;  /* 0xffffffffff0f7424 */ /* 0x000fce00078e00ff */
[----:B---3--:R-:W-:Y:S05]  /*9910*/  WARPSYNC.COLLECTIVE R15, `(.L_x_1963) ;  /* 0x000000000f0c7348 */ /* 0x008fea0003c00000 */
[----:B------:R-:W-:Y:S02]  /*9920*/  ELECT P6, UR62, PT ;  /* 0x00000000003e782f */ /* 0x000fe400038c0000 */
[----:B------:R-:W-:Y:S01]  /*9930*/  MOV R14, UR62 ;  /* 0x0000003e000e7c02 */ /* 0x000fe20008000f00 */
[----:B---3--:R-:W-:Y:S10]  /*9940*/  ENDCOLLECTIVE ;  /* 0x000000000000791b */ /* 0x008ff40003800000 */
.L_x_1963:
[----:B------:R-:W-:Y:S05]  /*9950*/  BSYNC B0 ;  /* 0x0000000000007941 */ /* 0x000fea0003800000 */
.L_x_1962:
[----:B------:R-:W-:Y:S05]  /*9960*/  BRA `(.L_x_1964) ;  /* 0xfffffff800487947 */ /* 0x000fea000383ffff */
.L_x_1946:
[----:B-1----:R1:W2:Y:S02]  /*9970*/  SYNCS.PHASECHK.TRANS64.TRYWAIT P0, [R7+URZ], R4 ;  /* 0x00000004070075a7 */ /* 0x0022a4000800017f */
[----:B--2---:R-:W-:Y:S05]  /*9980*/  @!P0 NANOSLEEP.SYNCS 0x989680 ;  /* 0x009896800000895d */ /* 0x004fea0003900000 */
[----:B------:R-:W2:Y:S02]  /*9990*/  @!P0 SYNCS.PHASECHK.TRANS64 P0, [R7+URZ], R4 ;  /* 0x00000004070085a7 */ /* 0x000ea4000800007f */
[----:B--2---:R-:W-:Y:S05]  /*99a0*/  @!P0 BRA `(.L_x_1946) ;  /* 0xfffffffc00f08947 */ /* 0x004fea000383ffff */
[----:B------:R-:W-:Y:S05]  /*99b0*/  BRA `(.L_x_1965) ;  /* 0xfffffff800887947 */ /* 0x000fea000383ffff */
.L_x_1947:
[----:B--2---:R2:W4:Y:S02]  /*99c0*/  SYNCS.PHASECHK.TRANS64.TRYWAIT P0, [R3+URZ], R2 ;  /* 0x00000002030075a7 */ /* 0x004524000800017f */
[----:B----4-:R-:W-:Y:S05]  /*99d0*/  @!P0 NANOSLEEP.SYNCS 0x989680 ;  /* 0x009896800000895d */ /* 0x010fea0003900000 */
[----:B------:R-:W4:Y:S02]  /*99e0*/  @!P0 SYNCS.PHASECHK.TRANS64 P0, [R3+URZ], R2 ;  /* 0x00000002030085a7 */ /* 0x000f24000800007f */
[----:B----4-:R-:W-:Y:S05]  /*99f0*/  @!P0 BRA `(.L_x_1947) ;  /* 0xfffffffc00f08947 */ /* 0x010fea000383ffff */
[----:B------:R-:W-:Y:S05]  /*9a00*/  BRA `(.L_x_1966) ;  /* 0xfffffff8007c7947 */ /* 0x000fea000383ffff */
.L_x_1949:
[----:B--2---:R2:W4:Y:S02]  /*9a10*/  SYNCS.PHASECHK.TRANS64.TRYWAIT P0, [R5+URZ], R4 ;  /* 0x00000004050075a7 */ /* 0x004524000800017f */
[----:B----4-:R-:W-:Y:S05]  /*9a20*/  @!P0 NANOSLEEP.SYNCS 0x989680 ;  /* 0x009896800000895d */ /* 0x010fea0003900000 */
[----:B------:R-:W4:Y:S02]  /*9a30*/  @!P0 SYNCS.PHASECHK.TRANS64 P0, [R5+URZ], R4 ;  /* 0x00000004050085a7 */ /* 0x000f24000800007f */
[----:B----4-:R-:W-:Y:S05]  /*9a40*/  @!P0 BRA `(.L_x_1949) ;  /* 0xfffffffc00f08947 */ /* 0x010fea000383ffff */
[----:B------:R-:W-:Y:S05]  /*9a50*/  BRA `(.L_x_1967) ;  /* 0xfffffff800807947 */ /* 0x000fea000383ffff */
.L_x_1968:
        /* <DEDUP_REMOVED lines=10> */
.L_x_3309:


//--------------------- .text._ZN7cutlass13device_kernelIN5flash11enable_sm90INS1_16FlashAttnBwdSm90INS1_25CollectiveMainloopBwdSm90ILi2ELi2ELi2EN4cute5tupleIJNS5_1CILi1EEES8_S8_EEENS6_IJNS7_ILi64EEENS7_ILi128EEENS7_ILi96EEEEEENS_6half_tEfNS_4arch4Sm90ELb0ELb1ELb0ELb1ELb1ELb1ELb0ELb0ELi2ELi1ELi2ELi1ELb1EEENS1_24CollectiveEpilogueBwdGQAISD_fSG_Li256ELb1ELb1EEENS1_19SingleTileSchedulerILb1ELb0ELb0ELi128EEEEEEEEEvNT_6ParamsE --------------------------
	.section	.text._ZN7cutlass13device_kernelIN5flash11enable_sm90INS1_16FlashAttnBwdSm90INS1_25CollectiveMainloopBwdSm90ILi2ELi2ELi2EN4cute5tupleIJNS5_1CILi1EEES8_S8_EEENS6_IJNS7_ILi64EEENS7_ILi128EEENS7_ILi96EEEEEENS_6half_tEfNS_4arch4Sm90ELb0ELb1ELb0ELb1ELb1ELb1ELb0ELb0ELi2ELi1ELi2ELi1ELb1EEENS1_24CollectiveEpilogueBwdGQAISD_fSG_Li256ELb1ELb1EEENS1_19SingleTileSchedulerILb1ELb0ELb0ELi128EEEEEEEEEvNT_6ParamsE,"ax",@progbits
	.align	128
.text._ZN7cutlass13device_kernelIN5flash11enable_sm90INS1_16FlashAttnBwdSm90INS1_25CollectiveMainloopBwdSm90ILi2ELi2ELi2EN4cute5tupleIJNS5_1CILi1EEES8_S8_EEENS6_IJNS7_ILi64EEENS7_ILi128EEENS7_ILi96EEEEEENS_6half_tEfNS_4arch4Sm90ELb0ELb1ELb0ELb1ELb1ELb1ELb0ELb0ELi2ELi1ELi2ELi1ELb1EEENS1_24CollectiveEpilogueBwdGQAISD_fSG_Li256ELb1ELb1EEENS1_19SingleTileSchedulerILb1ELb0ELb0ELi128EEEEEEEEEvNT_6ParamsE:
        .type           _ZN7cutlass13device_kernelIN5flash11enable_sm90INS1_16FlashAttnBwdSm90INS1_25CollectiveMainloopBwdSm90ILi2ELi2ELi2EN4cute5tupleIJNS5_1CILi1EEES8_S8_EEENS6_IJNS7_ILi64EEENS7_ILi128EEENS7_ILi96EEEEEENS_6half_tEfNS_4arch4Sm90ELb0ELb1ELb0ELb1ELb1ELb1ELb0ELb0ELi2ELi1ELi2ELi1ELb1EEENS1_24CollectiveEpilogueBwdGQAISD_fSG_Li256ELb1ELb1EEENS1_19SingleTileSchedulerILb1ELb0ELb0ELi128EEEEEEEEEvNT_6ParamsE,@function
        .size           _ZN7cutlass13device_kernelIN5flash11enable_sm90INS1_16FlashAttnBwdSm90INS1_25CollectiveMainloopBwdSm90ILi2ELi2ELi2EN4cute5tupleIJNS5_1CILi1EEES8_S8_EEENS6_IJNS7_ILi64EEENS7_ILi128EEENS7_ILi96EEEEEENS_6half_tEfNS_4arch4Sm90ELb0ELb1ELb0ELb1ELb1ELb1ELb0ELb0ELi2ELi1ELi2ELi1ELb1EEENS1_24CollectiveEpilogueBwdGQAISD_fSG_Li256ELb1ELb1EEENS1_19SingleTileSchedulerILb1ELb0ELb0ELi128EEEEEEEEEvNT_6ParamsE,(.L_x_3310 - _ZN7cutlass13device_kernelIN5flash11enable_sm90INS1_16FlashAttnBwdSm90INS1_25CollectiveMainloopBwdSm90ILi2ELi2ELi2EN4cute5tupleIJNS5_1CILi1EEES8_S8_EEENS6_IJNS7_ILi64EEENS7_ILi128EEENS7_ILi96EEEEEENS_6half_tEfNS_4arch4Sm90ELb0ELb1ELb0ELb1ELb1ELb1ELb0ELb0ELi2ELi1ELi2ELi1ELb1EEENS1_24CollectiveEpilogueBwdGQAISD_fSG_Li256ELb1ELb1EEENS1_19SingleTileSchedulerILb1ELb0ELb0ELi128EEEEEEEEEvNT_6ParamsE)
        .other          _ZN7cutlass13device_kernelIN5flash11enable_sm90INS1_16FlashAttnBwdSm90INS1_25CollectiveMainloopBwdSm90ILi2ELi2ELi2EN4cute5tupleIJNS5_1CILi1EEES8_S8_EEENS6_IJNS7_ILi64EEENS7_ILi128EEENS7_ILi96EEEEEENS_6half_tEfNS_4arch4Sm90ELb0ELb1ELb0ELb1ELb1ELb1ELb0ELb0ELi2ELi1ELi2ELi1ELb1EEENS1_24CollectiveEpilogueBwdGQAISD_fSG_Li256ELb1ELb1EEENS1_19SingleTileSchedulerILb1ELb0ELb0ELi128EEEEEEEEEvNT_6ParamsE,@"STO_CUDA_ENTRY STV_DEFAULT"
_ZN7cutlass13device_kernelIN5flash11enable_sm90INS1_16FlashAttnBwdSm90INS1_25CollectiveMainloopBwdSm90ILi2ELi2ELi2EN4cute5tupleIJNS5_1CILi1EEES8_S8_EEENS6_IJNS7_ILi64EEENS7_ILi128EEENS7_ILi96EEEEEENS_6half_tEfNS_4arch4Sm90ELb0ELb1ELb0ELb1ELb1ELb1ELb0ELb0ELi2ELi1ELi2ELi1ELb1EEENS1_24CollectiveEpilogueBwdGQAISD_fSG_Li256ELb1ELb1EEENS1_19SingleTileSchedulerILb1ELb0ELb0ELi128EEEEEEEEEvNT_6ParamsE:
        /* <DEDUP_REMOVED lines=24> */
.L_x_1970:
[----:B------:R-:W-:Y:S05]  /*0180*/  BSYNC B0 ;  /* 0x0000000000007941 */ /* 0x000fea0003800000 */
.L_x_1969:
        /* <DEDUP_REMOVED lines=37> */
.L_x_1971:
        /* <DEDUP_REMOVED lines=22> */
.L_x_1972:
[----:B------:R-:W-:Y:S01]  /*0540*/  PLOP3.LUT P0, PT, PT, PT, UP0, 0x80, 0x0 ;  /* 0x000000000000781c */ /* 0x000fe20003f0f008 */
[----:B------:R-:W-:Y:S01]  /*0550*/  NOP ;  /* 0x0000000000007918 */ /* 0x000fe20000000000 */
[----:B------:R-:W-:Y:S01]  /*0560*/  ULDC.64 UR46, c[0x0][0x208] ;  /* 0x00008200002e7ab9 */ /* 0x000fe20000000a00 */
[----:B------:R-:W-:Y:S01]  /*0570*/  BSSY B6, `(.L_x_1973) ;  /* 0x0000a33000067945 */ /* 0x000fe20003800000 */
[----:B-12-4-:R-:W-:Y:S09]  /*0580*/  BAR.SYNC.DEFER_BLOCKING 0x0 ;  /* 0x0000000000007b1d */ /* 0x016ff20000010000 */
[----:B------:R-:W-:Y:S05]  /*0590*/  @!P0 BRA `(.L_x_1974) ;  /* 0x0000005000dc8947 */ /* 0x000fea0003800000 */
.L_x_1975:
        /* <DEDUP_REMOVED lines=22> */
.L_x_1976:
        /* <DEDUP_REMOVED lines=14> */
.L_x_1978:
[----:B------:R-:W-:-:S05]  /*07e0*/  ULDC UR4, c[0x0][0x8c4] ;  /* 0x0002310000047ab9 */ /* 0x000fca0000000800 */
.L_x_1977:
        /* <DEDUP_REMOVED lines=19> */
.L_x_1980:
        /* <DEDUP_REMOVED lines=14> */
.L_x_1981:
        /* <DEDUP_REMOVED lines=11> */
.L_x_1982:
        /* <DEDUP_REMOVED lines=13> */
.L_x_1983:
        /* <DEDUP_REMOVED lines=66> */
.L_x_1984:
        /* <DEDUP_REMOVED lines=28> */
.L_x_1987:
        /* <DEDUP_REMOVED lines=15> */
.L_x_1986:
        /* <DEDUP_REMOVED lines=22> */
.L_x_1989:
        /* <DEDUP_REMOVED lines=15> */
.L_x_1988:
[----:B------:R-:W-:Y:S01]  /*14a0*/  SHF.R.S32.HI R25, RZ, 0x1f, R22 ;  /* 0x0000001fff197819 */ /* 0x000fe20000011416 */
[----:B------:R-:W-:-:S03]  /*14b0*/  UMOV UR4, 0xffffffff ;  /* 0xffffffff00047882 */ /* 0x000fc60000000000 */
[----:B------:R-:W-:-:S04]  /*14c0*/  LEA.HI R0, R25, R22, RZ, 0x7 ;  /* 0x0000001619007211 */ /* 0x000fc800078f38ff */
[----:B------:R-:W-:Y:S01]  /*14d0*/  SHF.R.S32.HI R16, RZ, 0x7, R0 ;  /* 0x00000007ff107819 */ /* 0x000fe20000011400 */
[----:B------:R-:W-:Y:S06]  /*14e0*/  BRA.DIV UR4, `(.L_x_1990) ;  /* 0x0000009204f47947 */ /* 0x000fec000b800000 */
[----:B------:R1:W2:Y:S02]  /*14f0*/  SHFL.IDX PT, R14, R16, RZ, 0x1f ;  /* 0x00001fff100e7589 */ /* 0x0002a400000e0000 */
.L_x_2114:
        /* <DEDUP_REMOVED lines=15> */
.L_x_1991:
        /* <DEDUP_REMOVED lines=19> */
.L_x_1993:
        /* <DEDUP_REMOVED lines=122> */
.L_x_2004:
[----:B------:R-:W-:-:S06]  /*1ec0*/  UISETP.NE.AND UP0, UPT, UR9, 0x3, UPT ;  /* 0x000000030900788c */ /* 0x000fcc000bf05270 */
[----:B------:R-:W-:-:S13]  /*1ed0*/  PLOP3.LUT P6, PT, PT, PT, UP0, 0x80, 0x0 ;  /* 0x000000000000781c */ /* 0x000fda0003fcf008 */
[----:B-1----:R-:W-:Y:S05]  /*1ee0*/  @!P6 BRA `(.L_x_1994) ;  /* 0x000000000004e947 */ /* 0x002fea0003800000 */
[----:B------:R-:W-:Y:S01]  /*1ef0*/  BPT.TRAP 0x1 ;  /* 0x000000040000795c */ /* 0x000fe20000300000 */
.L_x_1994:
[----:B------:R-:W-:Y:S01]  /*1f00*/  R2UR UR7, R18 ;  /* 0x00000000120772ca */ /* 0x000fe200000e0000 */
[----:B------:R-:W-:-:S05]  /*1f10*/  IMAD.U32 R16, RZ, RZ, UR4 ;  /* 0x00000004ff107e24 */ /* 0x000fca000f8e00ff */
[----:B------:R-:W-:-:S07]  /*1f20*/  SHF.L.U32 R16, R16, 0x1f, RZ ;  /* 0x0000001f10107819 */ /* 0x000fce00000006ff */
[----:B------:R-:W-:-:S09]  /*1f30*/  ULEA UR7, UR5, UR7, 0x3 ;  /* 0x0000000705077291 */ /* 0x000fd2000f8e183f */
[----:B------:R1:W2:Y:S01]  /*1f40*/  SYNCS.PHASECHK.TRANS64.TRYWAIT P0, [UR7+0x26810], R16 ;  /* 0x02681010ff0075a7 */ /* 0x0002a20008000147 */
[----:B------:R-:W-:Y:S05]  /*1f50*/  @!P6 BRA `(.L_x_1995) ;  /* 0x000000000004e947 */ /* 0x000fea0003800000 */
[----:B------:R-:W-:Y:S01]  /*1f60*/  BPT.TRAP 0x1 ;  /* 0x000000040000795c */ /* 0x000fe20000300000 */
.L_x_1995:
[----:B--2---:R-:W-:Y:S05]  /*1f70*/  @P0 BRA `(.L_x_1996) ;  /* 0x0000000000080947 */ /* 0x004fea0003800000 */
[----:B------:R-:W2:Y:S02]  /*1f80*/  SYNCS.PHASECHK.TRANS64.TRYWAIT P0, [UR7+0x26810], R16 ;  /* 0x02681010ff0075a7 */ /* 0x000ea40008000147 */
[----:B--2---:R-:W-:Y:S05]  /*1f90*/  @!P0 BRA `(.L_x_1997) ;  /* 0x00000088007c8947 */ /* 0x004fea0003800000 */
.L_x_1996:
        /* <DEDUP_REMOVED lines=66> */
.L_x_1998:
[----:B------:R1:W1:Y:S01]  /*23c0*/  SYNCS.PHASECHK.TRANS64.TRYWAIT P0, [UR7+0x26830], R16 ;  /* 0x02683010ff0075a7 */ /* 0x0002620008000147 */
[----:B------:R-:W-:Y:S05]  /*23d0*/  @!P6 BRA `(.L_x_1999) ;  /* 0x000000000004e947 */ /* 0x000fea0003800000 */
[----:B------:R-:W-:Y:S01]  /*23e0*/  BPT.TRAP 0x1 ;  /* 0x000000040000795c */ /* 0x000fe20000300000 */
.L_x_1999:
[----:B-1----:R-:W-:Y:S05]  /*23f0*/  @P0 BRA `(.L_x_2000) ;  /* 0x0000000000080947 */ /* 0x002fea0003800000 */
[----:B------:R-:W1:Y:S02]  /*2400*/  SYNCS.PHASECHK.TRANS64.TRYWAIT P0, [UR7+0x26830], R16 ;  /* 0x02683010ff0075a7 */ /* 0x000e640008000147 */
[----:B-1----:R-:W-:Y:S05]  /*2410*/  @!P0 BRA `(.L_x_2001) ;  /* 0x0000008400748947 */ /* 0x002fea0003800000 */
.L_x_2000:
        /* <DEDUP_REMOVED lines=517> */
.L_x_2002:
        /* <DEDUP_REMOVED lines=44> */
.L_x_2003:
        /* <DEDUP_REMOVED lines=62> */
.L_x_1985:
[----:B------:R-:W-:Y:S05]  /*4b10*/  @P0 BRA `(.L_x_1979) ;  /* 0x0000005c00600947 */ /* 0x000fea0003800000 */
[----:B------:R-:W-:Y:S01]  /*4b20*/  ULDC.64 UR4, c[0x0][0x878] ;  /* 0x00021e0000047ab9 */ /* 0x000fe20000000a00 */
[----:B------:R-:W2:Y:S01]  /*4b30*/  S2R R4, SR_TID.X ;  /* 0x0000000000047919 */ /* 0x000ea20000002100 */
[----:B------:R-:W-:Y:S01]  /*4b40*/  UISETP.NE.U32.AND UP0, UPT, UR4, URZ, UPT ;  /* 0x0000003f0400728c */ /* 0x000fe2000bf05070 */
[----:B------:R-:W3:Y:S01]  /*4b50*/  S2UR UR15, SR_CTAID.X ;  /* 0x00000000000f79c3 */ /* 0x000ee20000002500 */
        /* <DEDUP_REMOVED lines=12> */
[----:B-1----:R-:W-:Y:S01]  /*4c20*/  IMAD.U32 R3, RZ, RZ, UR5 ;  /* 0x00000005ff037e24 */ /* 0x002fe2000f8e00ff */
[----:B------:R-:W-:-:S04]  /*4c30*/  ULDC UR5, c[0x0][0x850] ;  /* 0x0002140000057ab9 */ /* 0x000fc80000000800 */
[----:B------:R1:W4:Y:S01]  /*4c40*/  @P0 LDG.E R2, desc[UR46][R2.64] ;  /* 0x0000002e02020981 */ /* 0x000322000c1e1900 */
[----:B------:R-:W5:Y:S01]  /*4c50*/  S2UR UR4, SR_CTAID.Y ;  /* 0x00000000000479c3 */ /* 0x000f620000002600 */
[----:B------:R-:W-:Y:S01]  /*4c60*/  UISETP.NE.AND UP1, UPT, UR5, 0x1, UPT ;  /* 0x000000010500788c */ /* 0x000fe2000bf25270 */
[----:B------:R-:W-:Y:S01]  /*4c70*/  BSSY B0, `(.L_x_2005) ;  /* 0x000005c000007945 */ /* 0x000fe20003800000 */
[----:B---3--:R-:W-:Y:S01]  /*4c80*/  UIMAD UR13, UR15, UR13, URZ ;  /* 0x0000000d0f0d72a4 */ /* 0x008fe2000f8e023f */
[C---:B--2---:R-:W-:Y:S01]  /*4c90*/  ISETP.NE.AND P1, PT, R4.reuse, 0x80, PT ;  /* 0x000000800400780c */ /* 0x044fe20003f25270 */
[----:B------:R-:W-:Y:S02]  /*4ca0*/  UIMAD UR12, UR36, UR14, URZ ;  /* 0x0000000e240c72a4 */ /* 0x000fe4000f8e023f */
[----:B------:R-:W-:Y:S01]  /*4cb0*/  UIMAD UR13, UR13, UR14, URZ ;  /* 0x0000000e0d0d72a4 */ /* 0x000fe2000f8e023f */
[----:B-1----:R-:W-:Y:S01]  /*4cc0*/  VIADD R3, R4, 0xffffff80 ;  /* 0xffffff8004037836 */ /* 0x002fe20000000000 */
[----:B------:R-:W-:-:S03]  /*4cd0*/  UIMAD UR15, UR15, 0x3000, URZ ;  /* 0x000030000f0f78a4 */ /* 0x000fc6000f8e023f */
[----:B------:R-:W-:Y:S01]  /*4ce0*/  @UP1 ULDC UR8, c[0x0][0x854] ;  /* 0x0002150000081ab9 */ /* 0x000fe20000000800 */
[----:B------:R-:W-:Y:S01]  /*4cf0*/  @UP1 ULDC UR16, c[0x0][0x858] ;  /* 0x0002160000101ab9 */ /* 0x000fe20000000800 */
[----:B------:R-:W-:Y:S01]  /*4d00*/  USHF.R.S32.HI UR14, URZ, 0x1f, UR13 ;  /* 0x0000001f3f0e7899 */ /* 0x000fe2000801140d */
[----:B------:R-:W-:Y:S01]  /*4d10*/  SHF.R.S32.HI R0, RZ, 0x1f, R3 ;  /* 0x0000001fff007819 */ /* 0x000fe20000011403 */
[----:B-----5:R-:W-:Y:S02]  /*4d20*/  UIMAD.WIDE.U32 UR8, UR4, UR8, URZ ;  /* 0x00000008040872a5 */ /* 0x020fe4000f8e003f */
        /* <DEDUP_REMOVED lines=75> */
.L_x_2007:
[----:B------:R-:W2:Y:S04]  /*51e0*/  LDG.E.STRONG.GPU R4, desc[UR46][R2.64] ;  /* 0x0000002e02047981 */ /* 0x000ea8000c1ef900 */
[----:B--2---:R-:W-:Y:S01]  /*51f0*/  CCTL.IVALL ;  /* 0x00000000ff00798f */ /* 0x004fe20002000000 */
[----:B------:R-:W-:Y:S05]  /*5200*/  YIELD ;  /* 0x0000000000007946 */ /* 0x000fea0003800000 */
[----:B------:R-:W-:-:S13]  /*5210*/  ISETP.NE.AND P0, PT, R4, UR17, PT ;  /* 0x0000001104007c0c */ /* 0x000fda000bf05270 */
[----:B------:R-:W-:Y:S05]  /*5220*/  @P0 BRA `(.L_x_2007) ;  /* 0xfffffffc00ec0947 */ /* 0x000fea000383ffff */
.L_x_2006:
[----:B------:R-:W-:Y:S05]  /*5230*/  BSYNC B0 ;  /* 0x0000000000007941 */ /* 0x000fea0003800000 */
.L_x_2005:
[----:B------:R-:W-:-:S03]  /*5240*/  UMOV UR4, 0xffffffff ;  /* 0xffffffff00047882 */ /* 0x000fc60000000000 */
[----:B------:R-:W-:Y:S05]  /*5250*/  BRA.DIV UR4, `(.L_x_2008) ;  /* 0x0000005604fc7947 */ /* 0x000fea000b800000 */
[----:B------:R-:W-:Y:S01]  /*5260*/  NOP ;  /* 0x0000000000007918 */ /* 0x000fe20000000000 */
.L_x_2117:
        /* <DEDUP_REMOVED lines=16> */
.L_x_2011:
[----:B------:R-:W-:Y:S01]  /*5370*/  @P0 ELECT P2, URZ, PT ;  /* 0x00000000003f082f */ /* 0x000fe20003840000 */
[----:B------:R2:W-:-:S12]  /*5380*/  UBLKRED.G.S.ADD.F32.RN [UR4], [UR9], UR6, desc[UR10] ;  /* 0x00000a04090073bb */ /* 0x0005d800080a1406 */
[----:B------:R-:W-:Y:S02]  /*5390*/  @P2 PLOP3.LUT P0, PT, P2, PT, PT, 0x8, 0x0 ;  /* 0x000000000000281c */ /* 0x000fe4000170e170 */
[----:B------:R-:W-:-:S11]  /*53a0*/  PLOP3.LUT P2, PT, PT, PT, PT, 0x8, 0x0 ;  /* 0x000000000000781c */ /* 0x000fd60003f4e170 */
[----:B--2---:R-:W-:Y:S05]  /*53b0*/  @P0 BRA.U.ANY `(.L_x_2011) ;  /* 0xfffffffd00ec0947 */ /* 0x004fea000393ffff */
[----:B------:R0:W-:Y:S01]  /*53c0*/  UTMACMDFLUSH ;  /* 0x00000000000079b7 */ /* 0x0001e20000000000 */
[----:B------:R-:W-:-:S04]  /*53d0*/  DEPBAR.LE SB0, 0x0 ;  /* 0x000080000000791a */ /* 0x000fc80000000000 */
.L_x_2010:
[----:B------:R-:W-:Y:S05]  /*53e0*/  BSYNC B0 ;  /* 0x0000000000007941 */ /* 0x000fea0003800000 */
.L_x_2009:
        /* <DEDUP_REMOVED lines=14> */
.L_x_2013:
[----:B------:R-:W-:Y:S05]  /*54d0*/  BSYNC B0 ;  /* 0x0000000000007941 */ /* 0x000fea0003800000 */
.L_x_2012:
        /* <DEDUP_REMOVED lines=20> */
.L_x_2016:
[----:B-12---:R-:W2:Y:S04]  /*5620*/  LDG.E.STRONG.GPU R0, desc[UR46][R2.64] ;  /* 0x0000002e02007981 */ /* 0x006ea8000c1ef900 */
[----:B--2---:R-:W-:Y:S01]  /*5630*/  CCTL.IVALL ;  /* 0x00000000ff00798f */ /* 0x004fe20002000000 */
[----:B------:R-:W-:Y:S05]  /*5640*/  YIELD ;  /* 0x0000000000007946 */ /* 0x000fea0003800000 */
[----:B------:R-:W-:-:S13]  /*5650*/  ISETP.NE.AND P0, PT, R0, UR17, PT ;  /* 0x0000001100007c0c */ /* 0x000fda000bf05270 */
[----:B------:R-:W-:Y:S05]  /*5660*/  @P0 BRA `(.L_x_2016) ;  /* 0xfffffffc00ec0947 */ /* 0x000fea000383ffff */
.L_x_2015:
[----:B------:R-:W-:Y:S05]  /*5670*/  BSYNC B0 ;  /* 0x0000000000007941 */ /* 0x000fea0003800000 */
.L_x_2014:
[----:B------:R-:W-:-:S03]  /*5680*/  UMOV UR4, 0xffffffff ;  /* 0xffffffff00047882 */ /* 0x000fc60000000000 */
[----:B------:R-:W-:Y:S05]  /*5690*/  BRA.DIV UR4, `(.L_x_2017) ;  /* 0x0000005604087947 */ /* 0x000fea000b800000 */
[----:B------:R-:W-:Y:S01]  /*56a0*/  NOP ;  /* 0x0000000000007918 */ /* 0x000fe20000000000 */
.L_x_2120:
        /* <DEDUP_REMOVED lines=16> */
.L_x_2020:
[----:B------:R-:W-:Y:S01]  /*57b0*/  @P0 ELECT P2, URZ, PT ;  /* 0x00000000003f082f */ /* 0x000fe20003840000 */
[----:B------:R3:W-:-:S12]  /*57c0*/  UBLKRED.G.S.ADD.F32.RN [UR4], [UR9], UR6, desc[UR10] ;  /* 0x00000a04090073bb */ /* 0x0007d800080a1406 */
[----:B------:R-:W-:Y:S02]  /*57d0*/  @P2 PLOP3.LUT P0, PT, P2, PT, PT, 0x8, 0x0 ;  /* 0x000000000000281c */ /* 0x000fe4000170e170 */
[----:B------:R-:W-:-:S11]  /*57e0*/  PLOP3.LUT P2, PT, PT, PT, PT, 0x8, 0x0 ;  /* 0x000000000000781c */ /* 0x000fd60003f4e170 */
[----:B---3--:R-:W-:Y:S05]  /*57f0*/  @P0 BRA.U.ANY `(.L_x_2020) ;  /* 0xfffffffd00ec0947 */ /* 0x008fea000393ffff */
[----:B------:R0:W-:Y:S01]  /*5800*/  UTMACMDFLUSH ;  /* 0x00000000000079b7 */ /* 0x0001e20000000000 */
[----:B------:R-:W-:-:S04]  /*5810*/  DEPBAR.LE SB0, 0x0 ;  /* 0x000080000000791a */ /* 0x000fc80000000000 */
.L_x_2019:
[----:B------:R-:W-:Y:S05]  /*5820*/  BSYNC B0 ;  /* 0x0000000000007941 */ /* 0x000fea0003800000 */
.L_x_2018:
        /* <DEDUP_REMOVED lines=14> */
.L_x_1974:
        /* <DEDUP_REMOVED lines=21> */
.L_x_2022:
        /* <DEDUP_REMOVED lines=13> */
.L_x_2024:
[----:B------:R-:W-:-:S05]  /*5b30*/  ULDC UR4, c[0x0][0x8c4] ;  /* 0x0002310000047ab9 */ /* 0x000fca0000000800 */
.L_x_2023:
        /* <DEDUP_REMOVED lines=44> */
.L_x_2025:
        /* <DEDUP_REMOVED lines=13> */
.L_x_2026:
        /* <DEDUP_REMOVED lines=12> */
.L_x_2027:
        /* <DEDUP_REMOVED lines=27> */
.L_x_2028:
        /* <DEDUP_REMOVED lines=39> */
.L_x_2033:
[----:B------:R-:W2:Y:S04]  /*63b0*/  LDG.E.STRONG.GPU R0, desc[UR46][R2.64] ;  /* 0x0000002e02007981 */ /* 0x000ea8000c1ef900 */
[----:B--2---:R-:W-:Y:S01]  /*63c0*/  CCTL.IVALL ;  /* 0x00000000ff00798f */ /* 0x004fe20002000000 */
[----:B------:R-:W-:Y:S05]  /*63d0*/  YIELD ;  /* 0x0000000000007946 */ /* 0x000fea0003800000 */
[----:B------:R-:W-:-:S13]  /*63e0*/  ISETP.NE.AND P1, PT, R0, UR22, PT ;  /* 0x0000001600007c0c */ /* 0x000fda000bf25270 */
[----:B------:R-:W-:Y:S05]  /*63f0*/  @P1 BRA `(.L_x_2033) ;  /* 0xfffffffc00ec1947 */ /* 0x000fea000383ffff */
.L_x_2032:
[----:B------:R-:W-:Y:S05]  /*6400*/  BSYNC B0 ;  /* 0x0000000000007941 */ /* 0x000fea0003800000 */
.L_x_2031:
[----:B------:R-:W-:-:S03]  /*6410*/  UMOV UR17, 0xffffffff ;  /* 0xffffffff00117882 */ /* 0x000fc60000000000 */
[----:B------:R-:W-:Y:S05]  /*6420*/  BRA.DIV UR17, `(.L_x_2034) ;  /* 0x0000004611c07947 */ /* 0x000fea000b800000 */
[----:B------:R-:W-:Y:S01]  /*6430*/  NOP ;  /* 0x0000000000007918 */ /* 0x000fe20000000000 */
.L_x_2123:
        /* <DEDUP_REMOVED lines=22> */
.L_x_2036:
[----:B------:R-:W-:Y:S05]  /*65a0*/  BSYNC B0 ;  /* 0x0000000000007941 */ /* 0x000fea0003800000 */
.L_x_2035:
        /* <DEDUP_REMOVED lines=20> */
.L_x_2038:
[----:B------:R-:W-:Y:S05]  /*66f0*/  BSYNC B0 ;  /* 0x0000000000007941 */ /* 0x000fea0003800000 */
.L_x_2037:
[----:B------:R-:W-:Y:S06]  /*6700*/  BAR.ARV 0xa, 0xa0 ;  /* 0x0282800000007b1d */ /* 0x000fec0000002000 */
[----:B------:R-:W-:Y:S04]  /*6710*/  BSSY B0, `(.L_x_2039) ;  /* 0x0000003000007945 */ /* 0x000fe80003800000 */
[----:B------:R-:W-:Y:S05]  /*6720*/  @!P0 BRA `(.L_x_2040) ;  /* 0x0000000000048947 */ /* 0x000fea0003800000 */
[----:B------:R-:W-:-:S04]  /*6730*/  DEPBAR.LE SB0, 0x0 ;  /* 0x000080000000791a */ /* 0x000fc80000000000 */
.L_x_2040:
[----:B------:R-:W-:Y:S05]  /*6740*/  BSYNC B0 ;  /* 0x0000000000007941 */ /* 0x000fea0003800000 */
.L_x_2039:
        /* <DEDUP_REMOVED lines=19> */
.L_x_2042:
[----:B------:R-:W-:Y:S05]  /*6880*/  BSYNC B0 ;  /* 0x0000000000007941 */ /* 0x000fea0003800000 */
.L_x_2041:
[----:B------:R-:W-:Y:S01]  /*6890*/  UIADD3 UR17, UR9, 0x1, URZ ;  /* 0x0000000109117890 */ /* 0x000fe2000fffe03f */
[----:B------:R-:W-:Y:S11]  /*68a0*/  BRA `(.L_x_2043) ;  /* 0x0000000000047947 */ /* 0x000ff60003800000 */
.L_x_2030:
[----:B------:R-:W-:-:S05]  /*68b0*/  UMOV UR17, UR9 ;  /* 0x0000000900117c82 */ /* 0x000fca0008000000 */
.L_x_2043:
        /* <DEDUP_REMOVED lines=16> */
.L_x_2068:
        /* <DEDUP_REMOVED lines=11> */
.L_x_2046:
[----:B------:R-:W2:Y:S04]  /*6a70*/  LDG.E.STRONG.GPU R0, desc[UR46][R2.64] ;  /* 0x0000002e02007981 */ /* 0x000ea8000c1ef900 */
[----:B--2---:R-:W-:Y:S01]  /*6a80*/  CCTL.IVALL ;  /* 0x00000000ff00798f */ /* 0x004fe20002000000 */
[----:B------:R-:W-:Y:S05]  /*6a90*/  YIELD ;  /* 0x0000000000007946 */ /* 0x000fea0003800000 */
[----:B------:R-:W-:-:S13]  /*6aa0*/  ISETP.NE.AND P1, PT, R0, UR22, PT ;  /* 0x0000001600007c0c */ /* 0x000fda000bf25270 */
[----:B------:R-:W-:Y:S05]  /*6ab0*/  @P1 BRA `(.L_x_2046) ;  /* 0xfffffffc00ec1947 */ /* 0x000fea000383ffff */
.L_x_2045:
[----:B------:R-:W-:Y:S05]  /*6ac0*/  BSYNC B0 ;  /* 0x0000000000007941 */ /* 0x000fea0003800000 */
.L_x_2044:
[----:B------:R-:W-:-:S03]  /*6ad0*/  UMOV UR16, 0xffffffff ;  /* 0xffffffff00107882 */ /* 0x000fc60000000000 */
[----:B------:R-:W-:Y:S05]  /*6ae0*/  BRA.DIV UR16, `(.L_x_2047) ;  /* 0x00000042102c7947 */ /* 0x000fea000b800000 */
[----:B------:R-:W-:Y:S01]  /*6af0*/  NOP ;  /* 0x0000000000007918 */ /* 0x000fe20000000000 */
.L_x_2126:
        /* <DEDUP_REMOVED lines=19> */
.L_x_2049:
[----:B------:R-:W-:Y:S05]  /*6c30*/  BSYNC B0 ;  /* 0x0000000000007941 */ /* 0x000fea0003800000 */
.L_x_2048:
        /* <DEDUP_REMOVED lines=17> */
.L_x_2051:
[----:B------:R-:W-:Y:S05]  /*6d50*/  BSYNC B0 ;  /* 0x0000000000007941 */ /* 0x000fea0003800000 */
.L_x_2050:
[----:B------:R-:W-:Y:S06]  /*6d60*/  BAR.ARV 0xa, 0xa0 ;  /* 0x0282800000007b1d */ /* 0x000fec0000002000 */
[----:B------:R-:W-:Y:S04]  /*6d70*/  BSSY B0, `(.L_x_2052) ;  /* 0x0000003000007945 */ /* 0x000fe80003800000 */
[----:B------:R-:W-:Y:S05]  /*6d80*/  @!P0 BRA `(.L_x_2053) ;  /* 0x0000000000048947 */ /* 0x000fea0003800000 */
[----:B------:R-:W-:-:S04]  /*6d90*/  DEPBAR.LE SB0, 0x0 ;  /* 0x000080000000791a */ /* 0x000fc80000000000 */
.L_x_2053:
[----:B------:R-:W-:Y:S05]  /*6da0*/  BSYNC B0 ;  /* 0x0000000000007941 */ /* 0x000fea0003800000 */
.L_x_2052:
        /* <DEDUP_REMOVED lines=19> */
.L_x_2055:
[----:B------:R-:W-:Y:S05]  /*6ee0*/  BSYNC B0 ;  /* 0x0000000000007941 */ /* 0x000fea0003800000 */
.L_x_2054:
        /* <DEDUP_REMOVED lines=9> */
.L_x_2058:
[----:B------:R-:W2:Y:S04]  /*6f80*/  LDG.E.STRONG.GPU R0, desc[UR46][R2.64] ;  /* 0x0000002e02007981 */ /* 0x000ea8000c1ef900 */
[----:B--2---:R-:W-:Y:S01]  /*6f90*/  CCTL.IVALL ;  /* 0x00000000ff00798f */ /* 0x004fe20002000000 */
[----:B------:R-:W-:Y:S05]  /*6fa0*/  YIELD ;  /* 0x0000000000007946 */ /* 0x000fea0003800000 */
[----:B------:R-:W-:-:S13]  /*6fb0*/  ISETP.NE.AND P1, PT, R0, UR22, PT ;  /* 0x0000001600007c0c */ /* 0x000fda000bf25270 */
[----:B------:R-:W-:Y:S05]  /*6fc0*/  @P1 BRA `(.L_x_2058) ;  /* 0xfffffffc00ec1947 */ /* 0x000fea000383ffff */
.L_x_2057:
[----:B------:R-:W-:Y:S05]  /*6fd0*/  BSYNC B0 ;  /* 0x0000000000007941 */ /* 0x000fea0003800000 */
.L_x_2056:
[----:B------:R-:W-:-:S03]  /*6fe0*/  UMOV UR12, 0xffffffff ;  /* 0xffffffff000c7882 */ /* 0x000fc60000000000 */
[----:B------:R-:W-:Y:S05]  /*6ff0*/  BRA.DIV UR12, `(.L_x_2059) ;  /* 0x0000003e0c047947 */ /* 0x000fea000b800000 */
[----:B------:R-:W-:Y:S01]  /*7000*/  NOP ;  /* 0x0000000000007918 */ /* 0x000fe20000000000 */
.L_x_2129:
        /* <DEDUP_REMOVED lines=15> */
.L_x_2061:
[----:B------:R-:W-:Y:S05]  /*7100*/  BSYNC B0 ;  /* 0x0000000000007941 */ /* 0x000fea0003800000 */
.L_x_2060:
        /* <DEDUP_REMOVED lines=15> */
.L_x_2063:
[----:B------:R-:W-:Y:S05]  /*7200*/  BSYNC B0 ;  /* 0x0000000000007941 */ /* 0x000fea0003800000 */
.L_x_2062:
[----:B------:R-:W-:Y:S06]  /*7210*/  BAR.ARV 0xa, 0xa0 ;  /* 0x0282800000007b1d */ /* 0x000fec0000002000 */
[----:B------:R-:W-:Y:S04]  /*7220*/  BSSY B0, `(.L_x_2064) ;  /* 0x0000003000007945 */ /* 0x000fe80003800000 */
[----:B------:R-:W-:Y:S05]  /*7230*/  @!P0 BRA `(.L_x_2065) ;  /* 0x0000000000048947 */ /* 0x000fea0003800000 */
[----:B------:R-:W-:-:S04]  /*7240*/  DEPBAR.LE SB0, 0x0 ;  /* 0x000080000000791a */ /* 0x000fc80000000000 */
.L_x_2065:
[----:B------:R-:W-:Y:S05]  /*7250*/  BSYNC B0 ;  /* 0x0000000000007941 */ /* 0x000fea0003800000 */
.L_x_2064:
        /* <DEDUP_REMOVED lines=19> */
.L_x_2067:
[----:B------:R-:W-:Y:S05]  /*7390*/  BSYNC B0 ;  /* 0x0000000000007941 */ /* 0x000fea0003800000 */
.L_x_2066:
[----:B------:R-:W-:Y:S02]  /*73a0*/  UIADD3 UR9, UR9, 0x2, URZ ;  /* 0x0000000209097890 */ /* 0x000fe4000fffe03f */
[----:B------:R-:W-:Y:S02]  /*73b0*/  UIADD3 UR4, UR4, 0x3000, URZ ;  /* 0x0000300004047890 */ /* 0x000fe4000fffe03f */
[----:B------:R-:W-:-:S06]  /*73c0*/  UISETP.GE.AND UP0, UPT, UR9, UR11, UPT ;  /* 0x0000000b0900728c */ /* 0x000fcc000bf06270 */
[----:B------:R-:W-:-:S13]  /*73d0*/  PLOP3.LUT P1, PT, PT, PT, UP0, 0x80, 0x0 ;  /* 0x000000000000781c */ /* 0x000fda0003f2f008 */
[----:B------:R-:W-:Y:S05]  /*73e0*/  @!P1 BRA `(.L_x_2068) ;  /* 0xfffffff400749947 */ /* 0x000fea000383ffff */
.L_x_2029:
        /* <DEDUP_REMOVED lines=41> */
.L_x_2071:
[----:B------:R-:W-:Y:S05]  /*7680*/  BSYNC B0 ;  /* 0x0000000000007941 */ /* 0x000fea0003800000 */
.L_x_2070:
[----:B------:R-:W-:Y:S05]  /*7690*/  BRA `(.L_x_2072) ;  /* 0x0000000000047947 */ /* 0x000fea0003800000 */
.L_x_2069:
[----:B------:R-:W-:-:S05]  /*76a0*/  UMOV UR4, UR9 ;  /* 0x0000000900047c82 */ /* 0x000fca0008000000 */
.L_x_2072:
        /* <DEDUP_REMOVED lines=11> */
.L_x_2077:
        /* <DEDUP_REMOVED lines=24> */
.L_x_2074:
[----:B------:R-:W-:Y:S05]  /*78e0*/  BSYNC B0 ;  /* 0x0000000000007941 */ /* 0x000fea0003800000 */
.L_x_2073:
        /* <DEDUP_REMOVED lines=24> */
.L_x_2076:
[----:B------:R-:W-:Y:S05]  /*7a70*/  BSYNC B0 ;  /* 0x0000000000007941 */ /* 0x000fea0003800000 */
.L_x_2075:
[----:B------:R-:W-:Y:S02]  /*7a80*/  UIADD3 UR7, UR7, 0x2, URZ ;  /* 0x0000000207077890 */ /* 0x000fe4000fffe03f */
[----:B------:R-:W-:Y:S02]  /*7a90*/  ULEA UR5, UR19, UR5, 0x1 ;  /* 0x0000000513057291 */ /* 0x000fe4000f8e083f */
[----:B------:R-:W-:Y:S02]  /*7aa0*/  ULEA UR6, UR19, UR6, 0x1 ;  /* 0x0000000613067291 */ /* 0x000fe4000f8e083f */
[----:B------:R-:W-:-:S13]  /*7ab0*/  ISETP.NE.AND P0, PT, RZ, UR7, PT ;  /* 0x00000007ff007c0c */ /* 0x000fda000bf05270 */
[----:B------:R-:W-:Y:S05]  /*7ac0*/  @!P0 BRA `(.L_x_1979) ;  /* 0x0000002c00748947 */ /* 0x000fea0003800000 */
[----:B------:R-:W-:Y:S05]  /*7ad0*/  BRA `(.L_x_2077) ;  /* 0xfffffffc00207947 */ /* 0x000fea000383ffff */
.L_x_2021:
        /* <DEDUP_REMOVED lines=14> */
.L_x_2078:
        /* <DEDUP_REMOVED lines=14> */
.L_x_2080:
[----:B------:R-:W-:-:S05]  /*7ca0*/  ULDC UR4, c[0x0][0x8c4] ;  /* 0x0002310000047ab9 */ /* 0x000fca0000000800 */
.L_x_2079:
        /* <DEDUP_REMOVED lines=59> */
.L_x_2082:
        /* <DEDUP_REMOVED lines=13> */
.L_x_2083:
        /* <DEDUP_REMOVED lines=8> */
.L_x_2084:
        /* <DEDUP_REMOVED lines=21> */
.L_x_2085:
        /* <DEDUP_REMOVED lines=50> */
.L_x_2130:
        /* <DEDUP_REMOVED lines=15> */
.L_x_2088:
        /* <DEDUP_REMOVED lines=127> */
.L_x_2099:
[----:B-123--:R-:W-:-:S04]  /*8f00*/  SHF.L.U32 R18, R10, 0x1f, RZ ;  /* 0x0000001f0a127819 */ /* 0x00efc800000006ff */
[----:B------:R-:W2:Y:S02]  /*8f10*/  SYNCS.PHASECHK.TRANS64.TRYWAIT P1, [R15+URZ+0x26840], R18 ;  /* 0x026840120f0075a7 */ /* 0x000ea4000802017f */
[----:B--2---:R-:W-:Y:S05]  /*8f20*/  @!P1 BRA `(.L_x_2091) ;  /* 0x0000001c00689947 */ /* 0x004fea0003800000 */
.L_x_2131:
        /* <DEDUP_REMOVED lines=8> */
.L_x_2092:
        /* <DEDUP_REMOVED lines=44> */
.L_x_2132:
        /* <DEDUP_REMOVED lines=8> */
.L_x_2094:
        /* <DEDUP_REMOVED lines=44> */
.L_x_2133:
        /* <DEDUP_REMOVED lines=8> */
.L_x_2096:
        /* <DEDUP_REMOVED lines=38> */
.L_x_2135:
        /* <DEDUP_REMOVED lines=8> */
.L_x_2098:
        /* <DEDUP_REMOVED lines=44> */
.L_x_2090:
[----:B------:R-:W4:Y:S02]  /*9bd0*/  LDL.LU R4, [R1+0x4] ;  /* 0x0000040001047983 */ /* 0x000f240000300800 */
[----:B----4-:R-:W-:Y:S02]  /*9be0*/  ISETP.NE.AND P1, PT, R4, RZ, PT ;  /* 0x000000ff0400720c */ /* 0x010fe40003f25270 */
[----:B------:R4:W5:Y:S11]  /*9bf0*/  LDL R4, [R1] ;  /* 0x0000000001047983 */ /* 0x0009760000100800 */
[----:B----4-:R-:W-:Y:S05]  /*9c00*/  @!P1 BRA `(.L_x_2089) ;  /* 0x0000000400949947 */ /* 0x010fea0003800000 */
[----:B------:R-:W-:-:S04]  /*9c10*/  SHF.L.U32 R12, R10, 0x1f, RZ ;  /* 0x0000001f0a0c7819 */ /* 0x000fc800000006ff */
[----:B------:R-:W4:Y:S02]  /*9c20*/  SYNCS.PHASECHK.TRANS64.TRYWAIT P1, [R15+URZ+0x26840], R12 ;  /* 0x0268400c0f0075a7 */ /* 0x000f24000802017f */
[----:B----4-:R-:W-:Y:S05]  /*9c30*/  @!P1 BRA `(.L_x_2100) ;  /* 0x0000001000789947 */ /* 0x010fea0003800000 */
.L_x_2136:
        /* <DEDUP_REMOVED lines=8> */
.L_x_2101:
        /* <DEDUP_REMOVED lines=41> */
.L_x_2137:
        /* <DEDUP_REMOVED lines=8> */
.L_x_2103:
        /* <DEDUP_REMOVED lines=41> */
.L_x_2089:
[----:B------:R-:W1:Y:S01]  /*a260*/  S2R R0, SR_TID.X ;  /* 0x0000000000007919 */ /* 0x000e620000002100 */
[----:B------:R-:W-:Y:S01]  /*a270*/  IMAD R3, R16, 0x8, R15 ;  /* 0x0000000810037824 */ /* 0x000fe200078e020f */
[----:B-1----:R-:W-:Y:S02]  /*a280*/  LOP3.LUT R2, R0, 0x7f, RZ, 0xc0, !PT ;  /* 0x0000007f00027812 */ /* 0x002fe400078ec0ff */
[----:B------:R-:W-:Y:S02]  /*a290*/  SHF.L.U32 R0, R10, 0x1f, RZ ;  /* 0x0000001f0a007819 */ /* 0x000fe400000006ff */
[----:B------:R-:W-:Y:S02]  /*a2a0*/  ISETP.NE.AND P1, PT, R2, RZ, PT ;  /* 0x000000ff0200720c */ /* 0x000fe40003f25270 */
[----:B------:R-:W1:Y:S02]  /*a2b0*/  SYNCS.PHASECHK.TRANS64.TRYWAIT P0, [R3+URZ+0x26840], R0 ;  /* 0x02684000030075a7 */ /* 0x000e64000800017f */
[----:B-1----:R-:W-:Y:S09]  /*a2c0*/  @!P0 BRA `(.L_x_2104) ;  /* 0x0000000800fc8947 */ /* 0x002ff20003800000 */
.L_x_2138:
[----:B------:R-:W-:Y:S05]  /*a2d0*/  @P1 BRA `(.L_x_2105) ;  /* 0x0000000000181947 */ /* 0x000fea0003800000 */
[----:B------:R-:W1:Y:S01]  /*a2e0*/  S2R R2, SR_TID.X ;  /* 0x0000000000027919 */ /* 0x000e620000002100 */
[----:B------:R-:W-:-:S04]  /*a2f0*/  IMAD.MOV.U32 R0, RZ, RZ, 0x3100 ;  /* 0x00003100ff007424 */ /* 0x000fc800078e00ff */
[----:B------:R1:W-:Y:S02]  /*a300*/  SYNCS.ARRIVE.TRANS64 RZ, [R3+URZ+0x26830], R0 ;  /* 0x0268300003ff79a7 */ /* 0x0003e4000800003f */
[----:B-1----:R-:W-:-:S13]  /*a310*/  LOP3.LUT P0, RZ, R2, 0x1f, RZ, 0xc0, !PT ;  /* 0x0000001f02ff7812 */ /* 0x002fda000780c0ff */
[----:B------:R-:W-:Y:S05]  /*a320*/  @!P0 BRA `(.L_x_2105) ;  /* 0x0000000000048947 */ /* 0x000fea0003800000 */
[----:B------:R-:W-:Y:S01]  /*a330*/  BPT.TRAP 0x1 ;  /* 0x000000040000795c */ /* 0x000fe20000300000 */
.L_x_2105:
        /* <DEDUP_REMOVED lines=48> */
.L_x_2086:
[----:B------:R-:W-:Y:S05]  /*a640*/  BSYNC B0 ;  /* 0x0000000000007941 */ /* 0x000fea0003800000 */
.L_x_2081:
[----:B------:R-:W-:-:S03]  /*a650*/  UMOV UR8, 0xffffffff ;  /* 0xffffffff00087882 */ /* 0x000fc60000000000 */
[----:B------:R-:W-:Y:S05]  /*a660*/  BRA.DIV UR8, `(.L_x_2106) ;  /* 0x0000000a08287947 */ /* 0x000fea000b800000 */
[----:B------:R-:W-:-:S13]  /*a670*/  ELECT P6, URZ, PT ;  /* 0x00000000003f782f */ /* 0x000fda00038c0000 */
.L_x_2141:
[----:B------:R-:W-:Y:S05]  /*a680*/  @!P6 BRA `(.L_x_1979) ;  /* 0x000000000084e947 */ /* 0x000fea0003800000 */
[----:B------:R-:W-:-:S06]  /*a690*/  ULOP3.LUT UR8, UR38, 0x2, URZ, 0xfc, !UPT ;  /* 0x0000000226087892 */ /* 0x000fcc000f8efc3f */
[----:B------:R-:W-:-:S05]  /*a6a0*/  IMAD.U32 R2, RZ, RZ, UR8 ;  /* 0x00000008ff027e24 */ /* 0x000fca000f8e00ff */
[----:B------:R-:W-:-:S13]  /*a6b0*/  ISETP.NE.AND P2, PT, R2, 0x3, PT ;  /* 0x000000030200780c */ /* 0x000fda0003f45270 */
[----:B------:R-:W-:Y:S05]  /*a6c0*/  @!P2 BRA `(.L_x_2107) ;  /* 0x000000000004a947 */ /* 0x000fea0003800000 */
[----:B---3--:R-:W-:Y:S01]  /*a6d0*/  BPT.TRAP 0x1 ;  /* 0x000000040000795c */ /* 0x008fe20000300000 */
.L_x_2107:
        /* <DEDUP_REMOVED lines=15> */
.L_x_2142:
[----:B------:R-:W2:Y:S02]  /*a7d0*/  SYNCS.PHASECHK.TRANS64.TRYWAIT P0, [R3+URZ], R2 ;  /* 0x00000002030075a7 */ /* 0x000ea4000800017f */
[----:B--2---:R-:W-:Y:S05]  /*a7e0*/  @!P0 BRA `(.L_x_2109) ;  /* 0x0000000400fc8947 */ /* 0x004fea0003800000 */
.L_x_2143:
[----:B------:R-:W-:Y:S05]  /*a7f0*/  @!P2 BRA `(.L_x_2110) ;  /* 0x000000000004a947 */ /* 0x000fea0003800000 */
[----:B---3--:R-:W-:Y:S01]  /*a800*/  BPT.TRAP 0x1 ;  /* 0x000000040000795c */ /* 0x008fe20000300000 */
.L_x_2110:
[----:B--2---:R-:W-:-:S04]  /*a810*/  VIADD R3, R8, 0x26840 ;  /* 0x0002684008037836 */ /* 0x004fc80000000000 */
[----:B------:R-:W-:-:S04]  /*a820*/  IMAD R5, R0, 0x8, R3 ;  /* 0x0000000800057824 */ /* 0x000fc800078e0203 */
[----:B------:R-:W2:Y:S02]  /*a830*/  SYNCS.PHASECHK.TRANS64.TRYWAIT P0, [R5+URZ], R4 ;  /* 0x00000004050075a7 */ /* 0x000ea4000800017f */
[----:B--2---:R-:W-:Y:S05]  /*a840*/  @!P0 BRA `(.L_x_2111) ;  /* 0x0000000400f88947 */ /* 0x004fea0003800000 */
.L_x_2144:
[----:B------:R-:W-:-:S07]  /*a850*/  IMAD R3, R6, 0x8, R3 ;  /* 0x0000000806037824 */ /* 0x000fce00078e0203 */
.L_x_2112:
[----:B----4-:R4:W1:Y:S02]  /*a860*/  SYNCS.PHASECHK.TRANS64.TRYWAIT P0, [R3+URZ], R2 ;  /* 0x00000002030075a7 */ /* 0x010864000800017f */
[----:B-1----:R-:W-:Y:S05]  /*a870*/  @!P0 NANOSLEEP.SYNCS 0x989680 ;  /* 0x009896800000895d */ /* 0x002fea0003900000 */
[----:B------:R-:W1:Y:S02]  /*a880*/  @!P0 SYNCS.PHASECHK.TRANS64 P0, [R3+URZ], R2 ;  /* 0x00000002030085a7 */ /* 0x000e64000800007f */
[----:B-1----:R-:W-:Y:S05]  /*a890*/  @!P0 BRA `(.L_x_2112) ;  /* 0xfffffffc00f08947 */ /* 0x002fea000383ffff */
.L_x_1979:
[----:B---3--:R-:W-:Y:S05]  /*a8a0*/  BSYNC B6 ;  /* 0x0000000000067941 */ /* 0x008fea0003800000 */
.L_x_1973:
[----:B------:R-:W-:Y:S05]  /*a8b0*/  EXIT ;  /* 0x000000000000794d */ /* 0x000fea0003800000 */
.L_x_1990:
[----:B------:R-:W-:Y:S02]  /*a8c0*/  IMAD.MOV.U32 R13, RZ, RZ, R16 ;  /* 0x000000ffff0d7224 */ /* 0x000fe400078e0010 */
[----:B------:R-:W-:Y:S02]  /*a8d0*/  IMAD.MOV.U32 R12, RZ, RZ, RZ ;  /* 0x000000ffff0c7224 */ /* 0x000fe400078e00ff */
[----:B------:R-:W-:Y:S02]  /*a8e0*/  IMAD.MOV.U32 R11, RZ, RZ, 0x1f ;  /* 0x0000001fff0b7424 */ /* 0x000fe400078e00ff */
[----:B------:R-:W-:-:S07]  /*a8f0*/  IMAD.MOV.U32 R15, RZ, RZ, -0x1 ;  /* 0xffffffffff0f7424 */ /* 0x000fce00078e00ff */
[----:B------:R-:W-:Y:S05]  /*a900*/  WARPSYNC.COLLECTIVE R15, `(.L_x_2113) ;  /* 0x000000000f087348 */ /* 0x000fea0003c00000 */
[----:B------:R1:W2:Y:S02]  /*a910*/  SHFL.IDX P6, R14, R13, R12, R11 ;  /* 0x0000000c0d0e7389 */ /* 0x0002a400000c000b */
[----:B-12---:R-:W-:Y:S01]  /*a920*/  ENDCOLLECTIVE ;  /* 0x000000000000791b */ /* 0x006fe20003800000 */
.L_x_2113:
[----:B------:R-:W-:Y:S05]  /*a930*/  BRA `(.L_x_2114) ;  /* 0xffffff6800f07947 */ /* 0x000fea000383ffff */
.L_x_1992:
[----:B--2---:R2:W3:Y:S02]  /*a940*/  SYNCS.PHASECHK.TRANS64.TRYWAIT P0, [R18+URZ+0x26800], R5 ;  /* 0x02680005120075a7 */ /* 0x0044e4000800017f */
[----:B---3--:R-:W-:Y:S05]  /*a950*/  @!P0 NANOSLEEP.SYNCS 0x989680 ;  /* 0x009896800000895d */ /* 0x008fea0003900000 */
[----:B------:R-:W3:Y:S02]  /*a960*/  @!P0 SYNCS.PHASECHK.TRANS64 P0, [R18+URZ+0x26800], R5 ;  /* 0x02680005120085a7 */ /* 0x000ee4000800007f */
[----:B---3--:R-:W-:Y:S05]  /*a970*/  @!P0 BRA `(.L_x_1992) ;  /* 0xfffffffc00f08947 */ /* 0x008fea000383ffff */
[----:B------:R-:W-:Y:S05]  /*a980*/  BRA `(.L_x_1991) ;  /* 0xffffff6c00187947 */ /* 0x000fea000383ffff */
.L_x_1997:
[----:B--2---:R-:W-:-:S04]  /*a990*/  IMAD.U32 R7, RZ, RZ, UR7 ;  /* 0x00000007ff077e24 */ /* 0x004fc8000f8e00ff */
[----:B------:R2:W3:Y:S03]  /*a9a0*/  SYNCS.PHASECHK.TRANS64.TRYWAIT P0, [R7+URZ+0x26810], R16 ;  /* 0x02681010070075a7 */ /* 0x0004e6000800017f */
[----:B---3--:R-:W-:Y:S05]  /*a9b0*/  @!P0 NANOSLEEP.SYNCS 0x989680 ;  /* 0x009896800000895d */ /* 0x008fea0003900000 */
[----:B------:R-:W3:Y:S02]  /*a9c0*/  @!P0 SYNCS.PHASECHK.TRANS64 P0, [R7+URZ+0x26810], R16 ;  /* 0x02681010070085a7 */ /* 0x000ee4000800007f */
[----:B---3--:R-:W-:Y:S05]  /*a9d0*/  @!P0 BRA `(.L_x_1997) ;  /* 0xfffffffc00ec8947 */ /* 0x008fea000383ffff */
[----:B------:R-:W-:Y:S05]  /*a9e0*/  BRA `(.L_x_1996) ;  /* 0xffffff74006c7947 */ /* 0x000fea000383ffff */
.L_x_2001:
[----:B------:R-:W-:-:S04]  /*a9f0*/  IMAD.U32 R121, RZ, RZ, UR7 ;  /* 0x00000007ff797e24 */ /* 0x000fc8000f8e00ff */
[----:B------:R1:W1:Y:S03]  /*aa00*/  SYNCS.PHASECHK.TRANS64.TRYWAIT P0, [R121+URZ+0x26830], R16 ;  /* 0x02683010790075a7 */ /* 0x000266000800017f */
[----:B-1----:R-:W-:Y:S05]  /*aa10*/  @!P0 NANOSLEEP.SYNCS 0x989680 ;  /* 0x009896800000895d */ /* 0x002fea0003900000 */
[----:B------:R-:W1:Y:S02]  /*aa20*/  @!P0 SYNCS.PHASECHK.TRANS64 P0, [R121+URZ+0x26830], R16 ;  /* 0x02683010790085a7 */ /* 0x000e64000800007f */
[----:B-1----:R-:W-:Y:S05]  /*aa30*/  @!P0 BRA `(.L_x_2001) ;  /* 0xfffffffc00ec8947 */ /* 0x002fea000383ffff */
[----:B------:R-:W-:Y:S05]  /*aa40*/  BRA `(.L_x_2000) ;  /* 0xffffff7800747947 */ /* 0x000fea000383ffff */
.L_x_2008:
[----:B------:R-:W-:Y:S01]  /*aa50*/  BSSY B0, `(.L_x_2115) ;  /* 0x0000005000007945 */ /* 0x000fe20003800000 */
[----:B------:R-:W-:-:S07]  /*aa60*/  IMAD.MOV.U32 R15, RZ, RZ, -0x1 ;  /* 0xffffffffff0f7424 */ /* 0x000fce00078e00ff */
[----:B-1----:R-:W-:Y:S05]  /*aa70*/  WARPSYNC.COLLECTIVE R15, `(.L_x_2116) ;  /* 0x000000000f087348 */ /* 0x002fea0003c00000 */
[----:B------:R-:W-:Y:S01]  /*aa80*/  NOP ;  /* 0x0000000000007918 */ /* 0x000fe20000000000 */
[----:B-1----:R-:W-:Y:S01]  /*aa90*/  ENDCOLLECTIVE ;  /* 0x000000000000791b */ /* 0x002fe20003800000 */
.L_x_2116:
[----:B------:R-:W-:Y:S05]  /*aaa0*/  BSYNC B0 ;  /* 0x0000000000007941 */ /* 0x000fea0003800000 */
.L_x_2115:
[----:B------:R-:W-:Y:S05]  /*aab0*/  BRA `(.L_x_2117) ;  /* 0xffffffa400ec7947 */ /* 0x000fea000383ffff */
.L_x_2017:
[----:B------:R-:W-:Y:S01]  /*aac0*/  BSSY B0, `(.L_x_2118) ;  /* 0x0000005000007945 */ /* 0x000fe20003800000 */
[----:B------:R-:W-:-:S07]  /*aad0*/  IMAD.MOV.U32 R15, RZ, RZ, -0x1 ;  /* 0xffffffffff0f7424 */ /* 0x000fce00078e00ff */
[----:B-12---:R-:W-:Y:S05]  /*aae0*/  WARPSYNC.COLLECTIVE R15, `(.L_x_2119) ;  /* 0x000000000f087348 */ /* 0x006fea0003c00000 */
[----:B------:R-:W-:Y:S01]  /*aaf0*/  NOP ;  /* 0x0000000000007918 */ /* 0x000fe20000000000 */
[----:B-12---:R-:W-:Y:S01]  /*ab00*/  ENDCOLLECTIVE ;  /* 0x000000000000791b */ /* 0x006fe20003800000 */
.L_x_2119:
[----:B------:R-:W-:Y:S05]  /*ab10*/  BSYNC B0 ;  /* 0x0000000000007941 */ /* 0x000fea0003800000 */
.L_x_2118:
[----:B------:R-:W-:Y:S05]  /*ab20*/  BRA `(.L_x_2120) ;  /* 0xffffffa800e07947 */ /* 0x000fea000383ffff */
.L_x_2034:
[----:B------:R-:W-:Y:S01]  /*ab30*/  BSSY B0, `(.L_x_2121) ;  /* 0x0000005000007945 */ /* 0x000fe20003800000 */
[----:B------:R-:W-:-:S07]  /*ab40*/  IMAD.MOV.U32 R15, RZ, RZ, -0x1 ;  /* 0xffffffffff0f7424 */ /* 0x000fce00078e00ff */
[----:B------:R-:W-:Y:S05]  /*ab50*/  WARPSYNC.COLLECTIVE R15, `(.L_x_2122) ;  /* 0x000000000f087348 */ /* 0x000fea0003c00000 */
[----:B------:R-:W-:Y:S01]  /*ab60*/  NOP ;  /* 0x0000000000007918 */ /* 0x000fe20000000000 */
[----:B------:R-:W-:Y:S01]  /*ab70*/  ENDCOLLECTIVE ;  /* 0x000000000000791b */ /* 0x000fe20003800000 */
.L_x_2122:
[----:B------:R-:W-:Y:S05]  /*ab80*/  BSYNC B0 ;  /* 0x0000000000007941 */ /* 0x000fea0003800000 */
.L_x_2121:
[----:B------:R-:W-:Y:S05]  /*ab90*/  BRA `(.L_x_2123) ;  /* 0xffffffb800287947 */ /* 0x000fea000383ffff */
.L_x_2047:
[----:B------:R-:W-:Y:S01]  /*aba0*/  BSSY B0, `(.L_x_2124) ;  /* 0x0000005000007945 */ /* 0x000fe20003800000 */
[----:B------:R-:W-:-:S07]  /*abb0*/  IMAD.MOV.U32 R15, RZ, RZ, -0x1 ;  /* 0xffffffffff0f7424 */ /* 0x000fce00078e00ff */
[----:B------:R-:W-:Y:S05]  /*abc0*/  WARPSYNC.COLLECTIVE R15, `(.L_x_2125) ;  /* 0x000000000f087348 */ /* 0x000fea0003c00000 */
[----:B------:R-:W-:Y:S01]  /*abd0*/  NOP ;  /* 0x0000000000007918 */ /* 0x000fe20000000000 */
[----:B------:R-:W-:Y:S01]  /*abe0*/  ENDCOLLECTIVE ;  /* 0x000000000000791b */ /* 0x000fe20003800000 */
.L_x_2125:
[----:B------:R-:W-:Y:S05]  /*abf0*/  BSYNC B0 ;  /* 0x0000000000007941 */ /* 0x000fea0003800000 */
.L_x_2124:
[----:B------:R-:W-:Y:S05]  /*ac00*/  BRA `(.L_x_2126) ;  /* 0xffffffbc00bc7947 */ /* 0x000fea000383ffff */
.L_x_2059:
[----:B------:R-:W-:Y:S01]  /*ac10*/  BSSY B0, `(.L_x_2127) ;  /* 0x0000005000007945 */ /* 0x000fe20003800000 */
[----:B------:R-:W-:-:S07]  /*ac20*/  IMAD.MOV.U32 R15, RZ, RZ, -0x1 ;  /* 0xffffffffff0f7424 */ /* 0x000fce00078e00ff */
[----:B------:R-:W-:Y:S05]  /*ac30*/  WARPSYNC.COLLECTIVE R15, `(.L_x_2128) ;  /* 0x000000000f087348 */ /* 0x000fea0003c00000 */
[----:B------:R-:W-:Y:S01]  /*ac40*/  NOP ;  /* 0x0000000000007918 */ /* 0x000fe20000000000 */
[----:B------:R-:W-:Y:S01]  /*ac50*/  ENDCOLLECTIVE ;  /* 0x000000000000791b */ /* 0x000fe20003800000 */
.L_x_2128:
[----:B------:R-:W-:Y:S05]  /*ac60*/  BSYNC B0 ;  /* 0x0000000000007941 */ /* 0x000fea0003800000 */
.L_x_2127:
[----:B------:R-:W-:Y:S05]  /*ac70*/  BRA `(.L_x_2129) ;  /* 0xffffffc000e47947 */ /* 0x000fea000383ffff */
.L_x_2087:
[----:B-1----:R1:W2:Y:S02]  /*ac80*/  SYNCS.PHASECHK.TRANS64.TRYWAIT P0, [R15+URZ+0x26820], R0 ;  /* 0x026820000f0075a7 */ /* 0x0022a4000800017f */
[----:B--2---:R-:W-:Y:S05]  /*ac90*/  @!P0 NANOSLEEP.SYNCS 0x989680 ;  /* 0x009896800000895d */ /* 0x004fea0003900000 */
[----:B------:R-:W2:Y:S02]  /*aca0*/  @!P0 SYNCS.PHASECHK.TRANS64 P0, [R15+URZ+0x26820], R0 ;  /* 0x026820000f0085a7 */ /* 0x000ea4000800007f */
[----:B--2---:R-:W-:Y:S05]  /*acb0*/  @!P0 BRA `(.L_x_2087) ;  /* 0xfffffffc00f08947 */ /* 0x004fea000383ffff */
[----:B------:R-:W-:Y:S05]  /*acc0*/  BRA `(.L_x_2130) ;  /* 0xffffffd800547947 */ /* 0x000fea000383ffff */
.L_x_2091:
[----:B--2---:R2:W3:Y:S02]  /*acd0*/  SYNCS.PHASECHK.TRANS64.TRYWAIT P1, [R15+URZ+0x26840], R18 ;  /* 0x026840120f0075a7 */ /* 0x0044e4000802017f */
[----:B---3--:R-:W-:Y:S05]  /*ace0*/  @!P1 NANOSLEEP.SYNCS 0x989680 ;  /* 0x009896800000995d */ /* 0x008fea0003900000 */
[----:B------:R-:W3:Y:S02]  /*acf0*/  @!P1 SYNCS.PHASECHK.TRANS64 P1, [R15+URZ+0x26840], R18 ;  /* 0x026840120f0095a7 */ /* 0x000ee4000802007f */
[----:B---3--:R-:W-:Y:S05]  /*ad00*/  @!P1 BRA `(.L_x_2091) ;  /* 0xfffffffc00f09947 */ /* 0x008fea000383ffff */
[----:B------:R-:W-:Y:S05]  /*ad10*/  BRA `(.L_x_2131) ;  /* 0xffffffe000847947 */ /* 0x000fea000383ffff */
.L_x_2093:
[----:B-1----:R1:W3:Y:S02]  /*ad20*/  SYNCS.PHASECHK.TRANS64.TRYWAIT P1, [R15+URZ+0x26828], R18 ;  /* 0x026828120f0075a7 */ /* 0x0022e4000802017f */
[----:B---3--:R-:W-:Y:S05]  /*ad30*/  @!P1 NANOSLEEP.SYNCS 0x989680 ;  /* 0x009896800000995d */ /* 0x008fea0003900000 */
[----:B------:R-:W3:Y:S02]  /*ad40*/  @!P1 SYNCS.PHASECHK.TRANS64 P1, [R15+URZ+0x26828], R18 ;  /* 0x026828120f0095a7 */ /* 0x000ee4000802007f */
[----:B---3--:R-:W-:Y:S05]  /*ad50*/  @!P1 BRA `(.L_x_2093) ;  /* 0xfffffffc00f09947 */ /* 0x008fea000383ffff */
[----:B------:R-:W-:Y:S05]  /*ad60*/  BRA `(.L_x_2132) ;  /* 0xffffffe400407947 */ /* 0x000fea000383ffff */
.L_x_2095:
[----:B---3--:R3:W4:Y:S02]  /*ad70*/  SYNCS.PHASECHK.TRANS64.TRYWAIT P1, [R15+URZ+0x26848], R18 ;  /* 0x026848120f0075a7 */ /* 0x008724000802017f */
[----:B----4-:R-:W-:Y:S05]  /*ad80*/  @!P1 NANOSLEEP.SYNCS 0x989680 ;  /* 0x009896800000995d */ /* 0x010fea0003900000 */
[----:B------:R-:W4:Y:S02]  /*ad90*/  @!P1 SYNCS.PHASECHK.TRANS64 P1, [R15+URZ+0x26848], R18 ;  /* 0x026848120f0095a7 */ /* 0x000f24000802007f */
[----:B----4-:R-:W-:Y:S05]  /*ada0*/  @!P1 BRA `(.L_x_2095) ;  /* 0xfffffffc00f09947 */ /* 0x010fea000383ffff */
[----:B------:R-:W-:Y:S05]  /*adb0*/  BRA `(.L_x_2133) ;  /* 0xffffffe400fc7947 */ /* 0x000fea000383ffff */
.L_x_2097:
[----:B------:R-:W-:-:S07]  /*adc0*/  SHF.L.U32 R4, R10, 0x1f, RZ ;  /* 0x0000001f0a047819 */ /* 0x000fce00000006ff */
.L_x_2134:
[----:B----4-:R4:W1:Y:S02]  /*add0*/  SYNCS.PHASECHK.TRANS64.TRYWAIT P1, [R15+URZ+0x26820], R4 ;  /* 0x026820040f0075a7 */ /* 0x010864000802017f */
[----:B-1----:R-:W-:Y:S05]  /*ade0*/  @!P1 NANOSLEEP.SYNCS 0x989680 ;  /* 0x009896800000995d */ /* 0x002fea0003900000 */
[----:B------:R-:W1:Y:S02]  /*adf0*/  @!P1 SYNCS.PHASECHK.TRANS64 P1, [R15+URZ+0x26820], R4 ;  /* 0x026820040f0095a7 */ /* 0x000e64000802007f */
[----:B-1----:R-:W-:Y:S05]  /*ae00*/  @!P1 BRA `(.L_x_2134) ;  /* 0xfffffffc00f09947 */ /* 0x002fea000383ffff */
[----:B------:R-:W-:Y:S05]  /*ae10*/  BRA `(.L_x_2135) ;  /* 0xffffffe8009c7947 */ /* 0x000fea000383ffff */
.L_x_2100:
[----:B----4-:R4:W1:Y:S02]  /*ae20*/  SYNCS.PHASECHK.TRANS64.TRYWAIT P1, [R15+URZ+0x26840], R12 ;  /* 0x0268400c0f0075a7 */ /* 0x010864000802017f */
[----:B-1----:R-:W-:Y:S05]  /*ae30*/  @!P1 NANOSLEEP.SYNCS 0x989680 ;  /* 0x009896800000995d */ /* 0x002fea0003900000 */
[----:B------:R-:W1:Y:S02]  /*ae40*/  @!P1 SYNCS.PHASECHK.TRANS64 P1, [R15+URZ+0x26840], R12 ;  /* 0x0268400c0f0095a7 */ /* 0x000e64000802007f */
[----:B-1----:R-:W-:Y:S05]  /*ae50*/  @!P1 BRA `(.L_x_2100) ;  /* 0xfffffffc00f09947 */ /* 0x002fea000383ffff */
[----:B------:R-:W-:Y:S05]  /*ae60*/  BRA `(.L_x_2136) ;  /* 0xffffffec00747947 */ /* 0x000fea000383ffff */
.L_x_2102:
[----:B-1----:R1:W2:Y:S02]  /*ae70*/  SYNCS.PHASECHK.TRANS64.TRYWAIT P1, [R15+URZ+0x26828], R12 ;  /* 0x0268280c0f0075a7 */ /* 0x0022a4000802017f */
[----:B--2---:R-:W-:Y:S05]  /*ae80*/  @!P1 NANOSLEEP.SYNCS 0x989680 ;  /* 0x009896800000995d */ /* 0x004fea0003900000 */
[----:B------:R-:W2:Y:S02]  /*ae90*/  @!P1 SYNCS.PHASECHK.TRANS64 P1, [R15+URZ+0x26828], R12 ;  /* 0x0268280c0f0095a7 */ /* 0x000ea4000802007f */
[----:B--2---:R-:W-:Y:S05]  /*aea0*/  @!P1 BRA `(.L_x_2102) ;  /* 0xfffffffc00f09947 */ /* 0x004fea000383ffff */
[----:B------:R-:W-:Y:S05]  /*aeb0*/  BRA `(.L_x_2137) ;  /* 0xfffffff000247947 */ /* 0x000fea000383ffff */
.L_x_2104:
[----:B------:R1:W1:Y:S02]  /*aec0*/  SYNCS.PHASECHK.TRANS64.TRYWAIT P0, [R3+URZ+0x26840], R0 ;  /* 0x02684000030075a7 */ /* 0x000264000800017f */
[----:B-1----:R-:W-:Y:S05]  /*aed0*/  @!P0 NANOSLEEP.SYNCS 0x989680 ;  /* 0x009896800000895d */ /* 0x002fea0003900000 */
[----:B------:R-:W1:Y:S02]  /*aee0*/  @!P0 SYNCS.PHASECHK.TRANS64 P0, [R3+URZ+0x26840], R0 ;  /* 0x02684000030085a7 */ /* 0x000e64000800007f */
[----:B-1----:R-:W-:Y:S05]  /*aef0*/  @!P0 BRA `(.L_x_2104) ;  /* 0xfffffffc00f08947 */ /* 0x002fea000383ffff */
[----:B------:R-:W-:Y:S05]  /*af00*/  BRA `(.L_x_2138) ;  /* 0xfffffff000f07947 */ /* 0x000fea000383ffff */
.L_x_2106:
[----:B------:R-:W-:Y:S01]  /*af10*/  BSSY B0, `(.L_x_2139) ;  /* 0x0000006000007945 */ /* 0x000fe20003800000 */
[----:B------:R-:W-:-:S07]  /*af20*/  IMAD.MOV.U32 R15, RZ, RZ, -0x1 ;  /* 0xffffffffff0f7424 */ /* 0x000fce00078e00ff */
[----:B---3--:R-:W-:Y:S05]  /*af30*/  WARPSYNC.COLLECTIVE R15, `(.L_x_2140) ;  /* 0x000000000f0c7348 */ /* 0x008fea0003c00000 */
[----:B------:R-:W-:Y:S02]  /*af40*/  ELECT P6, UR62, PT ;  /* 0x00000000003e782f */ /* 0x000fe400038c0000 */
[----:B------:R-:W-:Y:S01]  /*af50*/  MOV R14, UR62 ;  /* 0x0000003e000e7c02 */ /* 0x000fe20008000f00 */
[----:B---3--:R-:W-:Y:S10]  /*af60*/  ENDCOLLECTIVE ;  /* 0x000000000000791b */ /* 0x008ff40003800000 */
.L_x_2140:
[----:B------:R-:W-:Y:S05]  /*af70*/  BSYNC B0 ;  /* 0x0000000000007941 */ /* 0x000fea0003800000 */
.L_x_2139:
[----:B------:R-:W-:Y:S05]  /*af80*/  BRA `(.L_x_2141) ;  /* 0xfffffff400bc7947 */ /* 0x000fea000383ffff */
.L_x_2108:
[----:B-1----:R1:W2:Y:S02]  /*af90*/  SYNCS.PHASECHK.TRANS64.TRYWAIT P0, [R7+URZ], R4 ;  /* 0x00000004070075a7 */ /* 0x0022a4000800017f */
[----:B--2---:R-:W-:Y:S05]  /*afa0*/  @!P0 NANOSLEEP.SYNCS 0x989680 ;  /* 0x009896800000895d */ /* 0x004fea0003900000 */
[----:B------:R-:W2:Y:S02]  /*afb0*/  @!P0 SYNCS.PHASECHK.TRANS64 P0, [R7+URZ], R4 ;  /* 0x00000004070085a7 */ /* 0x000ea4000800007f */
[----:B--2---:R-:W-:Y:S05]  /*afc0*/  @!P0 BRA `(.L_x_2108) ;  /* 0xfffffffc00f08947 */ /* 0x004fea000383ffff */
[----:B------:R-:W-:Y:S05]  /*afd0*/  BRA `(.L_x_2142) ;  /* 0xfffffff400fc7947 */ /* 0x000fea000383ffff */
.L_x_2109:
[----:B--2---:R2:W4:Y:S02]  /*afe0*/  SYNCS.PHASECHK.TRANS64.TRYWAIT P0, [R3+URZ], R2 ;  /* 0x00000002030075a7 */ /* 0x004524000800017f */
[----:B----4-:R-:W-:Y:S05]  /*aff0*/  @!P0 NANOSLEEP.SYNCS 0x989680 ;  /* 0x009896800000895d */ /* 0x010fea0003900000 */
[----:B------:R-:W4:Y:S02]  /*b000*/  @!P0 SYNCS.PHASECHK.TRANS64 P0, [R3+URZ], R2 ;  /* 0x00000002030085a7 */ /* 0x000f24000800007f */
[----:B----4-:R-:W-:Y:S05]  /*b010*/  @!P0 BRA `(.L_x_2109) ;  /* 0xfffffffc00f08947 */ /* 0x010fea000383ffff */
[----:B------:R-:W-:Y:S05]  /*b020*/  BRA `(.L_x_2143) ;  /* 0xfffffff400f07947 */ /* 0x000fea000383ffff */
.L_x_2111:
[----:B--2---:R2:W4:Y:S02]  /*b030*/  SYNCS.PHASECHK.TRANS64.TRYWAIT P0, [R5+URZ], R4 ;  /* 0x00000004050075a7 */ /* 0x004524000800017f */
[----:B----4-:R-:W-:Y:S05]  /*b040*/  @!P0 NANOSLEEP.SYNCS 0x989680 ;  /* 0x009896800000895d */ /* 0x010fea0003900000 */
[----:B------:R-:W4:Y:S02]  /*b050*/  @!P0 SYNCS.PHASECHK.TRANS64 P0, [R5+URZ], R4 ;  /* 0x00000004050085a7 */ /* 0x000f24000800007f */
[----:B----4-:R-:W-:Y:S05]  /*b060*/  @!P0 BRA `(.L_x_2111) ;  /* 0xfffffffc00f08947 */ /* 0x010fea000383ffff */
[----:B------:R-:W-:Y:S05]  /*b070*/  BRA `(.L_x_2144) ;  /* 0xfffffff400f47947 */ /* 0x000fea000383ffff */
.L_x_2145:
        /* <DEDUP_REMOVED lines=16> */
.L_x_3310:


//--------------------- .text._ZN7cutlass13device_kernelIN5flash11enable_sm90INS1_16FlashAttnBwdSm90INS1_25CollectiveMainloopBwdSm90ILi2ELi2ELi2EN4cute5tupleIJNS5_1CILi1EEES8_S8_EEENS6_IJNS7_ILi64EEENS7_ILi128EEENS7_ILi96EEEEEENS_6half_tEfNS_4arch4Sm90ELb1ELb0ELb0ELb0ELb0ELb1ELb0ELb0ELi2ELi1ELi2ELi1ELb1EEENS1_21CollectiveEpilogueBwdISD_SE_SG_Li256ELb0ELb0ELi1EEENS1_25SingleTileBwdLPTSchedulerILb0ELi128ELb0EEEEEEEEEvNT_6ParamsE --------------------------
	.section	.text._ZN7cutlass13device_kernelIN5flash11enable_sm90INS1_16FlashAttnBwdSm90INS1_25CollectiveMainloopBwdSm90ILi2ELi2ELi2EN4cute5tupleIJNS5_1CILi1EEES8_S8_EEENS6_IJNS7_ILi64EEENS7_ILi128EEENS7_ILi96EEEEEENS_6half_tEfNS_4arch4Sm90ELb1ELb0ELb0ELb0ELb0ELb1ELb0ELb0ELi2ELi1ELi2ELi1ELb1EEENS1_21CollectiveEpilogueBwdISD_SE_SG_Li256ELb0ELb0ELi1EEENS1_25SingleTileBwdLPTSchedulerILb0ELi128ELb0EEEEEEEEEvNT_6ParamsE,"ax",@progbits
	.align	128
.text._ZN7cutlass13device_kernelIN5flash11enable_sm90INS1_16FlashAttnBwdSm90INS1_25CollectiveMainloopBwdSm90ILi2ELi2ELi2EN4cute5tupleIJNS5_1CILi1EEES8_S8_EEENS6_IJNS7_ILi64EEENS7_ILi128EEENS7_ILi96EEEEEENS_6half_tEfNS_4arch4Sm90ELb1ELb0ELb0ELb0ELb0ELb1ELb0ELb0ELi2ELi1ELi2ELi1ELb1EEENS1_21CollectiveEpilogueBwdISD_SE_SG_Li256ELb0ELb0ELi1EEENS1_25SingleTileBwdLPTSchedulerILb0ELi128ELb0EEEEEEEEEvNT_6ParamsE:
        .type           _ZN7cutlass13device_kernelIN5flash11enable_sm90INS1_16FlashAttnBwdSm90INS1_25CollectiveMainloopBwdSm90ILi2ELi2ELi2EN4cute5tupleIJNS5_1CILi1EEES8_S8_EEENS6_IJNS7_ILi64EEENS7_ILi128EEENS7_ILi96EEEEEENS_6half_tEfNS_4arch4Sm90ELb1ELb0ELb0ELb0ELb0ELb1ELb0ELb0ELi2ELi1ELi2ELi1ELb1EEENS1_21CollectiveEpilogueBwdISD_SE_SG_Li256ELb0ELb0ELi1EEENS1_25SingleTileBwdLPTSchedulerILb0ELi128ELb0EEEEEEEEEvNT_6ParamsE,@function
        .size           _ZN7cutlass13device_kernelIN5flash11enable_sm90INS1_16FlashAttnBwdSm90INS1_25CollectiveMainloopBwdSm90ILi2ELi2ELi2EN4cute5tupleIJNS5_1CILi1EEES8_S8_EEENS6_IJNS7_ILi64EEENS7_ILi128EEENS7_ILi96EEEEEENS_6half_tEfNS_4arch4Sm90ELb1ELb0ELb0ELb0ELb0ELb1ELb0ELb0ELi2ELi1ELi2ELi1ELb1EEENS1_21CollectiveEpilogueBwdISD_SE_SG_Li256ELb0ELb0ELi1EEENS1_25SingleTileBwdLPTSchedulerILb0ELi128ELb0EEEEEEEEEvNT_6ParamsE,(.L_x_3311 - _ZN7cutlass13device_kernelIN5flash11enable_sm90INS1_16FlashAttnBwdSm90INS1_25CollectiveMainloopBwdSm90ILi2ELi2ELi2EN4cute5tupleIJNS5_1CILi1EEES8_S8_EEENS6_IJNS7_ILi64EEENS7_ILi128EEENS7_ILi96EEEEEENS_6half_tEfNS_4arch4Sm90ELb1ELb0ELb0ELb0ELb0ELb1ELb0ELb0ELi2ELi1ELi2ELi1ELb1EEENS1_21CollectiveEpilogueBwdISD_SE_SG_Li256ELb0ELb0ELi1EEENS1_25SingleTileBwdLPTSchedulerILb0ELi128ELb0EEEEEEEEEvNT_6ParamsE)
        .other          _ZN7cutlass13device_kernelIN5flash11enable_sm90INS1_16FlashAttnBwdSm90INS1_25CollectiveMainloopBwdSm90ILi2ELi2ELi2EN4cute5tupleIJNS5_1CILi1EEES8_S8_EEENS6_IJNS7_ILi64EEENS7_ILi128EEENS7_ILi96EEEEEENS_6half_tEfNS_4arch4Sm90ELb1ELb0ELb0ELb0ELb0ELb1ELb0ELb0ELi2ELi1ELi2ELi1ELb1EEENS1_21CollectiveEpilogueBwdISD_SE_SG_Li256ELb0ELb0ELi1EEENS1_25SingleTileBwdLPTSchedulerILb0ELi128ELb0EEEEEEEEEvNT_6ParamsE,@"STO_CUDA_ENTRY STV_DEFAULT"
_ZN7cutlass13device_kernelIN5flash11enable_sm90INS1_16FlashAttnBwdSm90INS1_25CollectiveMainloopBwdSm90ILi2ELi2ELi2EN4cute5tupleIJNS5_1CILi1EEES8_S8_EEENS6_IJNS7_ILi64EEENS7_ILi128EEENS7_ILi96EEEEEENS_6half_tEfNS_4arch4Sm90ELb1ELb0ELb0ELb0ELb0ELb1ELb0ELb0ELi2ELi1ELi2ELi1ELb1EEENS1_21CollectiveEpilogueBwdISD_SE_SG_Li256ELb0ELb0ELi1EEENS1_25SingleTileBwdLPTSchedulerILb0ELi128ELb0EEEEEEEEEvNT_6ParamsE:
[----:B------:R-:W1:Y:S02]  /*0000*/  LDC R1, c[0x0][0x28] ;  /* 0x00000a00ff017b82 */ /* 0x000e640000000800 */
[----:B-1----:R-:W-:Y:S01]  /*0010*/  VIADD R1, R1, 0xfffffff8 ;  /* 0xfffffff801017836 */ /* 0x002fe20000000000 */
[----:B------:R-:W1:Y:S01]  /*0020*/  S2R R3, SR_TID.X ;  /* 0x0000000000037919 */ /* 0x000e620000002100 */
[----:B------:R-:W-:Y:S01]  /*0030*/  ELECT P0, URZ, PT ;  /* 0x00000000003f782f */ /* 0x000fe20003800000 */
[----:B------:R-:W-:Y:S01]  /*0040*/  BSSY B0, `(.L_x_2146) ;  /* 0x000001a000007945 */ /* 0x000fe20003800000 */
[--C-:B-1----:R-:W-:Y:S02]  /*0050*/  SHF.R.U32.HI R0, RZ, 0x5, R3.reuse ;  /* 0x00000005ff007819 */ /* 0x102fe40000011603 */
[----:B------:R-:W-:-:S03]  /*0060*/  SHF.R.U32.HI R3, RZ, 0x7, R3 ;  /* 0x00000007ff037819 */ /* 0x000fc60000011603 */
[----:B------:R-:W1:Y:S02]  /*0070*/  SHFL.IDX PT, R2, R0, RZ, 0x1f ;  /* 0x00001fff00027589 */ /* 0x000e6400000e0000 */
[----:B-1----:R-:W-:-:S13]  /*0080*/  ISETP.EQ.AND P0, PT, R2, RZ, P0 ;  /* 0x000000ff0200720c */ /* 0x002fda0000702270 */
        /* <DEDUP_REMOVED lines=21> */
.L_x_2147:
[----:B------:R-:W-:Y:S05]  /*01e0*/  BSYNC B0 ;  /* 0x0000000000007941 */ /* 0x000fea0003800000 */
.L_x_2146:
        /* <DEDUP_REMOVED lines=37> */
.L_x_2148:
        /* <DEDUP_REMOVED lines=22> */
.L_x_2149:
[----:B------:R-:W-:Y:S01]  /*05a0*/  PLOP3.LUT P0, PT, PT, PT, UP0, 0x80, 0x0 ;  /* 0x000000000000781c */ /* 0x000fe20003f0f008 */
[----:B------:R-:W-:Y:S01]  /*05b0*/  NOP ;  /* 0x0000000000007918 */ /* 0x000fe20000000000 */
[----:B-12-4-:R-:W-:Y:S11]  /*05c0*/  BAR.SYNC.DEFER_BLOCKING 0x0 ;  /* 0x0000000000007b1d */ /* 0x016ff60000010000 */
[----:B------:R-:W-:Y:S05]  /*05d0*/  @!P0 BRA `(.L_x_2150) ;  /* 0x00000054009c8947 */ /* 0x000fea0003800000 */
.L_x_2151:
[----:B------:R-:W-:-:S08]  /*05e0*/  NOP ;  /* 0x0000000000007918 */ /* 0x000fd00000000000 */
[----:B------:R-:W1:Y:S02]  /*05f0*/  USETMAXREG.TRY_ALLOC.CTAPOOL UP0, 0xf0 ;  /* 0x000000f0000079c8 */ /* 0x000e640008000600 */
[----:B-1----:R-:W-:-:S13]  /*0600*/  PLOP3.LUT P0, PT, PT, PT, UP0, 0x80, 0x0 ;  /* 0x000000000000781c */ /* 0x002fda0003f0f008 */
[----:B------:R-:W-:Y:S05]  /*0610*/  @!P0 BRA `(.L_x_2151) ;  /* 0xfffffffc00f08947 */ /* 0x000fea000383ffff */
[----:B------:R-:W-:Y:S01]  /*0620*/  LOP3.LUT R0, R0, 0x3, RZ, 0xc0, !PT ;  /* 0x0000000300007812 */ /* 0x000fe200078ec0ff */
[----:B------:R-:W1:Y:S01]  /*0630*/  S2R R2, SR_TID.X ;  /* 0x0000000000027919 */ /* 0x000e620000002100 */
[----:B------:R-:W2:Y:S01]  /*0640*/  S2UR UR7, SR_CTAID.X ;  /* 0x00000000000779c3 */ /* 0x000ea20000002500 */
[----:B------:R-:W-:Y:S02]  /*0650*/  ULDC UR8, c[0x0][0xb50] ;  /* 0x0002d40000087ab9 */ /* 0x000fe40000000800 */
[----:B------:R-:W-:Y:S01]  /*0660*/  UISETP.NE.AND UP0, UPT, UR8, 0x1, UPT ;  /* 0x000000010800788c */ /* 0x000fe2000bf05270 */
[----:B------:R-:W3:Y:S04]  /*0670*/  SHFL.IDX PT, R0, R0, RZ, 0x1f ;  /* 0x00001fff00007589 */ /* 0x000ee800000e0000 */
[----:B------:R-:W4:Y:S06]  /*0680*/  LDC R3, c[0x0][0xb68] ;  /* 0x0002da00ff037b82 */ /* 0x000f2c0000000800 */
[----:B------:R-:W-:Y:S01]  /*0690*/  @UP0 ULDC UR4, c[0x0][0xb54] ;  /* 0x0002d50000040ab9 */ /* 0x000fe20000000800 */
[----:B------:R-:W-:Y:S01]  /*06a0*/  @UP0 ULDC UR9, c[0x0][0xb58] ;  /* 0x0002d60000090ab9 */ /* 0x000fe20000000800 */
[----:B--2---:R-:W-:-:S02]  /*06b0*/  UIMAD.WIDE.U32 UR4, UR7, UR4, URZ ;  /* 0x00000004070472a5 */ /* 0x004fc4000f8e003f */
[----:B------:R-:W-:Y:S01]  /*06c0*/  UMOV UR6, UR7 ;  /* 0x0000000700067c82 */ /* 0x000fe20008000000 */
[----:B---3--:R-:W-:Y:S01]  /*06d0*/  ISETP.NE.AND P0, PT, R0, RZ, PT ;  /* 0x000000ff0000720c */ /* 0x008fe20003f05270 */
[----:B------:R-:W-:Y:S01]  /*06e0*/  @UP0 USHF.R.U32.HI UR6, URZ, UR9, UR5 ;  /* 0x000000093f060299 */ /* 0x000fe20008011605 */
[----:B-1----:R-:W-:-:S03]  /*06f0*/  SHF.R.U32.HI R2, RZ, 0x7, R2 ;  /* 0x00000007ff027819 */ /* 0x002fc60000011602 */
[----:B------:R-:W-:-:S04]  /*0700*/  UIADD3 UR4, -UR6, URZ, URZ ;  /* 0x0000003f06047290 */ /* 0x000fc8000fffe13f */
[----:B------:R-:W-:-:S04]  /*0710*/  UIMAD UR10, UR8, UR4, UR7 ;  /* 0x00000004080a72a4 */ /* 0x000fc8000f8e0207 */
[----:B------:R-:W-:-:S05]  /*0720*/  @!P0 VIADD R2, R2, 0x9 ;  /* 0x0000000902028836 */ /* 0x000fca0000000000 */
[----:B------:R1:W-:Y:S06]  /*0730*/  @!P0 BAR.ARV R2, 0xa0 ;  /* 0x000280020000851d */ /* 0x0003ec0000002000 */
[----:B----4-:R-:W-:-:S13]  /*0740*/  ISETP.LE.AND P0, PT, R3, UR6, PT ;  /* 0x0000000603007c0c */ /* 0x010fda000bf03270 */
[----:B-1----:R-:W-:Y:S05]  /*0750*/  @!P0 BRA `(.L_x_2152) ;  /* 0x0000000000208947 */ /* 0x002fea0003800000 */
[----:B------:R-:W-:Y:S01]  /*0760*/  ULDC UR7, c[0x0][0xb5c] ;  /* 0x0002d70000077ab9 */ /* 0x000fe20000000800 */
[----:B------:R-:W-:Y:S01]  /*0770*/  UMOV UR37, UR10 ;  /* 0x0000000a00257c82 */ /* 0x000fe20008000000 */
[----:B------:R-:W-:-:S11]  /*0780*/  UISETP.NE.AND UP0, UPT, UR7, 0x1, UPT ;  /* 0x000000010700788c */ /* 0x000fd6000bf05270 */
[----:B------:R-:W-:Y:S02]  /*0790*/  @UP0 ULDC.64 UR8, c[0x0][0xb60] ;  /* 0x0002d80000080ab9 */ /* 0x000fe40000000a00 */
[----:B------:R-:W-:-:S04]  /*07a0*/  UIMAD.WIDE.U32 UR4, UR10, UR8, URZ ;  /* 0x000000080a0472a5 */ /* 0x000fc8000f8e003f */
[----:B------:R-:W-:-:S04]  /*07b0*/  @UP0 USHF.R.U32.HI UR37, URZ, UR9, UR5 ;  /* 0x000000093f250299 */ /* 0x000fc80008011605 */
[----:B------:R-:W-:Y:S01]  /*07c0*/  UIMAD UR4, UR37, UR7, URZ ;  /* 0x00000007250472a4 */ /* 0x000fe2000f8e023f */
[----:B------:R-:W-:Y:S11]  /*07d0*/  BRA `(.L_x_2153) ;  /* 0x00000000001c7947 */ /* 0x000ff60003800000 */
.L_x_2152:
[----:B------:R-:W-:Y:S01]  /*07e0*/  ULDC UR7, c[0x0][0xb44] ;  /* 0x0002d10000077ab9 */ /* 0x000fe20000000800 */
[----:B------:R-:W-:Y:S01]  /*07f0*/  UMOV UR37, UR10 ;  /* 0x0000000a00257c82 */ /* 0x000fe20008000000 */
[----:B------:R-:W-:-:S11]  /*0800*/  UISETP.NE.AND UP0, UPT, UR7, 0x1, UPT ;  /* 0x000000010700788c */ /* 0x000fd6000bf05270 */
[----:B------:R-:W-:Y:S02]  /*0810*/  @UP0 ULDC.64 UR8, c[0x0][0xb48] ;  /* 0x0002d20000080ab9 */ /* 0x000fe40000000a00 */
[----:B------:R-:W-:-:S04]  /*0820*/  UIMAD.WIDE.U32 UR4, UR10, UR8, URZ ;  /* 0x000000080a0472a5 */ /* 0x000fc8000f8e003f */
[----:B------:R-:W-:-:S04]  /*0830*/  @UP0 USHF.R.U32.HI UR37, URZ, UR9, UR5 ;  /* 0x000000093f250299 */ /* 0x000fc80008011605 */
[----:B------:R-:W-:-:S12]  /*0840*/  UIMAD UR4, UR37, UR7, URZ ;  /* 0x00000007250472a4 */ /* 0x000fd8000f8e023f */
.L_x_2153:
[----:B------:R-:W-:Y:S01]  /*0850*/  ULDC UR43, c[0x0][0xb38] ;  /* 0x0002ce00002b7ab9 */ /* 0x000fe20000000800 */
[----:B------:R-:W-:Y:S02]  /*0860*/  UIADD3 UR4, UR10, -UR4, URZ ;  /* 0x800000040a047290 */ /* 0x000fe4000fffe03f */
[----:B------:R-:W-:Y:S01]  /*0870*/  UISETP.NE.AND UP0, UPT, UR43, 0x1, UPT ;  /* 0x000000012b00788c */ /* 0x000fe2000bf05270 */
[----:B------:R-:W-:Y:S02]  /*0880*/  ULDC UR5, c[0x0][0xb44] ;  /* 0x0002d10000057ab9 */ /* 0x000fe40000000800 */
[----:B------:R-:W-:-:S08]  /*0890*/  UIMAD UR6, UR6, UR5, UR4 ;  /* 0x00000005060672a4 */ /* 0x000fd0000f8e0204 */
[----:B------:R-:W-:Y:S01]  /*08a0*/  @UP0 ULDC UR4, c[0x0][0xb3c] ;  /* 0x0002cf0000040ab9 */ /* 0x000fe20000000800 */
[----:B------:R-:W-:Y:S01]  /*08b0*/  @UP0 ULDC UR7, c[0x0][0xb40] ;  /* 0x0002d00000070ab9 */ /* 0x000fe20000000800 */
[----:B------:R-:W-:Y:S02]  /*08c0*/  UIMAD.WIDE.U32 UR4, UR6, UR4, URZ ;  /* 0x00000004060472a5 */ /* 0x000fe4000f8e003f */
[----:B------:R-:W-:Y:S02]  /*08d0*/  UMOV UR44, UR6 ;  /* 0x00000006002c7c82 */ /* 0x000fe40008000000 */
[----:B------:R-:W-:-:S04]  /*08e0*/  @UP0 USHF.R.U32.HI UR44, URZ, UR7, UR5 ;  /* 0x000000073f2c0299 */ /* 0x000fc80008011605 */
[----:B------:R-:W-:Y:S02]  /*08f0*/  UIADD3 UR4, -UR44, URZ, URZ ;  /* 0x0000003f2c047290 */ /* 0x000fe4000fffe13f */
[----:B------:R-:W-:Y:S02]  /*0900*/  ISETP.LE.AND P0, PT, RZ, UR44, PT ;  /* 0x0000002cff007c0c */ /* 0x000fe4000bf03270 */
[----:B------:R-:W-:-:S11]  /*0910*/  UIMAD UR43, UR43, UR4, UR6 ;  /* 0x000000042b2b72a4 */ /* 0x000fd6000f8e0206 */
[----:B------:R-:W-:Y:S05]  /*0920*/  @!P0 EXIT ;  /* 0x000000000000894d */ /* 0x000fea0003800000 */
[----:B------:R-:W-:Y:S01]  /*0930*/  ULDC UR7, c[0x0][0x280] ;  /* 0x0000a00000077ab9 */ /* 0x000fe20000000800 */
[----:B------:R-:W-:Y:S01]  /*0940*/  ULDC UR5, c[0x0][0x290] ;  /* 0x0000a40000057ab9 */ /* 0x000fe20000000800 */
[----:B------:R-:W-:Y:S01]  /*0950*/  ULEA UR4, UR37, UR7, 0x7 ;  /* 0x0000000725047291 */ /* 0x000fe2000f8e383f */
[----:B------:R-:W-:Y:S01]  /*0960*/  PLOP3.LUT P0, PT, PT, PT, PT, 0x80, 0x0 ;  /* 0x000000000000781c */ /* 0x000fe20003f0f070 */
[----:B------:R-:W-:Y:S01]  /*0970*/  ULDC UR6, c[0x0][0x74c] ;  /* 0x0001d30000067ab9 */ /* 0x000fe20000000800 */
[----:B------:R-:W-:Y:S01]  /*0980*/  CS2R R70, SRZ ;  /* 0x0000000000467805 */ /* 0x000fe2000001ff00 */
[----:B------:R-:W-:Y:S01]  /*0990*/  UIADD3 UR5, -UR6, UR4, -UR5 ;  /* 0x0000000406057290 */ /* 0x000fe2000fffe905 */
[----:B------:R-:W-:Y:S01]  /*09a0*/  CS2R R68, SRZ ;  /* 0x0000000000447805 */ /* 0x000fe2000001ff00 */
[----:B------:R-:W-:Y:S01]  /*09b0*/  UIADD3 UR4, UR7, 0x3f, URZ ;  /* 0x0000003f07047890 */ /* 0x000fe2000fffe03f */
        /* <DEDUP_REMOVED lines=20> */
[----:B------:R-:W-:Y:S01]  /*0b00*/  CS2R R42, SRZ ;  /* 0x00000000002a7805 */ /* 0x000fe2000001ff00 */
[----:B------:R-:W-:Y:S01]  /*0b10*/  UISETP.GT.AND UP0, UPT, UR36, UR39, UPT ;  /* 0x000000272400728c */ /* 0x000fe2000bf04270 */
[----:B------:R-:W-:Y:S02]  /*0b20*/  CS2R R40, SRZ ;  /* 0x0000000000287805 */ /* 0x000fe4000001ff00 */
[----:B------:R-:W-:Y:S02]  /*0b30*/  CS2R R38, SRZ ;  /* 0x0000000000267805 */ /* 0x000fe4000001ff00 */
[----:B------:R-:W-:Y:S02]  /*0b40*/  CS2R R36, SRZ ;  /* 0x0000000000247805 */ /* 0x000fe4000001ff00 */
[----:B------:R-:W-:-:S02]  /*0b50*/  CS2R R34, SRZ ;  /* 0x0000000000227805 */ /* 0x000fc4000001ff00 */
[----:B------:R-:W-:Y:S02]  /*0b60*/  CS2R R32, SRZ ;  /* 0x0000000000207805 */ /* 0x000fe4000001ff00 */
[----:B------:R-:W-:Y:S02]  /*0b70*/  PLOP3.LUT P1, PT, PT, PT, UP0, 0x80, 0x0 ;  /* 0x000000000000781c */ /* 0x000fe40003f2f008 */
        /* <DEDUP_REMOVED lines=28> */
[----:B------:R-:W-:Y:S06]  /*0d40*/  @!P1 BRA `(.L_x_2154) ;  /* 0x0000003800389947 */ /* 0x000fec0003800000 */
        /* <DEDUP_REMOVED lines=21> */
.L_x_2156:
        /* <DEDUP_REMOVED lines=15> */
.L_x_2155:
        /* <DEDUP_REMOVED lines=22> */
.L_x_2158:
        /* <DEDUP_REMOVED lines=15> */
.L_x_2157:
[----:B------:R-:W-:Y:S01]  /*11e0*/  SHF.R.S32.HI R23, RZ, 0x1f, R22 ;  /* 0x0000001fff177819 */ /* 0x000fe20000011416 */
[----:B------:R-:W-:-:S03]  /*11f0*/  UMOV UR4, 0xffffffff ;  /* 0xffffffff00047882 */ /* 0x000fc60000000000 */
[----:B------:R-:W-:-:S04]  /*1200*/  LEA.HI R0, R23, R22, RZ, 0x7 ;  /* 0x0000001617007211 */ /* 0x000fc800078f38ff */
[----:B------:R-:W-:Y:S01]  /*1210*/  SHF.R.S32.HI R19, RZ, 0x7, R0 ;  /* 0x00000007ff137819 */ /* 0x000fe20000011400 */
[----:B------:R-:W-:Y:S06]  /*1220*/  BRA.DIV UR4, `(.L_x_2159) ;  /* 0x00000082042c7947 */ /* 0x000fec000b800000 */
[----:B------:R1:W2:Y:S02]  /*1230*/  SHFL.IDX PT, R14, R19, RZ, 0x1f ;  /* 0x00001fff130e7589 */ /* 0x0002a400000e0000 */
.L_x_2246:
        /* <DEDUP_REMOVED lines=15> */
.L_x_2160:
        /* <DEDUP_REMOVED lines=19> */
.L_x_2162:
        /* <DEDUP_REMOVED lines=35> */
[----:B------:R-:W-:Y:S01]  /*1690*/  ULDC UR4, c[0x0][0x290] ;  /* 0x0000a40000047ab9 */ /* 0x000fe20000000800 */
[----:B------:R-:W-:Y:S01]  /*16a0*/  LEA.HI R25, R25, R24, RZ, 0x5 ;  /* 0x0000001819197211 */ /* 0x000fe200078f28ff */
[----:B------:R-:W-:Y:S01]  /*16b0*/  UIMAD UR4, UR37, -0x80, UR4 ;  /* 0xffffff80250478a4 */ /* 0x000fe2000f8e0204 */
[----:B------:R-:W-:Y:S01]  /*16c0*/  IMAD.SHL.U32 R7, R7, 0x10, RZ ;  /* 0x0000001007077824 */ /* 0x000fe200078e00ff */
[--C-:B------:R-:W-:Y:S01]  /*16d0*/  SHF.R.S32.HI R3, RZ, 0x2, R26.reuse ;  /* 0x00000002ff037819 */ /* 0x100fe2000001141a */
[----:B------:R-:W2:Y:S01]  /*16e0*/  LDSM.16.M88.4 R184, [R5+0x6000] ;  /* 0x0060000005b8783b */ /* 0x000ea20000000200 */
[----:B------:R-:W-:Y:S02]  /*16f0*/  SHF.R.S32.HI R26, RZ, 0x1f, R26 ;  /* 0x0000001fff1a7819 */ /* 0x000fe4000001141a */
[----:B------:R-:W-:Y:S02]  /*1700*/  CS2R R70, SRZ ;  /* 0x0000000000467805 */ /* 0x000fe4000001ff00 */
[----:B------:R-:W-:Y:S01]  /*1710*/  SHF.R.S32.HI R25, RZ, 0x5, R25 ;  /* 0x00000005ff197819 */ /* 0x000fe20000011419 */
[----:B------:R-:W-:Y:S01]  /*1720*/  IMAD.U32 R6, RZ, RZ, UR4 ;  /* 0x00000004ff067e24 */ /* 0x000fe2000f8e00ff */
[----:B------:R-:W-:Y:S01]  /*1730*/  LEA.HI R22, R23, R22, RZ, 0x3 ;  /* 0x0000001617167211 */ /* 0x000fe200078f18ff */
[----:B------:R-:W3:Y:S01]  /*1740*/  LDSM.16.M88.4 R188, [R5+0x8000] ;  /* 0x0080000005bc783b */ /* 0x000ee20000000200 */
[----:B------:R-:W-:Y:S01]  /*1750*/  LOP3.LUT R7, R0, 0x30, R7, 0xf8, !PT ;  /* 0x0000003000077812 */ /* 0x000fe200078ef807 */
[----:B------:R-:W-:Y:S01]  /*1760*/  IMAD R25, R25, -0x10, R6 ;  /* 0xfffffff019197824 */ /* 0x000fe200078e0206 */
[----:B------:R-:W-:Y:S01]  /*1770*/  LEA.HI R26, R26, R3, RZ, 0x3 ;  /* 0x000000031a1a7211 */ /* 0x000fe200078f18ff */
[----:B------:R4:W2:Y:S01]  /*1780*/  LDSM.16.M88.4 R192, [R5+0xa000] ;  /* 0x00a0000005c0783b */ /* 0x0008a20000000200 */
[----:B------:R-:W-:-:S02]  /*1790*/  LOP3.LUT R7, R7, 0x8, R22, 0xf8, !PT ;  /* 0x0000000807077812 */ /* 0x000fc400078ef816 */
[----:B------:R-:W-:Y:S02]  /*17a0*/  CS2R R68, SRZ ;  /* 0x0000000000447805 */ /* 0x000fe4000001ff00 */
[----:B------:R-:W-:Y:S02]  /*17b0*/  SHF.R.U32.HI R0, RZ, 0x3, R0 ;  /* 0x00000003ff007819 */ /* 0x000fe40000011600 */
[----:B------:R-:W-:Y:S02]  /*17c0*/  CS2R R66, SRZ ;  /* 0x0000000000427805 */ /* 0x000fe4000001ff00 */
[----:B------:R-:W-:Y:S02]  /*17d0*/  LOP3.LUT R26, R26, 0xfffffff8, RZ, 0xc0, !PT ;  /* 0xfffffff81a1a7812 */ /* 0x000fe400078ec0ff */
[----:B------:R-:W-:Y:S02]  /*17e0*/  CS2R R64, SRZ ;  /* 0x0000000000407805 */ /* 0x000fe4000001ff00 */
[----:B------:R-:W-:-:S02]  /*17f0*/  LOP3.LUT R0, R7, R0, RZ, 0x3c, !PT ;  /* 0x0000000007007212 */ /* 0x000fc400078e3cff */
[----:B------:R-:W-:Y:S02]  /*1800*/  CS2R R62, SRZ ;  /* 0x00000000003e7805 */ /* 0x000fe4000001ff00 */
[----:B------:R-:W-:Y:S01]  /*1810*/  IADD3 R25, R25, R26, -R3 ;  /* 0x0000001a19197210 */ /* 0x000fe20007ffe803 */
[C---:B------:R-:W-:Y:S01]  /*1820*/  IMAD R3, R19.reuse, 0x8, R4 ;  /* 0x0000000813037824 */ /* 0x040fe200078e0204 */
[----:B------:R-:W-:Y:S02]  /*1830*/  LEA.HI R6, R19, R19, RZ, 0x1 ;  /* 0x0000001313067211 */ /* 0x000fe400078f08ff */
[----:B------:R-:W-:Y:S02]  /*1840*/  CS2R R60, SRZ ;  /* 0x00000000003c7805 */ /* 0x000fe4000001ff00 */
[----:B------:R-:W-:Y:S01]  /*1850*/  CS2R R58, SRZ ;  /* 0x00000000003a7805 */ /* 0x000fe2000001ff00 */
[----:B------:R-:W-:Y:S01]  /*1860*/  IMAD.U32 R3, R3, 0x200, R0 ;  /* 0x0000020003037824 */ /* 0x000fe200078e0000 */
[----:B------:R-:W-:Y:S01]  /*1870*/  LOP3.LUT R6, R6, 0xfffffffe, RZ, 0xc0, !PT ;  /* 0xfffffffe06067812 */ /* 0x000fe200078ec0ff */
[----:B------:R-:W-:Y:S01]  /*1880*/  IMAD.MOV.U32 R0, RZ, RZ, 0x20 ;  /* 0x00000020ff007424 */ /* 0x000fe200078e00ff */
[----:B------:R-:W-:-:S02]  /*1890*/  CS2R R56, SRZ ;  /* 0x0000000000387805 */ /* 0x000fc4000001ff00 */
[----:B------:R-:W-:Y:S02]  /*18a0*/  CS2R R54, SRZ ;  /* 0x0000000000367805 */ /* 0x000fe4000001ff00 */
[----:B------:R-:W-:Y:S01]  /*18b0*/  CS2R R52, SRZ ;  /* 0x0000000000347805 */ /* 0x000fe2000001ff00 */
[C---:B------:R-:W-:Y:S01]  /*18c0*/  IMAD.IADD R4, R19.reuse, 0x1, -R6 ;  /* 0x0000000113047824 */ /* 0x040fe200078e0a06 */
[----:B------:R-:W-:Y:S01]  /*18d0*/  SEL R0, R0, 0xffffffe0, !P0 ;  /* 0xffffffe000007807 */ /* 0x000fe20004000000 */
[----:B-1----:R-:W-:Y:S01]  /*18e0*/  IMAD R19, R19, 0x300, R24 ;  /* 0x0000030013137824 */ /* 0x002fe200078e0218 */
[----:B------:R-:W-:Y:S01]  /*18f0*/  CS2R R50, SRZ ;  /* 0x0000000000327805 */ /* 0x000fe2000001ff00 */
[----:B------:R-:W-:Y:S01]  /*1900*/  IMAD R4, R4, -0x40, R25 ;  /* 0xffffffc004047824 */ /* 0x000fe200078e0219 */
[----:B------:R-:W-:Y:S01]  /*1910*/  CS2R R48, SRZ ;  /* 0x0000000000307805 */ /* 0x000fe2000001ff00 */
[----:B------:R-:W-:Y:S01]  /*1920*/  IMAD.IADD R0, R5, 0x1, R0 ;  /* 0x0000000105007824 */ /* 0x000fe200078e0200 */
[----:B------:R-:W-:Y:S01]  /*1930*/  CS2R R46, SRZ ;  /* 0x00000000002e7805 */ /* 0x000fe2000001ff00 */
[----:B----4-:R-:W-:Y:S01]  /*1940*/  IMAD.SHL.U32 R5, R19, 0x4, RZ ;  /* 0x0000000413057824 */ /* 0x010fe200078e00ff */
[----:B------:R-:W-:-:S02]  /*1950*/  CS2R R44, SRZ ;  /* 0x00000000002c7805 */ /* 0x000fc4000001ff00 */
[----:B------:R-:W-:Y:S01]  /*1960*/  CS2R R42, SRZ ;  /* 0x00000000002a7805 */ /* 0x000fe2000001ff00 */
[----:B------:R-:W1:Y:S01]  /*1970*/  LDSM.16.M88.4 R196, [R0+0x6000] ;  /* 0x0060000000c4783b */ /* 0x000e620000000200 */
[----:B------:R-:W-:Y:S02]  /*1980*/  CS2R R40, SRZ ;  /* 0x0000000000287805 */ /* 0x000fe4000001ff00 */
[----:B------:R-:W-:Y:S02]  /*1990*/  CS2R R38, SRZ ;  /* 0x0000000000267805 */ /* 0x000fe4000001ff00 */
[----:B------:R-:W-:Y:S01]  /*19a0*/  CS2R R36, SRZ ;  /* 0x0000000000247805 */ /* 0x000fe2000001ff00 */
[----:B------:R-:W4:Y:S01]  /*19b0*/  LDSM.16.M88.4 R200, [R0+0x8000] ;  /* 0x0080000000c8783b */ /* 0x000f220000000200 */
[----:B------:R-:W-:Y:S02]  /*19c0*/  CS2R R34, SRZ ;  /* 0x0000000000227805 */ /* 0x000fe4000001ff00 */
[----:B------:R-:W-:-:S02]  /*19d0*/  CS2R R32, SRZ ;  /* 0x0000000000207805 */ /* 0x000fc4000001ff00 */
[----:B------:R-:W-:Y:S01]  /*19e0*/  CS2R R30, SRZ ;  /* 0x00000000001e7805 */ /* 0x000fe2000001ff00 */
[----:B------:R5:W1:Y:S01]  /*19f0*/  LDSM.16.M88.4 R204, [R0+0xa000] ;  /* 0x00a0000000cc783b */ /* 0x000a620000000200 */
        /* <DEDUP_REMOVED lines=26> */
[----:B------:R-:W-:Y:S01]  /*1ba0*/  CS2R R72, SRZ ;  /* 0x0000000000487805 */ /* 0x000fe2000001ff00 */
[----:B-----5:R-:W-:Y:S01]  /*1bb0*/  IMAD R0, R5, 0x4, R2 ;  /* 0x0000000405007824 */ /* 0x020fe200078e0202 */
[----:B------:R-:W-:Y:S01]  /*1bc0*/  ULOP3.LUT UR11, UR38, 0x1, URZ, 0xfc, !UPT ;  /* 0x00000001260b7892 */ /* 0x000fe2000f8efc3f */
[----:B------:R-:W-:Y:S01]  /*1bd0*/  UMOV UR9, URZ ;  /* 0x0000003f00097c82 */ /* 0x000fe20008000000 */
[----:B------:R-:W-:Y:S01]  /*1be0*/  UMOV UR4, URZ ;  /* 0x0000003f00047c82 */ /* 0x000fe20008000000 */
[----:B------:R-:W-:Y:S01]  /*1bf0*/  ULDC UR5, c[0x0][0x280] ;  /* 0x0000a00000057ab9 */ /* 0x000fe20000000800 */
[----:B-1234-:R-:W-:-:S08]  /*1c00*/  ULDC UR6, c[0x0][0x744] ;  /* 0x0001d10000067ab9 */ /* 0x01efd00000000800 */
.L_x_2173:
[----:B------:R-:W-:-:S06]  /*1c10*/  UISETP.NE.AND UP0, UPT, UR11, 0x3, UPT ;  /* 0x000000030b00788c */ /* 0x000fcc000bf05270 */
[----:B------:R-:W-:-:S13]  /*1c20*/  PLOP3.LUT P0, PT, PT, PT, UP0, 0x80, 0x0 ;  /* 0x000000000000781c */ /* 0x000fda0003f0f008 */
[----:B-1----:R-:W-:Y:S05]  /*1c30*/  @!P0 BRA `(.L_x_2163) ;  /* 0x0000000000048947 */ /* 0x002fea0003800000 */
[----:B------:R-:W-:Y:S01]  /*1c40*/  BPT.TRAP 0x1 ;  /* 0x000000040000795c */ /* 0x000fe20000300000 */
.L_x_2163:
[----:B------:R-:W-:Y:S01]  /*1c50*/  R2UR UR7, R2 ;  /* 0x00000000020772ca */ /* 0x000fe200000e0000 */
[----:B------:R-:W-:-:S05]  /*1c60*/  IMAD.U32 R6, RZ, RZ, UR9 ;  /* 0x00000009ff067e24 */ /* 0x000fca000f8e00ff */
[----:B------:R-:W-:-:S07]  /*1c70*/  SHF.L.U32 R6, R6, 0x1f, RZ ;  /* 0x0000001f06067819 */ /* 0x000fce00000006ff */
[----:B------:R-:W-:-:S09]  /*1c80*/  ULEA UR7, UR4, UR7, 0x3 ;  /* 0x0000000704077291 */ /* 0x000fd2000f8e183f */
[----:B------:R1:W2:Y:S01]  /*1c90*/  SYNCS.PHASECHK.TRANS64.TRYWAIT P1, [UR7+0x26810], R6 ;  /* 0x02681006ff0075a7 */ /* 0x0002a20008020147 */
[----:B------:R-:W-:Y:S05]  /*1ca0*/  @!P0 BRA `(.L_x_2164) ;  /* 0x0000000000048947 */ /* 0x000fea0003800000 */
[----:B------:R-:W-:Y:S01]  /*1cb0*/  BPT.TRAP 0x1 ;  /* 0x000000040000795c */ /* 0x000fe20000300000 */
.L_x_2164:
[----:B--2---:R-:W-:Y:S05]  /*1cc0*/  @P1 BRA `(.L_x_2165) ;  /* 0x0000000000081947 */ /* 0x004fea0003800000 */
[----:B------:R-:W2:Y:S02]  /*1cd0*/  SYNCS.PHASECHK.TRANS64.TRYWAIT P1, [UR7+0x26810], R6 ;  /* 0x02681006ff0075a7 */ /* 0x000ea40008020147 */
[----:B--2---:R-:W-:Y:S05]  /*1ce0*/  @!P1 BRA `(.L_x_2166) ;  /* 0x0000007400b09947 */ /* 0x004fea0003800000 */
.L_x_2165:
[----:B------:R-:W-:Y:S01]  /*1cf0*/  R2UR UR8, R2 ;  /* 0x00000000020872ca */ /* 0x000fe200000e0000 */
[----:B--2---:R-:W-:Y:S01]  /*1d00*/  IMAD R5, R17, 0x800, R2 ;  /* 0x0000080011057824 */ /* 0x004fe200078e0202 */
[----:B------:R-:W-:Y:S01]  /*1d10*/  WARPGROUP.ARRIVE ;  /* 0x00000000000079c5 */ /* 0x000fe20000000000 */
[----:B------:R-:W-:Y:S01]  /*1d20*/  UMOV UR13, 0xc0000010 ;  /* 0xc0000010000d7882 */ /* 0x000fe20000000000 */
[----:B------:R-:W-:Y:S02]  /*1d30*/  UMOV UR15, 0x80000020 ;  /* 0x80000020000f7882 */ /* 0x000fe40000000000 */
[----:B------:R-:W-:Y:S01]  /*1d40*/  R2UR UR10, R5 ;  /* 0x00000000050a72ca */ /* 0x000fe200000e0000 */
[----:B------:R-:W-:-:S04]  /*1d50*/  IMAD.U32 R5, RZ, RZ, UR4 ;  /* 0x00000004ff057e24 */ /* 0x000fc8000f8e00ff */
[----:B------:R-:W-:Y:S02]  /*1d60*/  IMAD R5, R5, 0x40, R18 ;  /* 0x0000004005057824 */ /* 0x000fe400078e0212 */
        /* <DEDUP_REMOVED lines=58> */
.L_x_2167:
[----:B------:R1:W1:Y:S01]  /*2110*/  SYNCS.PHASECHK.TRANS64.TRYWAIT P1, [UR7+0x26830], R6 ;  /* 0x02683006ff0075a7 */ /* 0x0002620008020147 */
[----:B------:R-:W-:Y:S05]  /*2120*/  @!P0 BRA `(.L_x_2168) ;  /* 0x0000000000048947 */ /* 0x000fea0003800000 */
[----:B------:R-:W-:Y:S01]  /*2130*/  BPT.TRAP 0x1 ;  /* 0x000000040000795c */ /* 0x000fe20000300000 */
.L_x_2168:
[----:B-1----:R-:W-:Y:S05]  /*2140*/  @P1 BRA `(.L_x_2169) ;  /* 0x0000000000081947 */ /* 0x002fea0003800000 */
[----:B------:R-:W1:Y:S02]  /*2150*/  SYNCS.PHASECHK.TRANS64.TRYWAIT P1, [UR7+0x26830], R6 ;  /* 0x02683006ff0075a7 */ /* 0x000e640008020147 */
[----:B-1----:R-:W-:Y:S05]  /*2160*/  @!P1 BRA `(.L_x_2170) ;  /* 0x0000007000a89947 */ /* 0x002fea0003800000 */
.L_x_2169:
[----:B------:R-:W-:Y:S01]  /*2170*/  R2UR UR10, R2 ;  /* 0x00000000020a72ca */ /* 0x000fe200000e0000 */
[----:B------:R-:W-:Y:S01]  /*2180*/  WARPGROUP.ARRIVE ;  /* 0x00000000000079c5 */ /* 0x000fe20000000000 */
[----:B------:R-:W-:Y:S01]  /*2190*/  UMOV UR15, 0x80000020 ;  /* 0x80000020000f7882 */ /* 0x000fe20000000000 */
[----:B------:R-:W-:Y:S01]  /*21a0*/  UIMAD UR13, UR39, -0x40, UR5 ;  /* 0xffffffc0270d78a4 */ /* 0x000fe2000f8e0205 */
[----:B------:R-:W-:Y:S01]  /*21b0*/  ISETP.GT.AND P1, PT, R4, RZ, PT ;  /* 0x000000ff0400720c */ /* 0x000fe20003f24270 */
[----:B------:R-:W-:Y:S01]  /*21c0*/  UMOV UR19, 0xc0000010 ;  /* 0xc000001000137882 */ /* 0x000fe20000000000 */
[----:B------:R-:W-:-:S03]  /*21d0*/  UMOV UR17, 0x40000040 ;  /* 0x4000004000117882 */ /* 0x000fc60000000000 */
[----:B------:R-:W-:-:S04]  /*21e0*/  IADD3 R19, -R4, UR13, -R18 ;  /* 0x0000000d04137c10 */ /* 0x000fc8000fffe912 */
[----:B------:R-:W-:Y:S01]  /*21f0*/  UIADD3 UR10, UR10, 0x18000, URZ ;  /* 0x000180000a0a7890 */ /* 0x000fe2000fffe03f */
[----:B------:R-:W-:-:S03]  /*2200*/  SEL R221, R19, 0x40, P1 ;  /* 0x0000004013dd7807 */ /* 0x000fc60000800000 */
[----:B------:R-:W-:Y:S01]  /*2210*/  USHF.R.U32.HI UR10, URZ, 0x4, UR10 ;  /* 0x000000043f0a7899 */ /* 0x000fe2000801160a */
[C---:B------:R-:W-:Y:S02]  /*2220*/  ISETP.GT.AND P1, PT, R221.reuse, RZ, PT ;  /* 0x000000ffdd00720c */ /* 0x040fe40003f24270 */
[C---:B------:R-:W-:Y:S01]  /*2230*/  ISETP.GT.AND P2, PT, R221.reuse, 0x38, PT ;  /* 0x00000038dd00780c */ /* 0x040fe20003f44270 */
[----:B------:R-:W-:Y:S01]  /*2240*/  ULOP3.LUT UR10, UR10, 0x3fff, URZ, 0xc0, !UPT ;  /* 0x00003fff0a0a7892 */ /* 0x000fe2000f8ec03f */
[----:B------:R-:W-:Y:S02]  /*2250*/  FSEL R5, R152, -INF , !P1 ;  /* 0xff80000098057808 */ /* 0x000fe40004800000 */
[C---:B------:R-:W-:Y:S01]  /*2260*/  ISETP.GT.AND P1, PT, R221.reuse, 0x1, PT ;  /* 0x00000001dd00780c */ /* 0x040fe20003f24270 */
[----:B------:R-:W-:Y:S01]  /*2270*/  ULOP3.LUT UR12, UR10, 0x10000, URZ, 0xfc, !UPT ;  /* 0x000100000a0c7892 */ /* 0x000fe2000f8efc3f */
[----:B------:R-:W-:Y:S01]  /*2280*/  ISETP.GT.AND P3, PT, R221, 0x39, PT ;  /* 0x00000039dd00780c */ /* 0x000fe20003f64270 */
[----:B---3--:R-:W-:Y:S01]  /*2290*/  FFMA.FTZ R152, R5, UR6, -R216 ;  /* 0x0000000605987c23 */ /* 0x008fe200080108d8 */
[----:B------:R-:W-:Y:S01]  /*22a0*/  FSEL R6, R153, -INF , !P1 ;  /* 0xff80000099067808 */ /* 0x000fe20004800000 */
[----:B------:R-:W-:Y:S01]  /*22b0*/  UIMAD UR12, UR4, 0x300, UR12 ;  /* 0x00000300040c78a4 */ /* 0x000fe2000f8e020c */
[----:B------:R-:W-:Y:S01]  /*22c0*/  ISETP.GT.AND P1, PT, R221, 0x8, PT ;  /* 0x00000008dd00780c */ /* 0x000fe20003f24270 */
[----:B------:R-:W-:-:S02]  /*22d0*/  ULOP3.LUT UR10, UR10, 0x1000000, URZ, 0xfc, !UPT ;  /* 0x010000000a0a7892 */ /* 0x000fc4000f8efc3f */
[----:B------:R-:W-:Y:S01]  /*22e0*/  FFMA.FTZ R153, R6, UR6, -R217 ;  /* 0x0000000606997c23 */ /* 0x000fe200080108d9 */
[----:B------:R-:W-:Y:S01]  /*22f0*/  FSEL R5, R156, -INF , !P1 ;  /* 0xff8000009c057808 */ /* 0x000fe20004800000 */
[----:B------:R-:W-:Y:S01]  /*2300*/  MUFU.EX2 R152, R152 ;  /* 0x0000009800987308 */ /* 0x000fe20000000800 */
[----:B------:R-:W-:Y:S01]  /*2310*/  UMOV UR14, UR12 ;  /* 0x0000000c000e7c82 */ /* 0x000fe20008000000 */
[----:B------:R-:W-:Y:S01]  /*2320*/  ISETP.GT.AND P1, PT, R221, 0x9, PT ;  /* 0x00000009dd00780c */ /* 0x000fe20003f24270 */
[----:B------:R-:W-:Y:S01]  /*2330*/  HGMMA.64x64x16.F32 R120, R184, gdesc[UR12], RZ, !UPT, gsb0 ;  /* 0x00e0000cb8787df0 */ /* 0x000fe2000c0008ff */
[----:B------:R-:W-:Y:S01]  /*2340*/  UIADD3 UR14, UR12, 0x2, URZ ;  /* 0x000000020c0e7890 */ /* 0x000fe2000fffe03f */
[----:B----4-:R-:W-:Y:S01]  /*2350*/  FFMA.FTZ R5, R5, UR6, -R214 ;  /* 0x0000000605057c23 */ /* 0x010fe200080108d6 */
[----:B------:R-:W-:Y:S01]  /*2360*/  UMOV UR15, 0x80000020 ;  /* 0x80000020000f7882 */ /* 0x000fe20000000000 */
[----:B------:R-:W-:Y:S01]  /*2370*/  FSEL R6, R157, -INF , !P1 ;  /* 0xff8000009d067808 */ /* 0x000fe20004800000 */
[----:B------:R-:W-:Y:S01]  /*2380*/  MUFU.EX2 R153, R153 ;  /* 0x0000009900997308 */ /* 0x000fe20000000800 */
[----:B------:R-:W-:Y:S01]  /*2390*/  ISETP.GT.AND P1, PT, R221, 0x10, PT ;  /* 0x00000010dd00780c */ /* 0x000fe20003f24270 */
[----:B------:R-:W-:Y:S01]  /*23a0*/  UIMAD UR10, UR4, 0x300, UR10 ;  /* 0x00000300040a78a4 */ /* 0x000fe2000f8e020a */
[----:B------:R-:W-:Y:S01]  /*23b0*/  FSEL R157, R180, -INF , !P2 ;  /* 0xff800000b49d7808 */ /* 0x000fe20005000000 */
[----:B------:R-:W-:Y:S01]  /*23c0*/  FFMA.FTZ R6, R6, UR6, -R215 ;  /* 0x0000000606067c23 */ /* 0x000fe200080108d7 */
[----:B------:R-:W-:-:S02]  /*23d0*/  FSEL R7, R160, -INF , !P1 ;  /* 0xff800000a0077808 */ /* 0x000fc40004800000 */
[----:B------:R-:W-:Y:S01]  /*23e0*/  ISETP.GT.AND P1, PT, R221, 0x11, PT ;  /* 0x00000011dd00780c */ /* 0x000fe20003f24270 */
[----:B------:R-:W-:Y:S01]  /*23f0*/  FFMA.FTZ R160, R157, UR6, -R218 ;  /* 0x000000069da07c23 */ /* 0x000fe200080108da */
[----:B------:R-:W1:Y:S01]  /*2400*/  MUFU.EX2 R5, R5 ;  /* 0x0000000500057308 */ /* 0x000e620000000800 */
[----:B------:R-:W-:Y:S01]  /*2410*/  FFMA.FTZ R7, R7, UR6, -R208 ;  /* 0x0000000607077c23 */ /* 0x000fe200080108d0 */
[----:B------:R-:W-:Y:S02]  /*2420*/  FSEL R8, R161, -INF , !P1 ;  /* 0xff800000a1087808 */ /* 0x000fe40004800000 */
[----:B------:R-:W-:-:S03]  /*2430*/  ISETP.GT.AND P1, PT, R221, 0x18, PT ;  /* 0x00000018dd00780c */ /* 0x000fc60003f24270 */
[----:B------:R-:W-:Y:S01]  /*2440*/  FFMA.FTZ R8, R8, UR6, -R209 ;  /* 0x0000000608087c23 */ /* 0x000fe200080108d1 */
[----:B------:R-:W-:Y:S01]  /*2450*/  FSEL R9, R164, -INF , !P1 ;  /* 0xff800000a4097808 */ /* 0x000fe20004800000 */
[----:B------:R-:W3:Y:S01]  /*2460*/  MUFU.EX2 R6, R6 ;  /* 0x0000000600067308 */ /* 0x000ee20000000800 */
[----:B------:R-:W-:-:S03]  /*2470*/  ISETP.GT.AND P1, PT, R221, 0x19, PT ;  /* 0x00000019dd00780c */ /* 0x000fc60003f24270 */
[----:B------:R-:W-:Y:S01]  /*2480*/  FFMA.FTZ R9, R9, UR6, -R20 ;  /* 0x0000000609097c23 */ /* 0x000fe20008010814 */
[----:B------:R-:W-:Y:S02]  /*2490*/  FSEL R10, R165, -INF , !P1 ;  /* 0xff800000a50a7808 */ /* 0x000fe40004800000 */
[C---:B------:R-:W-:Y:S01]  /*24a0*/  ISETP.GT.AND P1, PT, R221.reuse, 0x20, PT ;  /* 0x00000020dd00780c */ /* 0x040fe20003f24270 */
[----:B------:R-:W-:Y:S02]  /*24b0*/  MUFU.EX2 R7, R7 ;  /* 0x0000000700077308 */ /* 0x000fe40000000800 */
[----:B------:R-:W-:Y:S01]  /*24c0*/  FFMA.FTZ R10, R10, UR6, -R21 ;  /* 0x000000060a0a7c23 */ /* 0x000fe20008010815 */
[----:B------:R-:W-:Y:S02]  /*24d0*/  FSEL R11, R168, -INF , !P1 ;  /* 0xff800000a80b7808 */ /* 0x000fe40004800000 */
[----:B------:R-:W-:-:S03]  /*24e0*/  ISETP.GT.AND P1, PT, R221, 0x21, PT ;  /* 0x00000021dd00780c */ /* 0x000fc60003f24270 */
[----:B------:R-:W-:Y:S01]  /*24f0*/  FFMA.FTZ R11, R11, UR6, -R212 ;  /* 0x000000060b0b7c23 */ /* 0x000fe200080108d4 */
[----:B------:R-:W-:Y:S01]  /*2500*/  FSEL R12, R169, -INF , !P1 ;  /* 0xff800000a90c7808 */ /* 0x000fe20004800000 */
[----:B------:R-:W-:Y:S01]  /*2510*/  MUFU.EX2 R9, R9 ;  /* 0x0000000900097308 */ /* 0x000fe20000000800 */
[----:B------:R-:W-:-:S03]  /*2520*/  ISETP.GT.AND P1, PT, R221, 0x28, PT ;  /* 0x00000028dd00780c */ /* 0x000fc60003f24270 */
[----:B------:R-:W-:Y:S01]  /*2530*/  FFMA.FTZ R12, R12, UR6, -R213 ;  /* 0x000000060c0c7c23 */ /* 0x000fe200080108d5 */
[----:B------:R-:W-:Y:S02]  /*2540*/  FSEL R13, R172, -INF , !P1 ;  /* 0xff800000ac0d7808 */ /* 0x000fe40004800000 */
[----:B------:R-:W-:Y:S01]  /*2550*/  ISETP.GT.AND P1, PT, R221, 0x29, PT ;  /* 0x00000029dd00780c */ /* 0x000fe20003f24270 */
        /* <DEDUP_REMOVED lines=9> */
[----:B------:R-:W-:Y:S01]  /*25f0*/  FSEL R156, R177, -INF , !P1 ;  /* 0xff800000b19c7808 */ /* 0x000fe20004800000 */
[----:B------:R-:W-:Y:S01]  /*2600*/  VIADD R177, R19, 0x8 ;  /* 0x0000000813b17836 */ /* 0x000fe20000000000 */
[----:B------:R-:W-:Y:S01]  /*2610*/  ISETP.GT.AND P1, PT, R4, 0x8, PT ;  /* 0x000000080400780c */ /* 0x000fe20003f24270 */
[----:B------:R-:W-:Y:S02]  /*2620*/  MUFU.EX2 R11, R11 ;  /* 0x0000000b000b7308 */ /* 0x000fe40000000800 */
[----:B------:R-:W-:Y:S01]  /*2630*/  FFMA.FTZ R164, R156, UR6, -R211 ;  /* 0x000000069ca47c23 */ /* 0x000fe200080108d3 */
[----:B------:R-:W-:Y:S02]  /*2640*/  SEL R177, R177, 0x40, P1 ;  /* 0x00000040b1b17807 */ /* 0x000fe40000800000 */
[----:B------:R-:W-:Y:S02]  /*2650*/  FSEL R156, R181, -INF , !P3 ;  /* 0xff800000b59c7808 */ /* 0x000fe40005800000 */
[C---:B------:R-:W-:Y:S01]  /*2660*/  ISETP.GT.AND P1, PT, R177.reuse, RZ, PT ;  /* 0x000000ffb100720c */ /* 0x040fe20003f24270 */
[----:B------:R-:W-:Y:S01]  /*2670*/  MUFU.EX2 R19, R164 ;  /* 0x000000a400137308 */ /* 0x000fe20000000800 */
[----:B------:R-:W-:Y:S01]  /*2680*/  ISETP.GT.AND P2, PT, R177, 0x11, PT ;  /* 0x00000011b100780c */ /* 0x000fe20003f44270 */
[----:B------:R-:W-:Y:S01]  /*2690*/  FFMA.FTZ R156, R156, UR6, -R219 ;  /* 0x000000069c9c7c23 */ /* 0x000fe200080108db */
[----:B------:R-:W-:-:S02]  /*26a0*/  WARPGROUP.DEPBAR.LE gsb0, 0x0 ;  /* 0x00008000000079c5 */ /* 0x000fc40000010000 */
[----:B------:R-:W-:Y:S01]  /*26b0*/  WARPGROUP.ARRIVE ;  /* 0x00000000000079c5 */ /* 0x000fe20000000000 */
[----:B------:R-:W-:Y:S02]  /*26c0*/  FSEL R157, R154, -INF , !P1 ;  /* 0xff8000009a9d7808 */ /* 0x000fe40004800000 */
[C---:B------:R-:W-:Y:S01]  /*26d0*/  ISETP.GT.AND P1, PT, R177.reuse, 0x1, PT ;  /* 0x00000001b100780c */ /* 0x040fe20003f24270 */
[----:B------:R-:W-:Y:S01]  /*26e0*/  MUFU.EX2 R161, R156 ;  /* 0x0000009c00a17308 */ /* 0x000fe20000000800 */
[----:B------:R-:W-:Y:S01]  /*26f0*/  ISETP.GT.AND P3, PT, R177, 0x18, PT ;  /* 0x00000018b100780c */ /* 0x000fe20003f64270 */
[----:B------:R-:W-:Y:S01]  /*2700*/  HGMMA.64x64x16.F32 R120, R196, gdesc[UR12], R120, gsb0 ;  /* 0x00e0000cc4787df0 */ /* 0x000fe20008000878 */
[----:B------:R-:W-:Y:S01]  /*2710*/  UIADD3 UR14, UR12, 0x100, URZ ;  /* 0x000001000c0e7890 */ /* 0x000fe2000fffe03f */
[----:B------:R-:W-:Y:S01]  /*2720*/  FSEL R154, R155, -INF , !P1 ;  /* 0xff8000009b9a7808 */ /* 0x000fe20004800000 */
[----:B------:R-:W-:Y:S01]  /*2730*/  UMOV UR15, 0x80000020 ;  /* 0x80000020000f7882 */ /* 0x000fe20000000000 */
[----:B------:R-:W-:Y:S01]  /*2740*/  ISETP.GT.AND P1, PT, R177, 0x8, PT ;  /* 0x00000008b100780c */ /* 0x000fe20003f24270 */
[----:B------:R-:W-:Y:S01]  /*2750*/  FFMA.FTZ R157, R157, UR6, -R216 ;  /* 0x000000069d9d7c23 */ /* 0x000fe200080108d8 */
[C---:B------:R-:W-:Y:S01]  /*2760*/  ISETP.GT.AND P6, PT, R177.reuse, 0x20, PT ;  /* 0x00000020b100780c */ /* 0x040fe20003fc4270 */
[----:B------:R-:W-:Y:S01]  /*2770*/  FFMA.FTZ R165, R154, UR6, -R217 ;  /* 0x000000069aa57c23 */ /* 0x000fe200080108d9 */
[----:B------:R-:W-:Y:S01]  /*2780*/  FSEL R155, R158, -INF , !P1 ;  /* 0xff8000009e9b7808 */ /* 0x000fe20004800000 */
[----:B------:R4:W-:Y:S01]  /*2790*/  MUFU.EX2 R164, R157 ;  /* 0x0000009d00a47308 */ /* 0x0009e20000000800 */
[----:B------:R-:W-:-:S02]  /*27a0*/  ISETP.GT.AND P1, PT, R177, 0x9, PT ;  /* 0x00000009b100780c */ /* 0x000fc40003f24270 */
[----:B------:R-:W-:Y:S01]  /*27b0*/  ISETP.GT.AND P5, PT, R177, 0x21, PT ;  /* 0x00000021b100780c */ /* 0x000fe20003fa4270 */
[----:B------:R-:W-:Y:S01]  /*27c0*/  FFMA.FTZ R168, R155, UR6, -R214 ;  /* 0x000000069ba87c23 */ /* 0x000fe200080108d6 */
[----:B------:R-:W-:Y:S02]  /*27d0*/  FSEL R154, R159, -INF , !P1 ;  /* 0xff8000009f9a7808 */ /* 0x000fe40004800000 */
[----:B------:R-:W-:Y:S01]  /*27e0*/  ISETP.GT.AND P1, PT, R177, 0x10, PT ;  /* 0x00000010b100780c */ /* 0x000fe20003f24270 */
[----:B------:R-:W-:Y:S01]  /*27f0*/  MUFU.EX2 R165, R165 ;  /* 0x000000a500a57308 */ /* 0x000fe20000000800 */
[----:B----4-:R-:W-:Y:S01]  /*2800*/  FSEL R157, R166, -INF , !P3 ;  /* 0xff800000a69d7808 */ /* 0x010fe20005800000 */
[----:B------:R-:W-:Y:S01]  /*2810*/  FFMA.FTZ R215, R154, UR6, -R215 ;  /* 0x000000069ad77c23 */ /* 0x000fe200080108d7 */
[----:B------:R-:W-:Y:S02]  /*2820*/  FSEL R155, R162, -INF , !P1 ;  /* 0xff800000a29b7808 */ /* 0x000fe40004800000 */
[----:B------:R-:W-:Y:S01]  /*2830*/  FSEL R154, R163, -INF , !P2 ;  /* 0xff800000a39a7808 */ /* 0x000fe20005000000 */
[----:B------:R-:W-:Y:S01]  /*2840*/  FFMA.FTZ R176, R157, UR6, -R20 ;  /* 0x000000069db07c23 */ /* 0x000fe20008010814 */
[----:B------:R-:W-:Y:S01]  /*2850*/  ISETP.GT.AND P2, PT, R177, 0x19, PT ;  /* 0x00000019b100780c */ /* 0x000fe20003f44270 */
[----:B------:R-:W-:Y:S01]  /*2860*/  FFMA.FTZ R169, R155, UR6, -R208 ;  /* 0x000000069ba97c23 */ /* 0x000fe200080108d0 */
[----:B------:R-:W-:Y:S01]  /*2870*/  FSEL R181, R170, -INF , !P6 ;  /* 0xff800000aab57808 */ /* 0x000fe20007000000 */
[----:B------:R-:W-:Y:S01]  /*2880*/  FFMA.FTZ R163, R154, UR6, -R209 ;  /* 0x000000069aa37c23 */ /* 0x000fe200080108d1 */
[----:B------:R-:W-:Y:S01]  /*2890*/  FSEL R20, R167, -INF , !P2 ;  /* 0xff800000a7147808 */ /* 0x000fe20005000000 */
[----:B------:R-:W-:Y:S01]  /*28a0*/  MUFU.EX2 R162, R215 ;  /* 0x000000d700a27308 */ /* 0x000fe20000000800 */
[----:B------:R-:W-:Y:S01]  /*28b0*/  FSEL R180, R171, -INF , !P5 ;  /* 0xff800000abb47808 */ /* 0x000fe20006800000 */
[----:B------:R-:W-:Y:S01]  /*28c0*/  FFMA.FTZ R212, R181, UR6, -R212 ;  /* 0x00000006b5d47c23 */ /* 0x000fe200080108d4 */
[----:B------:R-:W-:-:S02]  /*28d0*/  ISETP.GT.AND P1, PT, R177, 0x28, PT ;  /* 0x00000028b100780c */ /* 0x000fc40003f24270 */
[C---:B------:R-:W-:Y:S01]  /*28e0*/  ISETP.GT.AND P4, PT, R177.reuse, 0x29, PT ;  /* 0x00000029b100780c */ /* 0x040fe20003f84270 */
[----:B------:R-:W-:Y:S01]  /*28f0*/  FFMA.FTZ R180, R180, UR6, -R213 ;  /* 0x00000006b4b47c23 */ /* 0x000fe200080108d5 */
[C---:B------:R-:W-:Y:S01]  /*2900*/  ISETP.GT.AND P3, PT, R177.reuse, 0x30, PT ;  /* 0x00000030b100780c */ /* 0x040fe20003f64270 */
[----:B------:R-:W4:Y:S01]  /*2910*/  MUFU.EX2 R168, R168 ;  /* 0x000000a800a87308 */ /* 0x000f220000000800 */
[C---:B------:R-:W-:Y:S02]  /*2920*/  ISETP.GT.AND P2, PT, R177.reuse, 0x31, PT ;  /* 0x00000031b100780c */ /* 0x040fe40003f44270 */
[C---:B------:R-:W-:Y:S02]  /*2930*/  ISETP.GT.AND P6, PT, R177.reuse, 0x38, PT ;  /* 0x00000038b100780c */ /* 0x040fe40003fc4270 */
[----:B------:R-:W-:Y:S01]  /*2940*/  ISETP.GT.AND P5, PT, R177, 0x39, PT ;  /* 0x00000039b100780c */ /* 0x000fe20003fa4270 */
[----:B------:R-:W-:Y:S01]  /*2950*/  FFMA.FTZ R177, R20, UR6, -R21 ;  /* 0x0000000614b17c23 */ /* 0x000fe20008010815 */
[----:B------:R-:W-:Y:S01]  /*2960*/  FSEL R208, R175, -INF , !P4 ;  /* 0xff800000afd07808 */ /* 0x000fe20006000000 */
[----:B------:R-:W5:Y:S01]  /*2970*/  MUFU.EX2 R15, R15 ;  /* 0x0000000f000f7308 */ /* 0x000f620000000800 */
[----:B------:R-:W-:-:S02]  /*2980*/  FSEL R175, R178, -INF , !P3 ;  /* 0xff800000b2af7808 */ /* 0x000fc40005800000 */
[----:B------:R-:W-:Y:S01]  /*2990*/  FSEL R178, R179, -INF , !P2 ;  /* 0xff800000b3b27808 */ /* 0x000fe20005000000 */
[----:B------:R-:W-:Y:S01]  /*29a0*/  FFMA.FTZ R208, R208, UR6, -R23 ;  /* 0x00000006d0d07c23 */ /* 0x000fe20008010817 */
[----:B------:R-:W-:Y:S01]  /*29b0*/  FSEL R179, R182, -INF , !P6 ;  /* 0xff800000b6b37808 */ /* 0x000fe20007000000 */
[----:B------:R-:W-:Y:S01]  /*29c0*/  FFMA.FTZ R210, R175, UR6, -R210 ;  /* 0x00000006afd27c23 */ /* 0x000fe200080108d2 */
[----:B------:R-:W-:Y:S01]  /*29d0*/  FSEL R181, R174, -INF , !P1 ;  /* 0xff800000aeb57808 */ /* 0x000fe20004800000 */
[----:B------:R-:W-:Y:S01]  /*29e0*/  FFMA.FTZ R211, R178, UR6, -R211 ;  /* 0x00000006b2d37c23 */ /* 0x000fe200080108d3 */
[----:B------:R-:W-:Y:S01]  /*29f0*/  FSEL R182, R183, -INF , !P5 ;  /* 0xff800000b7b67808 */ /* 0x000fe20006800000 */
[----:B------:R-:W-:Y:S01]  /*2a00*/  FFMA.FTZ R218, R179, UR6, -R218 ;  /* 0x00000006b3da7c23 */ /* 0x000fe200080108da */
[----:B------:R-:W-:Y:S01]  /*2a10*/  MUFU.EX2 R169, R169 ;  /* 0x000000a900a97308 */ /* 0x000fe20000000800 */
[----:B------:R-:W-:Y:S02]  /*2a20*/  FFMA.FTZ R22, R181, UR6, -R22 ;  /* 0x00000006b5167c23 */ /* 0x000fe40008010816 */
[----:B------:R-:W-:-:S05]  /*2a30*/  FFMA.FTZ R219, R182, UR6, -R219 ;  /* 0x00000006b6db7c23 */ /* 0x000fca00080108db */
[----:B------:R-:W5:Y:S08]  /*2a40*/  MUFU.EX2 R22, R22 ;  /* 0x0000001600167308 */ /* 0x000f700000000800 */
[----:B------:R-:W-:Y:S01]  /*2a50*/  MUFU.EX2 R163, R163 ;  /* 0x000000a300a37308 */ /* 0x000fe20000000800 */
[----:B------:R-:W-:Y:S02]  /*2a60*/  WARPGROUP.DEPBAR.LE gsb0, 0x0 ;  /* 0x00008000000079c5 */ /* 0x000fe40000010000 */
        /* <DEDUP_REMOVED lines=34> */
[----:B------:R-:W4:Y:S04]  /*2c90*/  LDS.64 R172, [R220+0x1e240] ;  /* 0x01e24000dcac7984 */ /* 0x000f280000000a00 */
[----:B------:R-:W5:Y:S04]  /*2ca0*/  LDS.64 R156, [R220+0x1e260] ;  /* 0x01e26000dc9c7984 */ /* 0x000f680000000a00 */
[----:B------:R-:W5:Y:S04]  /*2cb0*/  LDS.64 R166, [R220+0x1e280] ;  /* 0x01e28000dca67984 */ /* 0x000f680000000a00 */
[----:B------:R-:W5:Y:S04]  /*2cc0*/  LDS.64 R20, [R220+0x1e2a0] ;  /* 0x01e2a000dc147984 */ /* 0x000f680000000a00 */
[----:B------:R-:W5:Y:S04]  /*2cd0*/  LDS.64 R170, [R220+0x1e2c0] ;  /* 0x01e2c000dcaa7984 */ /* 0x000f680000000a00 */
[----:B--2---:R-:W2:Y:S01]  /*2ce0*/  LDS.64 R220, [R220+0x1e2e0] ;  /* 0x01e2e000dcdc7984 */ /* 0x004ea20000000a00 */
[--C-:B-1----:R-:W-:Y:S01]  /*2cf0*/  FADD.FTZ R179, R122, -R158.reuse ;  /* 0x8000009e7ab37221 */ /* 0x102fe20000010000 */
[--C-:B------:R-:W-:Y:S01]  /*2d00*/  FADD.FTZ R122, R123, -R159.reuse ;  /* 0x8000009f7b7a7221 */ /* 0x100fe20000010000 */
[----:B------:R-:W-:Y:S01]  /*2d10*/  FADD.FTZ R175, R120, -R158 ;  /* 0x8000009e78af7221 */ /* 0x000fe20000010000 */
[----:B------:R-:W-:Y:S01]  /*2d20*/  FADD.FTZ R120, R121, -R159 ;  /* 0x8000009f79787221 */ /* 0x000fe20000010000 */
[--C-:B---3--:R-:W-:Y:S01]  /*2d30*/  FADD.FTZ R124, R124, -R154.reuse ;  /* 0x8000009a7c7c7221 */ /* 0x108fe20000010000 */
[--C-:B------:R-:W-:Y:S01]  /*2d40*/  FADD.FTZ R123, R125, -R155.reuse ;  /* 0x8000009b7d7b7221 */ /* 0x100fe20000010000 */
[----:B------:R-:W-:Y:S01]  /*2d50*/  FADD.FTZ R127, R127, -R155 ;  /* 0x8000009b7f7f7221 */ /* 0x000fe20000010000 */
[----:B------:R-:W1:Y:S01]  /*2d60*/  MUFU.EX2 R125, R208 ;  /* 0x000000d0007d7308 */ /* 0x000e620000000800 */
[----:B------:R-:W-:Y:S01]  /*2d70*/  FMUL.FTZ R124, R5, R124 ;  /* 0x0000007c057c7220 */ /* 0x000fe20000410000 */
[----:B------:R-:W-:Y:S01]  /*2d80*/  FMUL.FTZ R123, R6, R123 ;  /* 0x0000007b067b7220 */ /* 0x000fe20000410000 */
[----:B------:R-:W-:Y:S01]  /*2d90*/  FADD.FTZ R121, R126, -R154 ;  /* 0x8000009a7e797221 */ /* 0x000fe20000010000 */
[--C-:B----4-:R-:W-:Y:S01]  /*2da0*/  FADD.FTZ R129, R129, -R173.reuse ;  /* 0x800000ad81817221 */ /* 0x110fe20000010000 */
[----:B------:R-:W-:Y:S01]  /*2db0*/  FADD.FTZ R126, R131, -R173 ;  /* 0x800000ad837e7221 */ /* 0x000fe20000010000 */
[----:B-----5:R-:W-:Y:S01]  /*2dc0*/  FADD.FTZ R131, R134, -R156 ;  /* 0x8000009c86837221 */ /* 0x020fe20000010000 */
[----:B------:R-:W-:Y:S01]  /*2dd0*/  F2FP.F16.F32.PACK_AB R158, R123, R124 ;  /* 0x0000007c7b9e723e */ /* 0x000fe200000000ff */
[----:B------:R-:W-:Y:S01]  /*2de0*/  FADD.FTZ R134, R135, -R157 ;  /* 0x8000009d87867221 */ /* 0x000fe20000010000 */
[----:B------:R-:W-:Y:S01]  /*2df0*/  FADD.FTZ R173, R137, -R167 ;  /* 0x800000a789ad7221 */ /* 0x000fe20000010000 */
[----:B------:R-:W-:Y:S01]  /*2e00*/  MUFU.EX2 R124, R219 ;  /* 0x000000db007c7308 */ /* 0x000fe20000000800 */
[----:B------:R-:W-:Y:S01]  /*2e10*/  FMUL.FTZ R121, R168, R121 ;  /* 0x00000079a8797220 */ /* 0x000fe20000410000 */
[----:B------:R-:W-:Y:S01]  /*2e20*/  FADD.FTZ R155, R133, -R157 ;  /* 0x8000009d859b7221 */ /* 0x000fe20000010000 */
[--C-:B------:R-:W-:Y:S01]  /*2e30*/  FADD.FTZ R135, R142, -R20.reuse ;  /* 0x800000148e877221 */ /* 0x100fe20000010000 */
[----:B------:R-:W-:Y:S01]  /*2e40*/  FMUL.FTZ R157, R164, R179 ;  /* 0x000000b3a49d7220 */ /* 0x000fe20000410000 */
[----:B------:R-:W-:Y:S01]  /*2e50*/  FMUL.FTZ R122, R165, R122 ;  /* 0x0000007aa57a7220 */ /* 0x000fe20000410000 */
[----:B------:R-:W-:Y:S01]  /*2e60*/  FADD.FTZ R140, R140, -R20 ;  /* 0x800000148c8c7221 */ /* 0x000fe20000010000 */
[----:B------:R-:W-:Y:S01]  /*2e70*/  FADD.FTZ R144, R144, -R170 ;  /* 0x800000aa90907221 */ /* 0x000fe20000010000 */
[----:B------:R-:W-:Y:S01]  /*2e80*/  FADD.FTZ R142, R145, -R171 ;  /* 0x800000ab918e7221 */ /* 0x000fe20000010000 */
[--C-:B------:R-:W-:Y:S01]  /*2e90*/  FADD.FTZ R20, R143, -R21.reuse ;  /* 0x800000158f147221 */ /* 0x100fe20000010000 */
[----:B------:R-:W-:Y:S01]  /*2ea0*/  FADD.FTZ R132, R132, -R156 ;  /* 0x8000009c84847221 */ /* 0x000fe20000010000 */
[----:B--2---:R-:W-:Y:S01]  /*2eb0*/  FADD.FTZ R137, R148, -R220 ;  /* 0x800000dc94897221 */ /* 0x004fe20000010000 */
[----:B------:R-:W-:Y:S01]  /*2ec0*/  FMUL.FTZ R148, R162, R127 ;  /* 0x0000007fa2947220 */ /* 0x000fe20000410000 */
[----:B------:R-:W-:Y:S01]  /*2ed0*/  FMUL.FTZ R144, R15, R144 ;  /* 0x000000900f907220 */ /* 0x000fe20000410000 */
[----:B------:R-:W2:Y:S01]  /*2ee0*/  MUFU.EX2 R127, R218 ;  /* 0x000000da007f7308 */ /* 0x000ea20000000800 */
[----:B------:R-:W-:Y:S01]  /*2ef0*/  FADD.FTZ R141, R141, -R21 ;  /* 0x800000158d8d7221 */ /* 0x000fe20000010000 */
[----:B------:R-:W-:Y:S01]  /*2f00*/  F2FP.F16.F32.PACK_AB R157, R122, R157 ;  /* 0x0000009d7a9d723e */ /* 0x000fe200000000ff */
[--C-:B------:R-:W-:Y:S01]  /*2f10*/  FADD.FTZ R128, R128, -R172.reuse ;  /* 0x800000ac80807221 */ /* 0x100fe20000010000 */
[----:B------:R-:W-:Y:S01]  /*2f20*/  F2FP.F16.F32.PACK_AB R159, R148, R121 ;  /* 0x00000079949f723e */ /* 0x000fe200000000ff */
[----:B------:R-:W-:Y:S01]  /*2f30*/  FMUL.FTZ R121, R19, R142 ;  /* 0x0000008e13797220 */ /* 0x000fe20000410000 */
[----:B------:R-:W-:Y:S01]  /*2f40*/  FADD.FTZ R130, R130, -R172 ;  /* 0x800000ac82827221 */ /* 0x000fe20000010000 */
[----:B------:R-:W-:Y:S01]  /*2f50*/  FADD.FTZ R154, R136, -R166 ;  /* 0x800000a6889a7221 */ /* 0x000fe20000010000 */
[----:B------:R-:W-:Y:S01]  /*2f60*/  FADD.FTZ R21, R146, -R170 ;  /* 0x800000aa92157221 */ /* 0x000fe20000010000 */
[----:B------:R-:W-:Y:S01]  /*2f70*/  FMUL.FTZ R135, R22, R135 ;  /* 0x0000008716877220 */ /* 0x000fe20000410000 */
[----:B-1----:R-:W-:Y:S01]  /*2f80*/  FMUL.FTZ R20, R125, R20 ;  /* 0x000000147d147220 */ /* 0x002fe20000410000 */
[----:B------:R-:W-:-:S02]  /*2f90*/  IMAD.U32 R122, RZ, RZ, UR4 ;  /* 0x00000004ff7a7e24 */ /* 0x000fc4000f8e00ff */
[----:B------:R-:W-:Y:S01]  /*2fa0*/  FADD.FTZ R133, R138, -R166 ;  /* 0x800000a68a857221 */ /* 0x000fe20000010000 */
[----:B------:R-:W-:Y:S01]  /*2fb0*/  FADD.FTZ R136, R139, -R167 ;  /* 0x800000a78b887221 */ /* 0x000fe20000010000 */
[----:B------:R-:W-:Y:S01]  /*2fc0*/  FADD.FTZ R146, R149, -R221 ;  /* 0x800000dd95927221 */ /* 0x000fe20000010000 */
[----:B------:R-:W-:Y:S01]  /*2fd0*/  FADD.FTZ R138, R147, -R171 ;  /* 0x800000ab938a7221 */ /* 0x000fe20000010000 */
[----:B------:R-:W-:Y:S01]  /*2fe0*/  FADD.FTZ R220, R150, -R220 ;  /* 0x800000dc96dc7221 */ /* 0x000fe20000010000 */
[----:B------:R-:W-:Y:S01]  /*2ff0*/  FADD.FTZ R221, R151, -R221 ;  /* 0x800000dd97dd7221 */ /* 0x000fe20000010000 */
[C---:B------:R-:W-:Y:S01]  /*3000*/  FMUL.FTZ R139, R153.reuse, R120 ;  /* 0x00000078998b7220 */ /* 0x040fe20000410000 */
[----:B------:R-:W-:Y:S01]  /*3010*/  FMUL.FTZ R156, R152, R175 ;  /* 0x000000af989c7220 */ /* 0x000fe20000410000 */
[----:B------:R-:W-:Y:S01]  /*3020*/  F2FP.F16.F32.PACK_AB R120, R153, R152 ;  /* 0x000000989978723e */ /* 0x000fe200000000ff */
        /* <DEDUP_REMOVED lines=21> */
[----:B--2---:R-:W-:Y:S01]  /*3180*/  FMUL.FTZ R147, R127, R220 ;  /* 0x000000dc7f937220 */ /* 0x004fe20000410000 */
[----:B------:R-:W-:Y:S01]  /*3190*/  FMUL.FTZ R20, R124, R221 ;  /* 0x000000dd7c147220 */ /* 0x000fe20000410000 */
        /* <DEDUP_REMOVED lines=12> */
[----:B------:R-:W-:Y:S01]  /*3260*/  F2FP.F16.F32.PACK_AB R146, R146, R137 ;  /* 0x000000899292723e */ /* 0x000fe200000000ff */
[----:B------:R-:W-:Y:S01]  /*3270*/  STSM.16.MT88.4 [R126+0x1f800], R148 ;  /* 0x01f800947e007844 */ /* 0x000fe20000004200 */
[----:B------:R-:W-:Y:S02]  /*3280*/  F2FP.F16.F32.PACK_AB R147, R20, R147 ;  /* 0x000000931493723e */ /* 0x000fe400000000ff */
[----:B------:R-:W-:Y:S01]  /*3290*/  F2FP.F16.F32.PACK_AB R122, R6, R5 ;  /* 0x00000005067a723e */ /* 0x000fe200000000ff */
[----:B------:R-:W-:Y:S01]  /*32a0*/  IMAD R5, R17, 0x1000, R2 ;  /* 0x0000100011057824 */ /* 0x000fe200078e0202 */
[----:B------:R-:W-:Y:S01]  /*32b0*/  F2FP.F16.F32.PACK_AB R121, R165, R164 ;  /* 0x000000a4a579723e */ /* 0x000fe200000000ff */
[----:B------:R1:W-:Y:S01]  /*32c0*/  STSM.16.MT88.4 [R126+0x20000], R144 ;  /* 0x020000907e007844 */ /* 0x0003e20000004200 */
[----:B------:R-:W-:-:S02]  /*32d0*/  F2FP.F16.F32.PACK_AB R123, R162, R168 ;  /* 0x000000a8a27b723e */ /* 0x000fc400000000ff */
[----:B------:R-:W-:Y:S02]  /*32e0*/  R2UR UR13, R5 ;  /* 0x00000000050d72ca */ /* 0x000fe400000e0000 */
[----:B------:R-:W-:-:S11]  /*32f0*/  WARPGROUP.ARRIVE ;  /* 0x00000000000079c5 */ /* 0x000fd60000000000 */
[----:B------:R-:W-:Y:S01]  /*3300*/  HGMMA.64x96x16.F32 R72, R120, gdesc[UR12].tnspB, R72, gsb0 ;  /* 0x4160000c78487df0 */ /* 0x000fe20008000848 */
[----:B------:R-:W-:Y:S01]  /*3310*/  UMOV UR14, UR12 ;  /* 0x0000000c000e7c82 */ /* 0x000fe20008000000 */
[----:B------:R-:W-:Y:S01]  /*3320*/  UMOV UR15, 0x80000020 ;  /* 0x80000020000f7882 */ /* 0x000fe20000000000 */
[----:B------:R-:W-:Y:S02]  /*3330*/  UIADD3 UR12, UR10, 0x80, URZ ;  /* 0x000000800a0c7890 */ /* 0x000fe4000fffe03f */
[----:B------:R-:W-:Y:S01]  /*3340*/  USHF.R.U32.HI UR13, URZ, 0x4, UR13 ;  /* 0x000000043f0d7899 */ /* 0x000fe2000801160d */
[----:B------:R-:W-:Y:S02]  /*3350*/  WARPGROUP.DEPBAR.LE gsb0, 0x0 ;  /* 0x00008000000079c5 */ /* 0x000fe40000010000 */
[----:B------:R-:W-:Y:S02]  /*3360*/  F2FP.F16.F32.PACK_AB R120, R8, R7 ;  /* 0x000000070878723e */ /* 0x000fe400000000ff */
[----:B------:R-:W-:-:S02]  /*3370*/  F2FP.F16.F32.PACK_AB R122, R10, R9 ;  /* 0x000000090a7a723e */ /* 0x000fc400000000ff */
        /* <DEDUP_REMOVED lines=10> */
[----:B------:R-:W-:Y:S02]  /*3420*/  F2FP.F16.F32.PACK_AB R120, R12, R11 ;  /* 0x0000000b0c78723e */ /* 0x000fe400000000ff */
[----:B------:R-:W-:Y:S02]  /*3430*/  F2FP.F16.F32.PACK_AB R122, R14, R13 ;  /* 0x0000000d0e7a723e */ /* 0x000fe400000000ff */
[----:B------:R-:W-:Y:S02]  /*3440*/  F2FP.F16.F32.PACK_AB R121, R23, R174 ;  /* 0x000000ae1779723e */ /* 0x000fe400000000ff */
[----:B------:R-:W-:-:S04]  /*3450*/  F2FP.F16.F32.PACK_AB R123, R125, R22 ;  /* 0x000000167d7b723e */ /* 0x000fc800000000ff */
        /* <DEDUP_REMOVED lines=11> */
[----:B------:R-:W-:Y:S02]  /*3510*/  F2FP.F16.F32.PACK_AB R120, R19, R15 ;  /* 0x0000000f1378723e */ /* 0x000fe400000000ff */
[----:B------:R-:W-:Y:S02]  /*3520*/  F2FP.F16.F32.PACK_AB R122, R161, R160 ;  /* 0x000000a0a17a723e */ /* 0x000fe400000000ff */
[----:B------:R-:W-:-:S02]  /*3530*/  F2FP.F16.F32.PACK_AB R121, R211, R210 ;  /* 0x000000d2d379723e */ /* 0x000fc400000000ff */
[----:B------:R-:W-:-:S04]  /*3540*/  F2FP.F16.F32.PACK_AB R123, R124, R127 ;  /* 0x0000007f7c7b723e */ /* 0x000fc800000000ff */
        /* <DEDUP_REMOVED lines=160> */
.L_x_2171:
        /* <DEDUP_REMOVED lines=48> */
.L_x_2172:
        /* <DEDUP_REMOVED lines=62> */
.L_x_2154:
[----:B------:R-:W-:Y:S05]  /*4630*/  @P0 BRA `(.L_x_2174) ;  /* 0x0000000c008c0947 */ /* 0x000fea0003800000 */
[----:B------:R-:W2:Y:S01]  /*4640*/  S2UR UR4, SR_CgaCtaId ;  /* 0x00000000000479c3 */ /* 0x000ea20000008800 */
[----:B------:R-:W-:Y:S02]  /*4650*/  UMOV UR39, 0x400 ;  /* 0x0000040000277882 */ /* 0x000fe40000000000 */
[----:B--2---:R-:W-:-:S06]  /*4660*/  ULEA UR39, UR4, UR39, 0x18 ;  /* 0x0000002704277291 */ /* 0x004fcc000f8ec03f */
[----:B------:R-:W-:-:S05]  /*4670*/  IMAD.U32 R16, RZ, RZ, UR39 ;  /* 0x00000027ff107e24 */ /* 0x000fca000f8e00ff */
[----:B------:R-:W-:-:S13]  /*4680*/  LOP3.LUT P0, RZ, R16, 0x1bf, RZ, 0xc0, !PT ;  /* 0x000001bf10ff7812 */ /* 0x000fda000780c0ff */
[----:B------:R-:W-:Y:S05]  /*4690*/  @!P0 BRA `(.L_x_2175) ;  /* 0x0000000000408947 */ /* 0x000fea0003800000 */
[----:B-1----:R-:W-:Y:S01]  /*46a0*/  MOV R0, 0x0 ;  /* 0x0000000000007802 */ /* 0x002fe20000000f00 */
        /* <DEDUP_REMOVED lines=15> */
.L_x_2175:
[----:B------:R-:W-:-:S06]  /*47a0*/  UIADD3 UR4, UR39, 0x6000, URZ ;  /* 0x0000600027047890 */ /* 0x000fcc000fffe03f */
        /* <DEDUP_REMOVED lines=19> */
.L_x_2176:
        /* <DEDUP_REMOVED lines=18> */
.L_x_2177:
        /* <DEDUP_REMOVED lines=18> */
.L_x_2178:
[----:B-1----:R-:W1:Y:S01]  /*4b20*/  S2R R0, SR_TID.X ;  /* 0x0000000000007919 */ /* 0x002e620000002100 */
        /* <DEDUP_REMOVED lines=15> */
[----:B-1----:R-:W-:Y:S01]  /*4c20*/  VIADD R0, R0, 0xffffff80 ;  /* 0xffffff8000007836 */ /* 0x002fe20000000000 */
        /* <DEDUP_REMOVED lines=12> */
[----:B------:R-:W-:Y:S01]  /*4cf0*/  LEA.HI R4, R5, R5, RZ, 0x1 ;  /* 0x0000000505047211 */ /* 0x000fe200078f08ff */
        /* <DEDUP_REMOVED lines=80> */
[----:B------:R-:W-:Y:S01]  /*5200*/  ULDC.64 UR6, c[0x0][0x198] ;  /* 0x0000660000067ab9 */ /* 0x000fe20000000a00 */
[----:B------:R-:W-:Y:S02]  /*5210*/  UIADD3 UR40, UR39, 0x6000, URZ ;  /* 0x0000600027287890 */ /* 0x000fe4000fffe03f */
[----:B------:R-:W-:Y:S02]  /*5220*/  UIADD3 UR4, UP0, UR6, 0x770, URZ ;  /* 0x0000077006047890 */ /* 0x000fe4000ff1e03f */
[----:B------:R-:W-:Y:S02]  /*5230*/  USHF.L.U32 UR42, UR37, 0x7, URZ ;  /* 0x00000007252a7899 */ /* 0x000fe4000800063f */
[----:B------:R-:W-:Y:S02]  /*5240*/  UIADD3.X UR5, URZ, UR7, URZ, UP0, !UPT ;  /* 0x000000073f057290 */ /* 0x000fe400087fe43f */
[----:B------:R-:W-:Y:S02]  /*5250*/  UIADD3 UR6, UP0, UR6, 0x670, URZ ;  /* 0x0000067006067890 */ /* 0x000fe4000ff1e03f */
[----:B------:R-:W-:-:S02]  /*5260*/  UIADD3 UR32, UR39, 0x8000, URZ ;  /* 0x0000800027207890 */ /* 0x000fc4000fffe03f */
[----:B------:R-:W-:Y:S02]  /*5270*/  UIADD3 UR24, UR39, 0xa000, URZ ;  /* 0x0000a00027187890 */ /* 0x000fe4000fffe03f */
[----:B------:R-:W-:Y:S02]  /*5280*/  UIADD3.X UR7, URZ, UR7, URZ, UP0, !UPT ;  /* 0x000000073f077290 */ /* 0x000fe400087fe43f */
[----:B------:R-:W-:Y:S02]  /*5290*/  UIADD3 UR16, UR39, 0x2000, URZ ;  /* 0x0000200027107890 */ /* 0x000fe4000fffe03f */
[----:B------:R-:W-:Y:S01]  /*52a0*/  UIADD3 UR8, UR39, 0x4000, URZ ;  /* 0x0000400027087890 */ /* 0x000fe2000fffe03f */
[----:B------:R-:W-:Y:S01]  /*52b0*/  UMOV UR41, URZ ;  /* 0x0000003f00297c82 */ /* 0x000fe20008000000 */
[----:B------:R-:W-:Y:S01]  /*52c0*/  UMOV UR33, 0x20 ;  /* 0x0000002000217882 */ /* 0x000fe20000000000 */
[----:B------:R-:W-:Y:S01]  /*52d0*/  UMOV UR35, UR43 ;  /* 0x0000002b00237c82 */ /* 0x000fe20008000000 */
[----:B------:R-:W-:Y:S01]  /*52e0*/  UMOV UR36, UR44 ;  /* 0x0000002c00247c82 */ /* 0x000fe20008000000 */
[----:B------:R-:W-:Y:S01]  /*52f0*/  UMOV UR34, UR42 ;  /* 0x0000002a00227c82 */ /* 0x000fe20008000000 */
[----:B------:R-:W-:Y:S01]  /*5300*/  UMOV UR25, 0x40 ;  /* 0x0000004000197882 */ /* 0x000fe20000000000 */
[----:B------:R-:W-:Y:S01]  /*5310*/  UMOV UR27, UR43 ;  /* 0x0000002b001b7c82 */ /* 0x000fe20008000000 */
[----:B------:R-:W-:Y:S01]  /*5320*/  UMOV UR28, UR44 ;  /* 0x0000002c001c7c82 */ /* 0x000fe20008000000 */
[----:B------:R1:W-:Y:S01]  /*5330*/  UTMASTG.4D [UR40], [UR4] ;  /* 0x00000028040073b5 */ /* 0x0003e20008018000 */
[----:B------:R-:W-:Y:S01]  /*5340*/  UMOV UR26, UR42 ;  /* 0x0000002a001a7c82 */ /* 0x000fe20008000000 */
[----:B------:R-:W-:Y:S01]  /*5350*/  UMOV UR17, 0x20 ;  /* 0x0000002000117882 */ /* 0x000fe20000000000 */
[----:B------:R-:W-:Y:S01]  /*5360*/  UMOV UR19, UR43 ;  /* 0x0000002b00137c82 */ /* 0x000fe20008000000 */
[----:B------:R-:W-:Y:S01]  /*5370*/  UMOV UR20, UR44 ;  /* 0x0000002c00147c82 */ /* 0x000fe20008000000 */
[----:B------:R-:W-:Y:S01]  /*5380*/  UMOV UR18, UR42 ;  /* 0x0000002a00127c82 */ /* 0x000fe20008000000 */
[----:B------:R-:W-:Y:S01]  /*5390*/  UMOV UR9, 0x40 ;  /* 0x0000004000097882 */ /* 0x000fe20000000000 */
[----:B------:R-:W-:Y:S01]  /*53a0*/  UMOV UR11, UR43 ;  /* 0x0000002b000b7c82 */ /* 0x000fe20008000000 */
[----:B------:R3:W-:Y:S01]  /*53b0*/  UTMASTG.4D [UR32], [UR4] ;  /* 0x00000020040073b5 */ /* 0x0007e20008018000 */
[----:B------:R-:W-:Y:S01]  /*53c0*/  UMOV UR12, UR44 ;  /* 0x0000002c000c7c82 */ /* 0x000fe20008000000 */
[----:B------:R-:W-:Y:S01]  /*53d0*/  UMOV UR10, UR42 ;  /* 0x0000002a000a7c82 */ /* 0x000fe20008000000 */
[----:B------:R3:W-:Y:S01]  /*53e0*/  UTMASTG.4D [UR24], [UR4] ;  /* 0x00000018040073b5 */ /* 0x0007e20008018000 */
[----:B-1----:R-:W-:-:S02]  /*53f0*/  UMOV UR40, UR39 ;  /* 0x0000002700287c82 */ /* 0x002fc40008000000 */
[----:B------:R3:W-:Y:S01]  /*5400*/  UTMASTG.4D [UR40], [UR6] ;  /* 0x00000028060073b5 */ /* 0x0007e20008018000 */
[----:B------:R3:W-:Y:S01]  /*5410*/  UTMASTG.4D [UR16], [UR6] ;  /* 0x00000010060073b5 */ /* 0x0007e20008018000 */
[----:B------:R3:W-:Y:S02]  /*5420*/  UTMASTG.4D [UR8], [UR6] ;  /* 0x00000008060073b5 */ /* 0x0007e40008018000 */
[----:B---3--:R0:W-:Y:S02]  /*5430*/  UTMACMDFLUSH ;  /* 0x00000000000079b7 */ /* 0x0081e40000000000 */
.L_x_2180:
[----:B------:R-:W-:Y:S05]  /*5440*/  BSYNC B0 ;  /* 0x0000000000007941 */ /* 0x000fea0003800000 */
.L_x_2179:
[----:B------:R-:W-:-:S04]  /*5450*/  DEPBAR.LE SB0, 0x0 ;  /* 0x000080000000791a */ /* 0x000fc80000000000 */
[----:B------:R-:W-:Y:S05]  /*5460*/  EXIT ;  /* 0x000000000000794d */ /* 0x000fea0003800000 */
.L_x_2174:
[----:B-1----:R-:W1:Y:S01]  /*5470*/  S2R R0, SR_TID.X ;  /* 0x0000000000007919 */ /* 0x002e620000002100 */
[----:B------:R-:W2:Y:S01]  /*5480*/  LDC.64 R12, c[0x0][0x850] ;  /* 0x00021400ff0c7b82 */ /* 0x000ea20000000a00 */
[----:B------:R-:W-:Y:S01]  /*5490*/  USHF.R.S32.HI UR10, URZ, 0x1f, UR43 ;  /* 0x0000001f3f0a7899 */ /* 0x000fe2000801142b */
[----:B------:R-:W-:Y:S01]  /*54a0*/  IMAD.U32 R19, RZ, RZ, UR37 ;  /* 0x00000025ff137e24 */ /* 0x000fe2000f8e00ff */
[----:B------:R-:W-:Y:S01]  /*54b0*/  ULDC UR4, c[0x0][0x808] ;  /* 0x0002020000047ab9 */ /* 0x000fe20000000800 */
[----:B------:R-:W-:Y:S01]  /*54c0*/  USHF.R.S32.HI UR11, URZ, 0x1f, UR44 ;  /* 0x0000001f3f0b7899 */ /* 0x000fe2000801142c */
[----:B------:R-:W-:Y:S01]  /*54d0*/  BSSY B0, `(.L_x_2181) ;  /* 0x0000036000007945 */ /* 0x000fe20003800000 */
[----:B------:R-:W-:Y:S02]  /*54e0*/  UIMAD UR4, UR37, -0x80, UR4 ;  /* 0xffffff80250478a4 */ /* 0x000fe4000f8e0204 */
[----:B------:R-:W3:Y:S01]  /*54f0*/  LDC.64 R10, c[0x0][0x820] ;  /* 0x00020800ff0a7b82 */ /* 0x000ee20000000a00 */
[----:B------:R-:W-:-:S07]  /*5500*/  ULDC.64 UR6, c[0x0][0x208] ;  /* 0x0000820000067ab9 */ /* 0x000fce0000000a00 */
[----:B------:R-:W4:Y:S08]  /*5510*/  LDC.64 R16, c[0x0][0x828] ;  /* 0x00020a00ff107b82 */ /* 0x000f300000000a00 */
[----:B------:R-:W5:Y:S01]  /*5520*/  LDC.64 R14, c[0x0][0x858] ;  /* 0x00021600ff0e7b82 */ /* 0x000f620000000a00 */
[----:B--2---:R-:W-:-:S04]  /*5530*/  IMAD R4, R12, UR10, RZ ;  /* 0x0000000a0c047c24 */ /* 0x004fc8000f8e02ff */
[----:B------:R-:W-:Y:S02]  /*5540*/  IMAD R13, R13, UR43, R4 ;  /* 0x0000002b0d0d7c24 */ /* 0x000fe4000f8e0204 */
[----:B-1----:R-:W-:-:S05]  /*5550*/  VIADD R3, R0, 0xffffff80 ;  /* 0xffffff8000037836 */ /* 0x002fca0000000000 */
[----:B------:R-:W-:-:S04]  /*5560*/  SHF.R.S32.HI R2, RZ, 0x1f, R3 ;  /* 0x0000001fff027819 */ /* 0x000fc80000011403 */
[----:B------:R-:W-:-:S04]  /*5570*/  LEA.HI R2, R2, R3, RZ, 0x2 ;  /* 0x0000000302027211 */ /* 0x000fc800078f10ff */
[----:B------:R-:W-:Y:S02]  /*5580*/  LOP3.LUT R0, R2, 0x1ffffffc, RZ, 0xc0, !PT ;  /* 0x1ffffffc02007812 */ /* 0x000fe400078ec0ff */
[----:B------:R-:W-:-:S03]  /*5590*/  SHF.R.S32.HI R2, RZ, 0x2, R2 ;  /* 0x00000002ff027819 */ /* 0x000fc60000011402 */
[----:B------:R-:W-:Y:S01]  /*55a0*/  IMAD.IADD R0, R3, 0x1, -R0 ;  /* 0x0000000103007824 */ /* 0x000fe200078e0a00 */
[C---:B------:R-:W-:Y:S01]  /*55b0*/  ISETP.GE.AND P1, PT, R2.reuse, UR4, PT ;  /* 0x0000000402007c0c */ /* 0x040fe2000bf26270 */
[----:B------:R-:W-:Y:S02]  /*55c0*/  VIADD R3, R2, 0x40 ;  /* 0x0000004002037836 */ /* 0x000fe40000000000 */
[----:B------:R-:W-:Y:S02]  /*55d0*/  IMAD.SHL.U32 R6, R0, 0x8, RZ ;  /* 0x0000000800067824 */ /* 0x000fe400078e00ff */
[----:B---3--:R-:W-:Y:S01]  /*55e0*/  IMAD R0, R10, UR10, RZ ;  /* 0x0000000a0a007c24 */ /* 0x008fe2000f8e02ff */
[----:B------:R-:W-:Y:S01]  /*55f0*/  ISETP.GE.AND P0, PT, R3, UR4, PT ;  /* 0x0000000403007c0c */ /* 0x000fe2000bf06270 */
[----:B------:R-:W-:Y:S01]  /*5600*/  VIADD R18, R6, 0x40 ;  /* 0x0000004006127836 */ /* 0x000fe20000000000 */
[----:B------:R-:W-:Y:S01]  /*5610*/  SHF.R.S32.HI R7, RZ, 0x1f, R6 ;  /* 0x0000001fff077819 */ /* 0x000fe20000011406 */
[----:B------:R-:W-:Y:S01]  /*5620*/  IMAD R11, R11, UR43, R0 ;  /* 0x0000002b0b0b7c24 */ /* 0x000fe2000f8e0200 */
[----:B------:R-:W-:Y:S01]  /*5630*/  SHF.R.S32.HI R3, RZ, 0x1f, R2 ;  /* 0x0000001fff037819 */ /* 0x000fe20000011402 */
[----:B----4-:R-:W-:-:S02]  /*5640*/  IMAD R0, R16, UR11, RZ ;  /* 0x0000000b10007c24 */ /* 0x010fc4000f8e02ff */
[----:B------:R-:W-:-:S04]  /*5650*/  IMAD.WIDE.U32 R4, R10, UR43, R6 ;  /* 0x0000002b0a047c25 */ /* 0x000fc8000f8e0006 */
[----:B------:R-:W-:-:S04]  /*5660*/  IMAD.WIDE.U32 R8, R12, UR43, R6 ;  /* 0x0000002b0c087c25 */ /* 0x000fc8000f8e0006 */
[----:B------:R-:W-:Y:S02]  /*5670*/  IMAD.IADD R5, R5, 0x1, R11 ;  /* 0x0000000105057824 */ /* 0x000fe400078e020b */
[----:B------:R-:W-:-:S04]  /*5680*/  IMAD.WIDE R10, R19, 0x80, R2 ;  /* 0x00000080130a7825 */ /* 0x000fc800078e0202 */
[C---:B-----5:R-:W-:Y:S02]  /*5690*/  IMAD R2, R14.reuse, UR11, RZ ;  /* 0x0000000b0e027c24 */ /* 0x060fe4000f8e02ff */
[----:B------:R-:W-:Y:S02]  /*56a0*/  IMAD.IADD R9, R9, 0x1, R13 ;  /* 0x0000000109097824 */ /* 0x000fe400078e020d */
[----:B------:R-:W-:Y:S02]  /*56b0*/  IMAD R3, R17, UR44, R0 ;  /* 0x0000002c11037c24 */ /* 0x000fe4000f8e0200 */
[----:B------:R-:W-:Y:S02]  /*56c0*/  IMAD R17, R15, UR44, R2 ;  /* 0x0000002c0f117c24 */ /* 0x000fe4000f8e0202 */
        /* <DEDUP_REMOVED lines=22> */
.L_x_2182:
[----:B------:R-:W-:Y:S05]  /*5830*/  BSYNC B0 ;  /* 0x0000000000007941 */ /* 0x000fea0003800000 */
.L_x_2181:
        /* <DEDUP_REMOVED lines=21> */
.L_x_2184:
[----:B------:R-:W-:Y:S05]  /*5990*/  BSYNC B0 ;  /* 0x0000000000007941 */ /* 0x000fea0003800000 */
.L_x_2183:
        /* <DEDUP_REMOVED lines=18> */
.L_x_2186:
[----:B------:R-:W-:Y:S05]  /*5ac0*/  BSYNC B0 ;  /* 0x0000000000007941 */ /* 0x000fea0003800000 */
.L_x_2185:
        /* <DEDUP_REMOVED lines=22> */
.L_x_2188:
[----:B------:R-:W-:Y:S05]  /*5c30*/  BSYNC B0 ;  /* 0x0000000000007941 */ /* 0x000fea0003800000 */
.L_x_2187:
[----:B------:R-:W-:Y:S05]  /*5c40*/  EXIT ;  /* 0x000000000000794d */ /* 0x000fea0003800000 */
.L_x_2150:
[----:B------:R-:W-:-:S08]  /*5c50*/  NOP ;  /* 0x0000000000007918 */ /* 0x000fd00000000000 */
[----:B------:R-:W1:-:S00]  /*5c60*/  USETMAXREG.DEALLOC.CTAPOOL 0x18 ;  /* 0x00000018000079c8 */ /* 0x000e4000080e0500 */
[----:B-1----:R-:W-:Y:S01]  /*5c70*/  LOP3.LUT R0, R0, 0x3, RZ, 0xc0, !PT ;  /* 0x0000000300007812 */ /* 0x002fe200078ec0ff */
[----:B------:R-:W-:Y:S05]  /*5c80*/  BSSY B0, `(.L_x_2189) ;  /* 0x0000364000007945 */ /* 0x000fea0003800000 */
[----:B------:R-:W1:Y:S02]  /*5c90*/  SHFL.IDX PT, R0, R0, RZ, 0x1f ;  /* 0x00001fff00007589 */ /* 0x000e6400000e0000 */
[----:B-1----:R-:W-:-:S13]  /*5ca0*/  ISETP.NE.AND P0, PT, R0, RZ, PT ;  /* 0x000000ff0000720c */ /* 0x002fda0003f05270 */
[----:B------:R-:W-:Y:S05]  /*5cb0*/  @!P0 BRA `(.L_x_2190) ;  /* 0x0000000c00888947 */ /* 0x000fea0003800000 */
[----:B------:R-:W-:-:S13]  /*5cc0*/  ISETP.NE.AND P0, PT, R0, 0x1, PT ;  /* 0x000000010000780c */ /* 0x000fda0003f05270 */
[----:B------:R-:W-:Y:S05]  /*5cd0*/  @P0 BRA `(.L_x_2191) ;  /* 0x0000003400780947 */ /* 0x000fea0003800000 */
[----:B------:R-:W1:Y:S01]  /*5ce0*/  S2UR UR7, SR_CTAID.X ;  /* 0x00000000000779c3 */ /* 0x000e620000002500 */
[----:B------:R-:W-:Y:S02]  /*5cf0*/  ULDC UR8, c[0x0][0xb50] ;  /* 0x0002d40000087ab9 */ /* 0x000fe40000000800 */
[----:B------:R-:W-:-:S05]  /*5d00*/  UISETP.NE.AND UP0, UPT, UR8, 0x1, UPT ;  /* 0x000000010800788c */ /* 0x000fca000bf05270 */
[----:B------:R-:W2:Y:S06]  /*5d10*/  LDC R0, c[0x0][0xb68] ;  /* 0x0002da00ff007b82 */ /* 0x000eac0000000800 */
[----:B------:R-:W-:Y:S01]  /*5d20*/  @UP0 ULDC UR4, c[0x0][0xb54] ;  /* 0x0002d50000040ab9 */ /* 0x000fe20000000800 */
[----:B------:R-:W-:Y:S01]  /*5d30*/  @UP0 ULDC UR9, c[0x0][0xb58] ;  /* 0x0002d60000090ab9 */ /* 0x000fe20000000800 */
[----:B-1----:R-:W-:Y:S02]  /*5d40*/  UIMAD.WIDE.U32 UR4, UR7, UR4, URZ ;  /* 0x00000004070472a5 */ /* 0x002fe4000f8e003f */
[----:B------:R-:W-:-:S02]  /*5d50*/  UMOV UR6, UR7 ;  /* 0x0000000700067c82 */ /* 0x000fc40008000000 */
[----:B------:R-:W-:-:S04]  /*5d60*/  @UP0 USHF.R.U32.HI UR6, URZ, UR9, UR5 ;  /* 0x000000093f060299 */ /* 0x000fc80008011605 */
[----:B------:R-:W-:Y:S02]  /*5d70*/  UIADD3 UR4, -UR6, URZ, URZ ;  /* 0x0000003f06047290 */ /* 0x000fe4000fffe13f */
[----:B--2---:R-:W-:Y:S02]  /*5d80*/  ISETP.LE.AND P0, PT, R0, UR6, PT ;  /* 0x0000000600007c0c */ /* 0x004fe4000bf03270 */
[----:B------:R-:W-:-:S11]  /*5d90*/  UIMAD UR8, UR8, UR4, UR7 ;  /* 0x00000004080872a4 */ /* 0x000fd6000f8e0207 */
[----:B------:R-:W-:Y:S05]  /*5da0*/  @!P0 BRA `(.L_x_2192) ;  /* 0x0000000000208947 */ /* 0x000fea0003800000 */
        /* <DEDUP_REMOVED lines=8> */
.L_x_2192:
[----:B------:R-:W-:Y:S01]  /*5e30*/  ULDC UR9, c[0x0][0xb44] ;  /* 0x0002d10000097ab9 */ /* 0x000fe20000000800 */
[----:B------:R-:W-:Y:S01]  /*5e40*/  UMOV UR7, UR8 ;  /* 0x0000000800077c82 */ /* 0x000fe20008000000 */
[----:B------:R-:W-:-:S11]  /*5e50*/  UISETP.NE.AND UP0, UPT, UR9, 0x1, UPT ;  /* 0x000000010900788c */ /* 0x000fd6000bf05270 */
[----:B------:R-:W-:Y:S02]  /*5e60*/  @UP0 ULDC.64 UR10, c[0x0][0xb48] ;  /* 0x0002d200000a0ab9 */ /* 0x000fe40000000a00 */
[----:B------:R-:W-:-:S04]  /*5e70*/  UIMAD.WIDE.U32 UR4, UR8, UR10, URZ ;  /* 0x0000000a080472a5 */ /* 0x000fc8000f8e003f */
[----:B------:R-:W-:-:S04]  /*5e80*/  @UP0 USHF.R.U32.HI UR7, URZ, UR11, UR5 ;  /* 0x0000000b3f070299 */ /* 0x000fc80008011605 */
[----:B------:R-:W-:-:S12]  /*5e90*/  UIMAD UR4, UR7, UR9, URZ ;  /* 0x00000009070472a4 */ /* 0x000fd8000f8e023f */
.L_x_2193:
        /* <DEDUP_REMOVED lines=13> */
[----:B------:R-:W-:Y:S05]  /*5f70*/  @!P0 BRA `(.L_x_2191) ;  /* 0x0000003000d08947 */ /* 0x000fea0003800000 */
[----:B------:R-:W-:Y:S01]  /*5f80*/  ULDC UR5, c[0x0][0x280] ;  /* 0x0000a00000057ab9 */ /* 0x000fe20000000800 */
[----:B------:R-:W-:Y:S01]  /*5f90*/  ULDC UR4, c[0x0][0x290] ;  /* 0x0000a40000047ab9 */ /* 0x000fe20000000800 */
[----:B------:R-:W-:Y:S01]  /*5fa0*/  ULEA UR7, UR7, UR5, 0x7 ;  /* 0x0000000507077291 */ /* 0x000fe2000f8e383f */
[----:B------:R-:W-:Y:S01]  /*5fb0*/  ULDC UR6, c[0x0][0x74c] ;  /* 0x0001d30000067ab9 */ /* 0x000fe20000000800 */
[----:B------:R-:W-:Y:S02]  /*5fc0*/  UIADD3 UR5, UR5, 0x3f, URZ ;  /* 0x0000003f05057890 */ /* 0x000fe4000fffe03f */
[----:B------:R-:W-:Y:S02]  /*5fd0*/  UIADD3 UR7, -UR6, UR7, -UR4 ;  /* 0x0000000706077290 */ /* 0x000fe4000fffe904 */
[----:B------:R-:W-:Y:S02]  /*5fe0*/  USHF.R.S32.HI UR6, URZ, 0x1f, UR5 ;  /* 0x0000001f3f067899 */ /* 0x000fe40008011405 */
[----:B------:R-:W-:-:S02]  /*5ff0*/  USHF.R.S32.HI UR4, URZ, 0x1f, UR7 ;  /* 0x0000001f3f047899 */ /* 0x000fc40008011407 */
[----:B------:R-:W-:Y:S02]  /*6000*/  ULEA.HI UR5, UR6, UR5, URZ, 0x6 ;  /* 0x0000000506057291 */ /* 0x000fe4000f8f303f */
[----:B------:R-:W-:Y:S02]  /*6010*/  ULEA.HI UR4, UR4, UR7, URZ, 0x6 ;  /* 0x0000000704047291 */ /* 0x000fe4000f8f303f */
[----:B------:R-:W-:Y:S02]  /*6020*/  USHF.R.S32.HI UR5, URZ, 0x6, UR5 ;  /* 0x000000063f057899 */ /* 0x000fe40008011405 */
[----:B------:R-:W-:-:S04]  /*6030*/  USHF.R.S32.HI UR4, URZ, 0x6, UR4 ;  /* 0x000000063f047899 */ /* 0x000fc80008011404 */
[----:B------:R-:W-:-:S04]  /*6040*/  UISETP.LT.AND UP0, UPT, URZ, UR4, UPT ;  /* 0x000000043f00728c */ /* 0x000fc8000bf01270 */
[----:B------:R-:W-:-:S04]  /*6050*/  USEL UR8, URZ, UR4, !UP0 ;  /* 0x000000043f087287 */ /* 0x000fc8000c000000 */
[----:B------:R-:W-:-:S06]  /*6060*/  UISETP.GT.AND UP0, UPT, UR5, UR8, UPT ;  /* 0x000000080500728c */ /* 0x000fcc000bf04270 */
[----:B------:R-:W-:-:S13]  /*6070*/  PLOP3.LUT P0, PT, PT, PT, UP0, 0x80, 0x0 ;  /* 0x000000000000781c */ /* 0x000fda0003f0f008 */
[----:B------:R-:W-:Y:S05]  /*6080*/  @!P0 BRA `(.L_x_2191) ;  /* 0x00000030008c8947 */ /* 0x000fea0003800000 */
[----:B------:R-:W-:Y:S01]  /*6090*/  USHF.R.S32.HI UR4, URZ, 0x1f, UR11 ;  /* 0x0000001f3f047899 */ /* 0x000fe2000801140b */
[----:B------:R-:W-:Y:S01]  /*60a0*/  ULDC.64 UR12, c[0x0][0x2d8] ;  /* 0x0000b600000c7ab9 */ /* 0x000fe20000000a00 */
[----:B------:R-:W-:Y:S02]  /*60b0*/  ELECT P0, URZ, PT ;  /* 0x00000000003f782f */ /* 0x000fe40003800000 */
[----:B------:R-:W-:Y:S02]  /*60c0*/  UIMAD UR9, UR4, UR12, URZ ;  /* 0x0000000c040972a4 */ /* 0x000fe4000f8e023f */
[----:B------:R-:W-:Y:S02]  /*60d0*/  UIADD3 UR4, UR5, -UR8, URZ ;  /* 0x8000000805047290 */ /* 0x000fe4000fffe03f */
[----:B------:R-:W-:Y:S02]  /*60e0*/  UIMAD.WIDE.U32 UR6, UR11, UR12, URZ ;  /* 0x0000000c0b0672a5 */ /* 0x000fe4000f8e003f */
[----:B------:R-:W-:-:S02]  /*60f0*/  ULOP3.LUT UR4, UR4, 0x1, URZ, 0xc0, !UPT ;  /* 0x0000000104047892 */ /* 0x000fc4000f8ec03f */
[----:B------:R-:W-:Y:S02]  /*6100*/  UIMAD UR9, UR11, UR13, UR9 ;  /* 0x0000000d0b0972a4 */ /* 0x000fe4000f8e0209 */
[----:B------:R-:W-:Y:S02]  /*6110*/  UISETP.NE.U32.AND UP0, UPT, UR4, 0x1, UPT ;  /* 0x000000010400788c */ /* 0x000fe4000bf05070 */
[----:B------:R-:W-:Y:S01]  /*6120*/  USHF.R.S32.HI UR11, URZ, 0x1f, UR10 ;  /* 0x0000001f3f0b7899 */ /* 0x000fe2000801140a */
[----:B------:R-:W-:Y:S01]  /*6130*/  ULDC.64 UR12, c[0x0][0x2e0] ;  /* 0x0000b800000c7ab9 */ /* 0x000fe20000000a00 */
[----:B------:R-:W-:Y:S02]  /*6140*/  UIADD3 UR7, UR7, UR9, URZ ;  /* 0x0000000907077290 */ /* 0x000fe4000fffe03f */
[----:B------:R-:W-:Y:S01]  /*6150*/  PLOP3.LUT P1, PT, PT, PT, UP0, 0x80, 0x0 ;  /* 0x000000000000781c */ /* 0x000fe20003f2f008 */
[----:B------:R-:W-:Y:S02]  /*6160*/  UIMAD UR9, UR11, UR12, URZ ;  /* 0x0000000c0b0972a4 */ /* 0x000fe4000f8e023f */
[----:B------:R-:W-:-:S02]  /*6170*/  UIMAD.WIDE.U32 UR6, UR10, UR12, UR6 ;  /* 0x0000000c0a0672a5 */ /* 0x000fc4000f8e0006 */
[----:B------:R-:W-:-:S04]  /*6180*/  UIMAD UR9, UR10, UR13, UR9 ;  /* 0x0000000d0a0972a4 */ /* 0x000fc8000f8e0209 */
[----:B------:R-:W-:-:S04]  /*6190*/  UIADD3 UR23, UR7, UR9, URZ ;  /* 0x0000000907177290 */ /* 0x000fc8000fffe03f */
[----:B------:R-:W-:Y:S08]  /*61a0*/  @P1 BRA `(.L_x_2194) ;  /* 0x0000000000bc1947 */ /* 0x000ff00003800000 */
        /* <DEDUP_REMOVED lines=18> */
.L_x_2196:
[----:B------:R-:W-:Y:S05]  /*62d0*/  BSYNC B1 ;  /* 0x0000000000017941 */ /* 0x000fea0003800000 */
.L_x_2195:
        /* <DEDUP_REMOVED lines=19> */
.L_x_2198:
[----:B------:R-:W-:Y:S05]  /*6410*/  BSYNC B1 ;  /* 0x0000000000017941 */ /* 0x000fea0003800000 */
.L_x_2197:
[----:B------:R-:W-:Y:S06]  /*6420*/  BAR.ARV 0xa, 0xa0 ;  /* 0x0282800000007b1d */ /* 0x000fec0000002000 */
[----:B------:R-:W-:Y:S04]  /*6430*/  BSSY B1, `(.L_x_2199) ;  /* 0x0000003000017945 */ /* 0x000fe80003800000 */
[----:B------:R-:W-:Y:S05]  /*6440*/  @!P0 BRA `(.L_x_2200) ;  /* 0x0000000000048947 */ /* 0x000fea0003800000 */
[----:B------:R-:W-:-:S04]  /*6450*/  DEPBAR.LE SB0, 0x0 ;  /* 0x000080000000791a */ /* 0x000fc80000000000 */
.L_x_2200:
[----:B------:R-:W-:Y:S05]  /*6460*/  BSYNC B1 ;  /* 0x0000000000017941 */ /* 0x000fea0003800000 */
.L_x_2199:
[----:B------:R-:W-:Y:S06]  /*6470*/  BAR.ARV 0xb, 0xa0 ;  /* 0x02c2800000007b1d */ /* 0x000fec0000002000 */
[----:B------:R-:W-:Y:S01]  /*6480*/  UIADD3 UR12, UR8, 0x1, URZ ;  /* 0x00000001080c7890 */ /* 0x000fe2000fffe03f */
[----:B------:R-:W-:Y:S11]  /*6490*/  BRA `(.L_x_2201) ;  /* 0x0000000000047947 */ /* 0x000ff60003800000 */
.L_x_2194:
[----:B------:R-:W-:-:S05]  /*64a0*/  UMOV UR12, UR8 ;  /* 0x00000008000c7c82 */ /* 0x000fca0008000000 */
.L_x_2201:
[----:B------:R-:W-:-:S04]  /*64b0*/  UIADD3 UR4, UR8, 0x1, URZ ;  /* 0x0000000108047890 */ /* 0x000fc8000fffe03f */
[----:B------:R-:W-:-:S06]  /*64c0*/  UISETP.NE.AND UP0, UPT, UR5, UR4, UPT ;  /* 0x000000040500728c */ /* 0x000fcc000bf05270 */
[----:B------:R-:W-:-:S13]  /*64d0*/  PLOP3.LUT P1, PT, PT, PT, UP0, 0x80, 0x0 ;  /* 0x000000000000781c */ /* 0x000fda0003f2f008 */
[----:B------:R-:W-:Y:S05]  /*64e0*/  @!P1 BRA `(.L_x_2191) ;  /* 0x0000002c00749947 */ /* 0x000fea0003800000 */
[----:B------:R-:W-:Y:S01]  /*64f0*/  ULDC.64 UR10, c[0x0][0x2c0] ;  /* 0x0000b000000a7ab9 */ /* 0x000fe20000000a00 */
[----:B------:R-:W-:Y:S02]  /*6500*/  UIADD3 UR19, UR9, UR7, URZ ;  /* 0x0000000709137290 */ /* 0x000fe4000fffe03f */
        /* <DEDUP_REMOVED lines=10> */
[----:B------:R-:W-:Y:S01]  /*65b0*/  ULDC.64 UR24, c[0x0][0x2c0] ;  /* 0x0000b00000187ab9 */ /* 0x000fe20000000a00 */
[----:B------:R-:W-:-:S09]  /*65c0*/  UMOV UR20, UR13 ;  /* 0x0000000d00147c82 */ /* 0x000fd20008000000 */
.L_x_2214:
        /* <DEDUP_REMOVED lines=20> */
.L_x_2203:
[----:B------:R-:W-:Y:S05]  /*6710*/  BSYNC B1 ;  /* 0x0000000000017941 */ /* 0x000fea0003800000 */
.L_x_2202:
        /* <DEDUP_REMOVED lines=13> */
.L_x_2205:
[----:B------:R-:W-:Y:S05]  /*67f0*/  BSYNC B1 ;  /* 0x0000000000017941 */ /* 0x000fea0003800000 */
.L_x_2204:
[----:B------:R-:W-:Y:S06]  /*6800*/  BAR.ARV 0xa, 0xa0 ;  /* 0x0282800000007b1d */ /* 0x000fec0000002000 */
[----:B------:R-:W-:Y:S04]  /*6810*/  BSSY B1, `(.L_x_2206) ;  /* 0x0000003000017945 */ /* 0x000fe80003800000 */
[----:B------:R-:W-:Y:S05]  /*6820*/  @!P0 BRA `(.L_x_2207) ;  /* 0x0000000000048947 */ /* 0x000fea0003800000 */
[----:B------:R-:W-:-:S04]  /*6830*/  DEPBAR.LE SB0, 0x0 ;  /* 0x000080000000791a */ /* 0x000fc80000000000 */
.L_x_2207:
[----:B------:R-:W-:Y:S05]  /*6840*/  BSYNC B1 ;  /* 0x0000000000017941 */ /* 0x000fea0003800000 */
.L_x_2206:
        /* <DEDUP_REMOVED lines=13> */
.L_x_2209:
[----:B------:R-:W-:Y:S05]  /*6920*/  BSYNC B1 ;  /* 0x0000000000017941 */ /* 0x000fea0003800000 */
.L_x_2208:
        /* <DEDUP_REMOVED lines=13> */
.L_x_2211:
[----:B------:R-:W-:Y:S05]  /*6a00*/  BSYNC B1 ;  /* 0x0000000000017941 */ /* 0x000fea0003800000 */
.L_x_2210:
[----:B------:R-:W-:Y:S01]  /*6a10*/  UIADD3 UR12, UR12, 0x2, URZ ;  /* 0x000000020c0c7890 */ /* 0x000fe2000fffe03f */
[----:B------:R-:W-:Y:S06]  /*6a20*/  BAR.ARV 0xa, 0xa0 ;  /* 0x0282800000007b1d */ /* 0x000fec0000002000 */
[----:B------:R-:W-:Y:S01]  /*6a30*/  UISETP.GE.AND UP0, UPT, UR12, UR5, UPT ;  /* 0x000000050c00728c */ /* 0x000fe2000bf06270 */
[----:B------:R-:W-:Y:S04]  /*6a40*/  BSSY B1, `(.L_x_2212) ;  /* 0x0000003000017945 */ /* 0x000fe80003800000 */
[----:B------:R-:W-:Y:S06]  /*6a50*/  @!P0 BRA `(.L_x_2213) ;  /* 0x0000000000048947 */ /* 0x000fec0003800000 */
[----:B------:R-:W-:-:S04]  /*6a60*/  DEPBAR.LE SB0, 0x0 ;  /* 0x000080000000791a */ /* 0x000fc80000000000 */
.L_x_2213:
[----:B------:R-:W-:Y:S05]  /*6a70*/  BSYNC B1 ;  /* 0x0000000000017941 */ /* 0x000fea0003800000 */
.L_x_2212:
[----:B------:R-:W-:Y:S06]  /*6a80*/  BAR.ARV 0xb, 0xa0 ;  /* 0x02c2800000007b1d */ /* 0x000fec0000002000 */
[----:B------:R-:W-:Y:S01]  /*6a90*/  PLOP3.LUT P1, PT, PT, PT, UP0, 0x80, 0x0 ;  /* 0x000000000000781c */ /* 0x000fe20003f2f008 */
[----:B------:R-:W-:Y:S02]  /*6aa0*/  UIADD3 UR20, UR20, 0x3000, URZ ;  /* 0x0000300014147890 */ /* 0x000fe4000fffe03f */
[----:B------:R-:W-:-:S10]  /*6ab0*/  UIADD3 UR4, UR4, 0x3000, URZ ;  /* 0x0000300004047890 */ /* 0x000fd4000fffe03f */
[----:B------:R-:W-:Y:S05]  /*6ac0*/  @!P1 BRA `(.L_x_2214) ;  /* 0xfffffff800c09947 */ /* 0x000fea000383ffff */
[----:B------:R-:W-:Y:S05]  /*6ad0*/  BRA `(.L_x_2191) ;  /* 0x0000002400f87947 */ /* 0x000fea0003800000 */
.L_x_2190:
        /* <DEDUP_REMOVED lines=21> */
.L_x_2215:
[----:B------:R-:W-:Y:S01]  /*6c30*/  ULDC UR8, c[0x0][0xb44] ;  /* 0x0002d10000087ab9 */ /* 0x000fe20000000800 */
[----:B------:R-:W-:Y:S01]  /*6c40*/  UMOV UR11, UR7 ;  /* 0x00000007000b7c82 */ /* 0x000fe20008000000 */
[----:B------:R-:W-:-:S11]  /*6c50*/  UISETP.NE.AND UP0, UPT, UR8, 0x1, UPT ;  /* 0x000000010800788c */ /* 0x000fd6000bf05270 */
[----:B------:R-:W-:Y:S02]  /*6c60*/  @UP0 ULDC.64 UR12, c[0x0][0xb48] ;  /* 0x0002d200000c0ab9 */ /* 0x000fe40000000a00 */
[----:B------:R-:W-:-:S04]  /*6c70*/  UIMAD.WIDE.U32 UR4, UR7, UR12, URZ ;  /* 0x0000000c070472a5 */ /* 0x000fc8000f8e003f */
[----:B------:R-:W-:-:S04]  /*6c80*/  @UP0 USHF.R.U32.HI UR11, URZ, UR13, UR5 ;  /* 0x0000000d3f0b0299 */ /* 0x000fc80008011605 */
[----:B------:R-:W-:-:S12]  /*6c90*/  UIMAD UR4, UR11, UR8, URZ ;  /* 0x000000080b0472a4 */ /* 0x000fd8000f8e023f */
.L_x_2216:
[----:B------:R-:W-:Y:S01]  /*6ca0*/  ULDC UR8, c[0x0][0xb38] ;  /* 0x0002ce0000087ab9 */ /* 0x000fe20000000800 */
[----:B------:R-:W-:Y:S01]  /*6cb0*/  UIADD3 UR4, UR7, -UR4, URZ ;  /* 0x8000000407047290 */ /* 0x000fe2000fffe03f */
[----:B------:R-:W-:Y:S01]  /*6cc0*/  IMAD.MOV.U32 R11, RZ, RZ, 0x1 ;  /* 0x00000001ff0b7424 */ /* 0x000fe200078e00ff */
[----:B------:R-:W-:Y:S01]  /*6cd0*/  UISETP.NE.AND UP0, UPT, UR8, 0x1, UPT ;  /* 0x000000010800788c */ /* 0x000fe2000bf05270 */
[----:B------:R-:W-:Y:S01]  /*6ce0*/  IMAD.MOV.U32 R0, RZ, RZ, RZ ;  /* 0x000000ffff007224 */ /* 0x000fe200078e00ff */
[----:B------:R-:W-:Y:S02]  /*6cf0*/  ULDC UR5, c[0x0][0xb44] ;  /* 0x0002d10000057ab9 */ /* 0x000fe40000000800 */
[----:B------:R-:W-:-:S07]  /*6d00*/  UIMAD UR6, UR6, UR5, UR4 ;  /* 0x00000005060672a4 */ /* 0x000fce000f8e0204 */
        /* <DEDUP_REMOVED lines=9> */
[----:B------:R-:W-:Y:S01]  /*6da0*/  USHF.L.U32 UR11, UR11, 0x7, URZ ;  /* 0x000000070b0b7899 */ /* 0x000fe2000800063f */
[----:B------:R-:W-:Y:S01]  /*6db0*/  ULDC UR5, c[0x0][0x280] ;  /* 0x0000a00000057ab9 */ /* 0x000fe20000000800 */
[----:B------:R-:W-:Y:S01]  /*6dc0*/  ULDC UR4, c[0x0][0x290] ;  /* 0x0000a40000047ab9 */ /* 0x000fe20000000800 */
[----:B------:R-:W-:Y:S01]  /*6dd0*/  ULDC UR6, c[0x0][0x74c] ;  /* 0x0001d30000067ab9 */ /* 0x000fe20000000800 */
[----:B------:R-:W-:-:S04]  /*6de0*/  UIADD3 UR4, -UR4, UR11, UR5 ;  /* 0x0000000b04047290 */ /* 0x000fc8000fffe105 */
[----:B------:R-:W-:Y:S02]  /*6df0*/  UIADD3 UR4, UR4, -UR6, URZ ;  /* 0x8000000604047290 */ /* 0x000fe4000fffe03f */
[----:B------:R-:W-:Y:S02]  /*6e00*/  UIADD3 UR6, UR5, 0x3f, URZ ;  /* 0x0000003f05067890 */ /* 0x000fe4000fffe03f */
[----:B------:R-:W-:Y:S02]  /*6e10*/  USHF.R.S32.HI UR5, URZ, 0x1f, UR4 ;  /* 0x0000001f3f057899 */ /* 0x000fe40008011404 */
[----:B------:R-:W-:Y:S02]  /*6e20*/  USHF.R.S32.HI UR7, URZ, 0x1f, UR6 ;  /* 0x0000001f3f077899 */ /* 0x000fe40008011406 */
[----:B------:R-:W-:Y:S02]  /*6e30*/  ULEA.HI UR5, UR5, UR4, URZ, 0x6 ;  /* 0x0000000405057291 */ /* 0x000fe4000f8f303f */
[----:B------:R-:W-:-:S02]  /*6e40*/  ULEA.HI UR4, UR7, UR6, URZ, 0x6 ;  /* 0x0000000607047291 */ /* 0x000fc4000f8f303f */
[----:B------:R-:W-:Y:S02]  /*6e50*/  USHF.R.S32.HI UR5, URZ, 0x6, UR5 ;  /* 0x000000063f057899 */ /* 0x000fe40008011405 */
[----:B------:R-:W-:-:S04]  /*6e60*/  USHF.R.S32.HI UR4, URZ, 0x6, UR4 ;  /* 0x000000063f047899 */ /* 0x000fc80008011404 */
[----:B------:R-:W-:-:S04]  /*6e70*/  VIMNMX R4, RZ, UR5, !PT ;  /* 0x00000005ff047c48 */ /* 0x000fc8000ffe0100 */
[----:B------:R-:W-:-:S13]  /*6e80*/  ISETP.LT.AND P0, PT, R4, UR4, PT ;  /* 0x0000000404007c0c */ /* 0x000fda000bf01270 */
[----:B------:R-:W-:Y:S05]  /*6e90*/  @!P0 BRA `(.L_x_2217) ;  /* 0x0000002000748947 */ /* 0x000fea0003800000 */
[----:B------:R-:W-:Y:S01]  /*6ea0*/  USHF.R.S32.HI UR5, URZ, 0x1f, UR20 ;  /* 0x0000001f3f057899 */ /* 0x000fe20008011414 */
[----:B------:R-:W-:Y:S01]  /*6eb0*/  BSSY B1, `(.L_x_2217) ;  /* 0x000021b000017945 */ /* 0x000fe20003800000 */
[----:B------:R-:W-:Y:S01]  /*6ec0*/  ULDC.64 UR6, c[0x0][0x718] ;  /* 0x0001c60000067ab9 */ /* 0x000fe20000000a00 */
[----:B------:R-:W-:Y:S01]  /*6ed0*/  ULDC.64 UR14, c[0x0][0x730] ;  /* 0x0001cc00000e7ab9 */ /* 0x000fe20000000a00 */
[----:B------:R-:W-:Y:S01]  /*6ee0*/  UIMAD.WIDE.U32 UR8, UR20, UR6, URZ ;  /* 0x00000006140872a5 */ /* 0x000fe2000f8e003f */
[----:B------:R-:W-:Y:S01]  /*6ef0*/  IMAD.MOV.U32 R0, RZ, RZ, RZ ;  /* 0x000000ffff007224 */ /* 0x000fe200078e00ff */
[----:B------:R-:W-:Y:S02]  /*6f00*/  UIMAD UR6, UR5, UR6, URZ ;  /* 0x00000006050672a4 */ /* 0x000fe4000f8e023f */
[----:B------:R-:W-:Y:S02]  /*6f10*/  UIMAD UR5, UR5, UR14, URZ ;  /* 0x0000000e050572a4 */ /* 0x000fe4000f8e023f */
[----:B------:R-:W-:-:S02]  /*6f20*/  UIMAD UR6, UR20, UR7, UR6 ;  /* 0x00000007140672a4 */ /* 0x000fc4000f8e0206 */
[----:B------:R-:W-:Y:S01]  /*6f30*/  UIMAD UR10, UR20, UR15, UR5 ;  /* 0x0000000f140a72a4 */ /* 0x000fe2000f8e0205 */
[----:B------:R-:W-:Y:S01]  /*6f40*/  ULDC UR7, c[0x0][0x2e8] ;  /* 0x0000ba0000077ab9 */ /* 0x000fe20000000800 */
[----:B------:R-:W-:Y:S02]  /*6f50*/  USHF.R.S32.HI UR5, URZ, 0x1f, UR21 ;  /* 0x0000001f3f057899 */ /* 0x000fe40008011415 */
[----:B------:R-:W-:Y:S01]  /*6f60*/  UISETP.NE.AND UP0, UPT, UR7, 0x1, UPT ;  /* 0x000000010700788c */ /* 0x000fe2000bf05270 */
[----:B------:R-:W-:Y:S01]  /*6f70*/  ULDC.64 UR22, c[0x0][0x720] ;  /* 0x0001c80000167ab9 */ /* 0x000fe20000000a00 */
[----:B------:R-:W-:Y:S01]  /*6f80*/  ELECT P0, URZ, PT ;  /* 0x00000000003f782f */ /* 0x000fe20003800000 */
[----:B------:R-:W-:Y:S02]  /*6f90*/  UIMAD UR7, UR5, UR22, URZ ;  /* 0x00000016050772a4 */ /* 0x000fe4000f8e023f */
[----:B------:R-:W-:Y:S02]  /*6fa0*/  UIADD3 UR9, UR9, UR6, URZ ;  /* 0x0000000609097290 */ /* 0x000fe4000fffe03f */
[----:B------:R-:W-:-:S02]  /*6fb0*/  UIMAD.WIDE.U32 UR12, UR20, UR14, URZ ;  /* 0x0000000e140c72a5 */ /* 0x000fc4000f8e003f */
[----:B------:R-:W-:Y:S01]  /*6fc0*/  UIMAD UR6, UR21, UR23, UR7 ;  /* 0x00000017150672a4 */ /* 0x000fe2000f8e0207 */
[----:B------:R-:W-:Y:S01]  /*6fd0*/  ULDC.64 UR14, c[0x0][0x738] ;  /* 0x0001ce00000e7ab9 */ /* 0x000fe20000000a00 */
[----:B------:R-:W-:Y:S02]  /*6fe0*/  UIMAD.WIDE.U32 UR22, UR21, UR22, UR8 ;  /* 0x00000016151672a5 */ /* 0x000fe4000f8e0008 */
[----:B------:R-:W-:Y:S02]  /*6ff0*/  UIMAD UR5, UR5, UR14, URZ ;  /* 0x0000000e050572a4 */ /* 0x000fe4000f8e023f */
[----:B------:R-:W-:Y:S01]  /*7000*/  UIADD3 UR13, UR13, UR10, URZ ;  /* 0x0000000a0d0d7290 */ /* 0x000fe2000fffe03f */
[----:B------:R-:W-:Y:S01]  /*7010*/  @UP0 ULDC UR8, c[0x0][0x2ec] ;  /* 0x0000bb0000080ab9 */ /* 0x000fe20000000800 */
[----:B------:R-:W-:Y:S02]  /*7020*/  UIMAD UR5, UR21, UR15, UR5 ;  /* 0x0000000f150572a4 */ /* 0x000fe4000f8e0205 */
[----:B------:R-:W-:-:S02]  /*7030*/  UIMAD.WIDE.U32 UR8, UR20, UR8, URZ ;  /* 0x00000008140872a5 */ /* 0x000fc4000f8e003f */
[----:B------:R-:W-:Y:S01]  /*7040*/  UIMAD.WIDE.U32 UR14, UR21, UR14, UR12 ;  /* 0x0000000e150e72a5 */ /* 0x000fe2000f8e000c */
[----:B------:R-:W-:Y:S02]  /*7050*/  @UP0 ULDC UR7, c[0x0][0x2f0] ;  /* 0x0000bc0000070ab9 */ /* 0x000fe40000000800 */
[----:B------:R-:W-:Y:S01]  /*7060*/  UMOV UR12, UR20 ;  /* 0x00000014000c7c82 */ /* 0x000fe20008000000 */
        /* <DEDUP_REMOVED lines=9> */
.L_x_2247:
        /* <DEDUP_REMOVED lines=15> */
.L_x_2220:
        /* <DEDUP_REMOVED lines=67> */
[----:B------:R-:W-:Y:S01]  /*7620*/  ISETP.GE.AND P1, PT, R4, R6, PT ;  /* 0x000000060400720c */ /* 0x000fe20003f26270 */
[----:B------:R-:W-:Y:S01]  /*7630*/  UTMALDG.4D [UR16], [UR48], desc[UR50] ;  /* 0x00003210300075b4 */ /* 0x000fe20008019000 */
[----:B------:R-:W-:Y:S01]  /*7640*/  UMOV UR60, UR12 ;  /* 0x0000000c003c7c82 */ /* 0x000fe20008000000 */
[----:B------:R-:W-:Y:S01]  /*7650*/  UMOV UR61, UR21 ;  /* 0x00000015003d7c82 */ /* 0x000fe20008000000 */
[----:B------:R1:W-:Y:S01]  /*7660*/  UTMALDG.4D [UR40], [UR48], desc[UR50] ;  /* 0x00003228300075b4 */ /* 0x0003e20008019000 */
[----:B------:R-:W-:Y:S01]  /*7670*/  UTMALDG.4D [UR24], [UR48], desc[UR50] ;  /* 0x00003218300075b4 */ /* 0x000fe20008019000 */
[----:B------:R2:W-:Y:S01]  /*7680*/  UBLKCP.S.G [UR56], [UR32], UR7 ;  /* 0x00000038200073ba */ /* 0x0005e20008000207 */
[----:B------:R3:W-:Y:S01]  /*7690*/  SYNCS.ARRIVE.TRANS64 RZ, [R16+URZ+0x26800], R5 ;  /* 0x0268000510ff79a7 */ /* 0x0007e2000800003f */
[----:B------:R4:W-:Y:S01]  /*76a0*/  UTMALDG.4D [UR8], [UR46], desc[UR54] ;  /* 0x000036082e0075b4 */ /* 0x0009e20008019000 */
[----:B-1----:R-:W-:Y:S01]  /*76b0*/  UIADD3 UR40, UR8, 0x4000, URZ ;  /* 0x0000400008287890 */ /* 0x002fe2000fffe03f */
[----:B------:R-:W-:Y:S01]  /*76c0*/  UMOV UR42, 0x40 ;  /* 0x00000040002a7882 */ /* 0x000fe20000000000 */
[----:B------:R-:W-:Y:S01]  /*76d0*/  UMOV UR43, UR11 ;  /* 0x0000000b002b7c82 */ /* 0x000fe20008000000 */
[----:B------:R-:W-:Y:S01]  /*76e0*/  UMOV UR44, UR12 ;  /* 0x0000000c002c7c82 */ /* 0x000fe20008000000 */
[----:B------:R-:W-:Y:S01]  /*76f0*/  UMOV UR41, UR9 ;  /* 0x0000000900297c82 */ /* 0x000fe20008000000 */
[----:B--2---:R-:W-:-:S02]  /*7700*/  UIADD3 UR32, UR8, 0x1000, URZ ;  /* 0x0000100008207890 */ /* 0x004fc4000fffe03f */
        /* <DEDUP_REMOVED lines=17> */
[----:B-1----:R-:W-:Y:S01]  /*7820*/  UIADD3 UR32, UR8, 0x6000, URZ ;  /* 0x0000600008207890 */ /* 0x002fe2000fffe03f */
        /* <DEDUP_REMOVED lines=8> */
[----:B---3--:R-:W-:Y:S05]  /*78b0*/  @P1 BRA `(.L_x_2221) ;  /* 0x0000001000f41947 */ /* 0x008fea0003800000 */
        /* <DEDUP_REMOVED lines=10> */
[----:B------:R2:W-:Y:S01]  /*7960*/  STL [R1], R5 ;  /* 0x0000000501007387 */ /* 0x0005e20000100800 */
[----:B-1----:R-:W-:Y:S01]  /*7970*/  LOP3.LUT R6, R6, 0x1f, RZ, 0xc0, !PT ;  /* 0x0000001f06067812 */ /* 0x002fe200078ec0ff */
[----:B------:R-:W-:Y:S06]  /*7980*/  @!P1 BRA `(.L_x_2222) ;  /* 0x0000000c00209947 */ /* 0x000fec0003800000 */
[----:B------:R-:W-:Y:S01]  /*7990*/  R2UR UR8, R5 ;  /* 0x00000000050872ca */ /* 0x000fe200000e0000 */
[----:B------:R-:W-:Y:S02]  /*79a0*/  IMAD.MOV.U32 R0, RZ, RZ, R4 ;  /* 0x000000ffff007224 */ /* 0x000fe400078e0004 */
[----:B------:R-:W-:-:S10]  /*79b0*/  IMAD.MOV.U32 R11, RZ, RZ, 0x1 ;  /* 0x00000001ff0b7424 */ /* 0x000fd400078e00ff */
[----:B------:R-:W-:-:S06]  /*79c0*/  UIADD3 UR7, UR7, -UR8, URZ ;  /* 0x8000000807077290 */ /* 0x000fcc000fffe03f */
[----:B------:R-:W-:-:S07]  /*79d0*/  IMAD.U32 R20, RZ, RZ, UR7 ;  /* 0x00000007ff147e24 */ /* 0x000fce000f8e00ff */
.L_x_2231:
[----:B--234-:R-:W-:-:S04]  /*79e0*/  SHF.L.U32 R21, R11, 0x1f, RZ ;  /* 0x0000001f0b157819 */ /* 0x01cfc800000006ff */
[----:B------:R-:W1:Y:S02]  /*79f0*/  SYNCS.PHASECHK.TRANS64.TRYWAIT P1, [R16+URZ+0x26840], R21 ;  /* 0x02684015100075a7 */ /* 0x000e64000802017f */
[----:B-1----:R-:W-:Y:S05]  /*7a00*/  @!P1 BRA `(.L_x_2223) ;  /* 0x0000001800ac9947 */ /* 0x002fea0003800000 */
.L_x_2248:
[----:B------:R-:W-:Y:S05]  /*7a10*/  @P0 BRA `(.L_x_2224) ;  /* 0x0000000000140947 */ /* 0x000fea0003800000 */
[----:B------:R-:W-:Y:S01]  /*7a20*/  ISETP.NE.AND P1, PT, R6, RZ, PT ;  /* 0x000000ff0600720c */ /* 0x000fe20003f25270 */
[----:B------:R-:W-:-:S04]  /*7a30*/  IMAD.MOV.U32 R3, RZ, RZ, 0x3100 ;  /* 0x00003100ff037424 */ /* 0x000fc800078e00ff */
[----:B------:R3:W-:Y:S08]  /*7a40*/  SYNCS.ARRIVE.TRANS64 RZ, [R16+URZ+0x26830], R3 ;  /* 0x0268300310ff79a7 */ /* 0x0007f0000800003f */
[----:B------:R-:W-:Y:S05]  /*7a50*/  @!P1 BRA `(.L_x_2224) ;  /* 0x0000000000049947 */ /* 0x000fea0003800000 */
[----:B------:R-:W-:Y:S01]  /*7a60*/  BPT.TRAP 0x1 ;  /* 0x000000040000795c */ /* 0x000fe20000300000 */
.L_x_2224:
        /* <DEDUP_REMOVED lines=43> */
.L_x_2249:
[----:B------:R-:W-:Y:S05]  /*7d20*/  @P0 BRA `(.L_x_2226) ;  /* 0x0000000000140947 */ /* 0x000fea0003800000 */
[----:B------:R-:W-:Y:S01]  /*7d30*/  ISETP.NE.AND P1, PT, R6, RZ, PT ;  /* 0x000000ff0600720c */ /* 0x000fe20003f25270 */
[----:B------:R-:W-:-:S04]  /*7d40*/  IMAD.MOV.U32 R2, RZ, RZ, 0x3100 ;  /* 0x00003100ff027424 */ /* 0x000fc800078e00ff */
[----:B------:R3:W-:Y:S08]  /*7d50*/  SYNCS.ARRIVE.TRANS64 RZ, [R16+URZ+0x26818], R2 ;  /* 0x0268180210ff79a7 */ /* 0x0007f0000800003f */
[----:B------:R-:W-:Y:S05]  /*7d60*/  @!P1 BRA `(.L_x_2226) ;  /* 0x0000000000049947 */ /* 0x000fea0003800000 */
[----:B------:R-:W-:Y:S01]  /*7d70*/  BPT.TRAP 0x1 ;  /* 0x000000040000795c */ /* 0x000fe20000300000 */
.L_x_2226:
        /* <DEDUP_REMOVED lines=43> */
.L_x_2250:
[----:B------:R-:W-:Y:S05]  /*8030*/  @P0 BRA `(.L_x_2228) ;  /* 0x0000000000140947 */ /* 0x000fea0003800000 */
[----:B------:R-:W-:Y:S01]  /*8040*/  ISETP.NE.AND P1, PT, R6, RZ, PT ;  /* 0x000000ff0600720c */ /* 0x000fe20003f25270 */
[----:B-123--:R-:W-:-:S04]  /*8050*/  IMAD.MOV.U32 R21, RZ, RZ, 0x3100 ;  /* 0x00003100ff157424 */ /* 0x00efc800078e00ff */
[----:B------:R4:W-:Y:S08]  /*8060*/  SYNCS.ARRIVE.TRANS64 RZ, [R16+URZ+0x26838], R21 ;  /* 0x0268381510ff79a7 */ /* 0x0009f0000800003f */
[----:B------:R-:W-:Y:S05]  /*8070*/  @!P1 BRA `(.L_x_2228) ;  /* 0x0000000000049947 */ /* 0x000fea0003800000 */
[----:B------:R-:W-:Y:S01]  /*8080*/  BPT.TRAP 0x1 ;  /* 0x000000040000795c */ /* 0x000fe20000300000 */
.L_x_2228:
        /* <DEDUP_REMOVED lines=38> */
.L_x_2252:
[----:B------:R-:W-:Y:S05]  /*82f0*/  @P0 BRA `(.L_x_2230) ;  /* 0x0000000000140947 */ /* 0x000fea0003800000 */
[----:B------:R-:W-:Y:S01]  /*8300*/  ISETP.NE.AND P1, PT, R6, RZ, PT ;  /* 0x000000ff0600720c */ /* 0x000fe20003f25270 */
[----:B------:R-:W-:-:S04]  /*8310*/  IMAD.MOV.U32 R5, RZ, RZ, 0x3100 ;  /* 0x00003100ff057424 */ /* 0x000fc800078e00ff */
[----:B------:R1:W-:Y:S08]  /*8320*/  SYNCS.ARRIVE.TRANS64 RZ, [R16+URZ+0x26810], R5 ;  /* 0x0268100510ff79a7 */ /* 0x0003f0000800003f */
[----:B------:R-:W-:Y:S05]  /*8330*/  @!P1 BRA `(.L_x_2230) ;  /* 0x0000000000049947 */ /* 0x000fea0003800000 */
[----:B------:R-:W-:Y:S01]  /*8340*/  BPT.TRAP 0x1 ;  /* 0x000000040000795c */ /* 0x000fe20000300000 */
.L_x_2230:
        /* <DEDUP_REMOVED lines=44> */
.L_x_2222:
[----:B--2---:R-:W2:Y:S01]  /*8610*/  LDL.LU R5, [R1] ;  /* 0x0000000001057983 */ /* 0x004ea20000300800 */
[----:B------:R-:W-:-:S04]  /*8620*/  IMAD.U32 R4, RZ, RZ, UR4 ;  /* 0x00000004ff047e24 */ /* 0x000fc8000f8e00ff */
[----:B------:R-:W-:Y:S01]  /*8630*/  VIADD R4, R4, 0xffffffff ;  /* 0xffffffff04047836 */ /* 0x000fe20000000000 */
[----:B--2---:R-:W-:-:S13]  /*8640*/  ISETP.NE.AND P1, PT, R5, RZ, PT ;  /* 0x000000ff0500720c */ /* 0x004fda0003f25270 */
[----:B------:R-:W-:Y:S05]  /*8650*/  @!P1 BRA `(.L_x_2221) ;  /* 0x00000004008c9947 */ /* 0x000fea0003800000 */
[----:B------:R-:W-:-:S04]  /*8660*/  SHF.L.U32 R13, R11, 0x1f, RZ ;  /* 0x0000001f0b0d7819 */ /* 0x000fc800000006ff */
[----:B------:R-:W1:Y:S02]  /*8670*/  SYNCS.PHASECHK.TRANS64.TRYWAIT P1, [R16+URZ+0x26840], R13 ;  /* 0x0268400d100075a7 */ /* 0x000e64000802017f */
[----:B-1----:R-:W-:Y:S05]  /*8680*/  @!P1 BRA `(.L_x_2232) ;  /* 0x0000000c00e09947 */ /* 0x002fea0003800000 */
.L_x_2253:
[----:B------:R-:W-:Y:S05]  /*8690*/  @P0 BRA `(.L_x_2233) ;  /* 0x0000000000140947 */ /* 0x000fea0003800000 */
[----:B------:R-:W-:Y:S01]  /*86a0*/  ISETP.NE.AND P1, PT, R6, RZ, PT ;  /* 0x000000ff0600720c */ /* 0x000fe20003f25270 */
[----:B------:R-:W-:-:S04]  /*86b0*/  IMAD.MOV.U32 R5, RZ, RZ, 0x3100 ;  /* 0x00003100ff057424 */ /* 0x000fc800078e00ff */
[----:B------:R2:W-:Y:S08]  /*86c0*/  SYNCS.ARRIVE.TRANS64 RZ, [R16+URZ+0x26830], R5 ;  /* 0x0268300510ff79a7 */ /* 0x0005f0000800003f */
[----:B------:R-:W-:Y:S05]  /*86d0*/  @!P1 BRA `(.L_x_2233) ;  /* 0x0000000000049947 */ /* 0x000fea0003800000 */
[----:B------:R-:W-:Y:S01]  /*86e0*/  BPT.TRAP 0x1 ;  /* 0x000000040000795c */ /* 0x000fe20000300000 */
.L_x_2233:
        /* <DEDUP_REMOVED lines=38> */
[----:B------:R-:W5:Y:S02]  /*8950*/  SYNCS.PHASECHK.TRANS64.TRYWAIT P1, [R16+URZ+0x26828], R13 ;  /* 0x0268280d100075a7 */ /* 0x000f64000802017f */
[----:B--2--5:R-:W-:Y:S05]  /*8960*/  @!P1 BRA `(.L_x_2234) ;  /* 0x0000000c003c9947 */ /* 0x024fea0003800000 */
.L_x_2254:
[----:B------:R-:W-:Y:S05]  /*8970*/  @P0 BRA `(.L_x_2235) ;  /* 0x0000000000140947 */ /* 0x000fea0003800000 */
[----:B------:R-:W-:Y:S01]  /*8980*/  ISETP.NE.AND P0, PT, R6, RZ, PT ;  /* 0x000000ff0600720c */ /* 0x000fe20003f05270 */
[----:B------:R-:W-:-:S04]  /*8990*/  IMAD.MOV.U32 R5, RZ, RZ, 0x3100 ;  /* 0x00003100ff057424 */ /* 0x000fc800078e00ff */
[----:B------:R1:W-:Y:S08]  /*89a0*/  SYNCS.ARRIVE.TRANS64 RZ, [R16+URZ+0x26818], R5 ;  /* 0x0268180510ff79a7 */ /* 0x0003f0000800003f */
[----:B------:R-:W-:Y:S05]  /*89b0*/  @!P0 BRA `(.L_x_2235) ;  /* 0x0000000000048947 */ /* 0x000fea0003800000 */
[----:B------:R-:W-:Y:S01]  /*89c0*/  BPT.TRAP 0x1 ;  /* 0x000000040000795c */ /* 0x000fe20000300000 */
.L_x_2235:
        /* <DEDUP_REMOVED lines=14> */
[----:B------:R-:W-:-:S02]  /*8ab0*/  IMAD.U32 R6, RZ, RZ, UR4 ;  /* 0x00000004ff067e24 */ /* 0x000fc4000f8e00ff */
[----:B------:R-:W-:Y:S01]  /*8ac0*/  IMAD.MOV.U32 R19, RZ, RZ, 0x1 ;  /* 0x00000001ff137424 */ /* 0x000fe200078e00ff */
[----:B------:R-:W-:Y:S01]  /*8ad0*/  UIADD3 UR8, UP0, UR35, UR22, URZ ;  /* 0x0000001623087290 */ /* 0x000fe2000ff1e03f */
[----:B------:R-:W-:Y:S01]  /*8ae0*/  VIADD R6, R6, 0xffffffff ;  /* 0xffffffff06067836 */ /* 0x000fe20000000000 */
[----:B------:R-:W-:Y:S02]  /*8af0*/  UIADD3 UR32, UR40, 0x15000, URZ ;  /* 0x0001500028207890 */ /* 0x000fe4000fffe03f */
[----:B------:R-:W-:Y:S02]  /*8b00*/  ULEA.HI.X.SX32 UR7, UR35, UR7, 0x1, UP0 ;  /* 0x0000000723077291 */ /* 0x000fe400080f0e3f */
[----:B-1----:R-:W-:Y:S01]  /*8b10*/  IMAD.U32 R5, RZ, RZ, UR8 ;  /* 0x00000008ff057e24 */ /* 0x002fe2000f8e00ff */
        /* <DEDUP_REMOVED lines=9> */
[----:B------:R-:W-:Y:S01]  /*8bb0*/  R2UR UR42, R10 ;  /* 0x000000000a2a72ca */ /* 0x000fe200000e0000 */
[----:B------:R-:W-:Y:S01]  /*8bc0*/  UMOV UR25, UR33 ;  /* 0x0000002100197c82 */ /* 0x000fe20008000000 */
[----:B------:R-:W-:Y:S01]  /*8bd0*/  R2UR UR43, R9 ;  /* 0x00000000092b72ca */ /* 0x000fe200000e0000 */
[----:B------:R-:W-:Y:S01]  /*8be0*/  UMOV UR27, UR35 ;  /* 0x00000023001b7c82 */ /* 0x000fe20008000000 */
[----:B------:R-:W-:Y:S01]  /*8bf0*/  UMOV UR17, UR33 ;  /* 0x0000002100117c82 */ /* 0x000fe20008000000 */
[----:B------:R1:W-:Y:S01]  /*8c00*/  UTMALDG.4D [UR32], [UR8], desc[UR30] ;  /* 0x00001e20080075b4 */ /* 0x0003e20008019000 */
[----:B------:R-:W-:Y:S01]  /*8c10*/  UMOV UR19, UR35 ;  /* 0x0000002300137c82 */ /* 0x000fe20008000000 */
[----:B------:R-:W-:Y:S01]  /*8c20*/  UMOV UR41, UR33 ;  /* 0x0000002100297c82 */ /* 0x000fe20008000000 */
[----:B------:R-:W-:Y:S01]  /*8c30*/  UMOV UR7, 0x10 ;  /* 0x0000001000077882 */ /* 0x000fe20000000000 */
[----:B------:R-:W-:Y:S01]  /*8c40*/  IMAD.MOV.U32 R4, RZ, RZ, R6 ;  /* 0x000000ffff047224 */ /* 0x000fe200078e0006 */
[----:B------:R1:W-:Y:S01]  /*8c50*/  UTMALDG.4D [UR24], [UR8], desc[UR30] ;  /* 0x00001e18080075b4 */ /* 0x0003e20008019000 */
[----:B------:R1:W-:Y:S04]  /*8c60*/  UTMALDG.4D [UR16], [UR8], desc[UR30] ;  /* 0x00001e10080075b4 */ /* 0x0003e80008019000 */
[----:B------:R1:W-:Y:S02]  /*8c70*/  UBLKCP.S.G [UR40], [UR42], UR7 ;  /* 0x000000282a0073ba */ /* 0x0003e40008000207 */
[----:B-1----:R-:W-:Y:S01]  /*8c80*/  NOP ;  /* 0x0000000000007918 */ /* 0x002fe20000000000 */
.L_x_2221:
[----:B------:R-:W1:Y:S01]  /*8c90*/  S2R R0, SR_TID.X ;  /* 0x0000000000007919 */ /* 0x000e620000002100 */
[----:B------:R-:W-:Y:S01]  /*8ca0*/  IMAD R3, R19, 0x8, R16 ;  /* 0x0000000813037824 */ /* 0x000fe200078e0210 */
[----:B-1----:R-:W-:Y:S02]  /*8cb0*/  LOP3.LUT R2, R0, 0x7f, RZ, 0xc0, !PT ;  /* 0x0000007f00027812 */ /* 0x002fe400078ec0ff */
[----:B------:R-:W-:Y:S02]  /*8cc0*/  SHF.L.U32 R0, R11, 0x1f, RZ ;  /* 0x0000001f0b007819 */ /* 0x000fe400000006ff */
[----:B------:R-:W-:Y:S02]  /*8cd0*/  ISETP.NE.AND P1, PT, R2, RZ, PT ;  /* 0x000000ff0200720c */ /* 0x000fe40003f25270 */
[----:B------:R-:W1:Y:S02]  /*8ce0*/  SYNCS.PHASECHK.TRANS64.TRYWAIT P0, [R3+URZ+0x26840], R0 ;  /* 0x02684000030075a7 */ /* 0x000e64000800017f */
[----:B-1----:R-:W-:Y:S09]  /*8cf0*/  @!P0 BRA `(.L_x_2236) ;  /* 0x00000008006c8947 */ /* 0x002ff20003800000 */
.L_x_2255:
[----:B------:R-:W-:Y:S05]  /*8d00*/  @P1 BRA `(.L_x_2237) ;  /* 0x0000000000181947 */ /* 0x000fea0003800000 */
[----:B------:R-:W1:Y:S01]  /*8d10*/  S2R R2, SR_TID.X ;  /* 0x0000000000027919 */ /* 0x000e620000002100 */
[----:B------:R-:W-:-:S04]  /*8d20*/  IMAD.MOV.U32 R0, RZ, RZ, 0x3100 ;  /* 0x00003100ff007424 */ /* 0x000fc800078e00ff */
[----:B------:R1:W-:Y:S02]  /*8d30*/  SYNCS.ARRIVE.TRANS64 RZ, [R3+URZ+0x26830], R0 ;  /* 0x0268300003ff79a7 */ /* 0x0003e4000800003f */
[----:B-1----:R-:W-:-:S13]  /*8d40*/  LOP3.LUT P0, RZ, R2, 0x1f, RZ, 0xc0, !PT ;  /* 0x0000001f02ff7812 */ /* 0x002fda000780c0ff */
[----:B------:R-:W-:Y:S05]  /*8d50*/  @!P0 BRA `(.L_x_2237) ;  /* 0x0000000000048947 */ /* 0x000fea0003800000 */
[----:B------:R-:W-:Y:S01]  /*8d60*/  BPT.TRAP 0x1 ;  /* 0x000000040000795c */ /* 0x000fe20000300000 */
.L_x_2237:
[----:B------:R-:W-:Y:S01]  /*8d70*/  R2UR UR35, R4 ;  /* 0x00000000042372ca */ /* 0x000fe200000e0000 */
[C-C-:B------:R-:W-:Y:S01]  /*8d80*/  IMAD R0, R19.reuse, 0x3000, R16.reuse ;  /* 0x0000300013007824 */ /* 0x140fe200078e0210 */
[----:B------:R-:W-:Y:S01]  /*8d90*/  IADD3 R8, P0, R8, 0x1f0, RZ ;  /* 0x000001f008087810 */ /* 0x000fe20007f1e0ff */
[----:B--234-:R-:W-:Y:S01]  /*8da0*/  IMAD R16, R19, 0x100, R16 ;  /* 0x0000010013107824 */ /* 0x01cfe200078e0210 */
        /* <DEDUP_REMOVED lines=43> */
.L_x_2218:
[----:B------:R-:W-:Y:S05]  /*9060*/  BSYNC B1 ;  /* 0x0000000000017941 */ /* 0x000fea0003800000 */
.L_x_2217:
[----:B------:R-:W-:-:S03]  /*9070*/  UMOV UR7, 0xffffffff ;  /* 0xffffffff00077882 */ /* 0x000fc60000000000 */
[----:B------:R-:W-:Y:S05]  /*9080*/  BRA.DIV UR7, `(.L_x_2238) ;  /* 0x00000006079c7947 */ /* 0x000fea000b800000 */
[----:B------:R-:W-:-:S13]  /*9090*/  ELECT P6, URZ, PT ;  /* 0x00000000003f782f */ /* 0x000fda00038c0000 */
.L_x_2258:
[----:B------:R-:W-:Y:S05]  /*90a0*/  @!P6 BRA `(.L_x_2191) ;  /* 0x000000000084e947 */ /* 0x000fea0003800000 */
[----:B------:R-:W-:-:S06]  /*90b0*/  ULOP3.LUT UR7, UR38, 0x2, URZ, 0xfc, !UPT ;  /* 0x0000000226077892 */ /* 0x000fcc000f8efc3f */
[----:B------:R-:W-:-:S05]  /*90c0*/  IMAD.U32 R2, RZ, RZ, UR7 ;  /* 0x00000007ff027e24 */ /* 0x000fca000f8e00ff */
[----:B------:R-:W-:-:S13]  /*90d0*/  ISETP.NE.AND P2, PT, R2, 0x3, PT ;  /* 0x000000030200780c */ /* 0x000fda0003f45270 */
[----:B------:R-:W-:Y:S05]  /*90e0*/  @!P2 BRA `(.L_x_2239) ;  /* 0x000000000004a947 */ /* 0x000fea0003800000 */
[----:B------:R-:W-:Y:S01]  /*90f0*/  BPT.TRAP 0x1 ;  /* 0x000000040000795c */ /* 0x000fe20000300000 */
.L_x_2239:
        /* <DEDUP_REMOVED lines=15> */
.L_x_2259:
[----:B------:R-:W2:Y:S02]  /*91f0*/  SYNCS.PHASECHK.TRANS64.TRYWAIT P0, [R3+URZ], R2 ;  /* 0x00000002030075a7 */ /* 0x000ea4000800017f */
[----:B--2---:R-:W-:Y:S05]  /*9200*/  @!P0 BRA `(.L_x_2241) ;  /* 0x0000000400708947 */ /* 0x004fea0003800000 */
.L_x_2260:
[----:B------:R-:W-:Y:S05]  /*9210*/  @!P2 BRA `(.L_x_2242) ;  /* 0x000000000004a947 */ /* 0x000fea0003800000 */
[----:B------:R-:W-:Y:S01]  /*9220*/  BPT.TRAP 0x1 ;  /* 0x000000040000795c */ /* 0x000fe20000300000 */
.L_x_2242:
[----:B--2---:R-:W-:-:S04]  /*9230*/  VIADD R3, R7, 0x26840 ;  /* 0x0002684007037836 */ /* 0x004fc80000000000 */
[----:B------:R-:W-:-:S04]  /*9240*/  IMAD R0, R0, 0x8, R3 ;  /* 0x0000000800007824 */ /* 0x000fc800078e0203 */
[----:B------:R-:W2:Y:S02]  /*9250*/  SYNCS.PHASECHK.TRANS64.TRYWAIT P0, [R0+URZ], R5 ;  /* 0x00000005000075a7 */ /* 0x000ea4000800017f */
[----:B--2---:R-:W-:Y:S05]  /*9260*/  @!P0 BRA `(.L_x_2243) ;  /* 0x00000004006c8947 */ /* 0x004fea0003800000 */
.L_x_2261:
[----:B------:R-:W-:-:S07]  /*9270*/  IMAD R3, R4, 0x8, R3 ;  /* 0x0000000804037824 */ /* 0x000fce00078e0203 */
.L_x_2244:
[----:B---3--:R3:W4:Y:S02]  /*9280*/  SYNCS.PHASECHK.TRANS64.TRYWAIT P0, [R3+URZ], R2 ;  /* 0x00000002030075a7 */ /* 0x008724000800017f */
[----:B----4-:R-:W-:Y:S05]  /*9290*/  @!P0 NANOSLEEP.SYNCS 0x989680 ;  /* 0x009896800000895d */ /* 0x010fea0003900000 */
[----:B------:R-:W4:Y:S02]  /*92a0*/  @!P0 SYNCS.PHASECHK.TRANS64 P0, [R3+URZ], R2 ;  /* 0x00000002030085a7 */ /* 0x000f24000800007f */
[----:B----4-:R-:W-:Y:S05]  /*92b0*/  @!P0 BRA `(.L_x_2244) ;  /* 0xfffffffc00f08947 */ /* 0x010fea000383ffff */
.L_x_2191:
[----:B------:R-:W-:Y:S05]  /*92c0*/  BSYNC B0 ;  /* 0x0000000000007941 */ /* 0x000fea0003800000 */
.L_x_2189:
[----:B------:R-:W-:Y:S05]  /*92d0*/  EXIT ;  /* 0x000000000000794d */ /* 0x000fea0003800000 */
.L_x_2159:
[----:B------:R-:W-:Y:S02]  /*92e0*/  IMAD.MOV.U32 R13, RZ, RZ, R19 ;  /* 0x000000ffff0d7224 */ /* 0x000fe400078e0013 */
[----:B------:R-:W-:Y:S02]  /*92f0*/  IMAD.MOV.U32 R12, RZ, RZ, RZ ;  /* 0x000000ffff0c7224 */ /* 0x000fe400078e00ff */
[----:B------:R-:W-:Y:S02]  /*9300*/  IMAD.MOV.U32 R11, RZ, RZ, 0x1f ;  /* 0x0000001fff0b7424 */ /* 0x000fe400078e00ff */
[----:B------:R-:W-:-:S07]  /*9310*/  IMAD.MOV.U32 R15, RZ, RZ, -0x1 ;  /* 0xffffffffff0f7424 */ /* 0x000fce00078e00ff */
[----:B------:R-:W-:Y:S05]  /*9320*/  WARPSYNC.COLLECTIVE R15, `(.L_x_2245) ;  /* 0x000000000f087348 */ /* 0x000fea0003c00000 */
[----:B------:R1:W2:Y:S02]  /*9330*/  SHFL.IDX P6, R14, R13, R12, R11 ;  /* 0x0000000c0d0e7389 */ /* 0x0002a400000c000b */
[----:B-12---:R-:W-:Y:S01]  /*9340*/  ENDCOLLECTIVE ;  /* 0x000000000000791b */ /* 0x006fe20003800000 */
.L_x_2245:
[----:B------:R-:W-:Y:S05]  /*9350*/  BRA `(.L_x_2246) ;  /* 0xffffff7c00b87947 */ /* 0x000fea000383ffff */
.L_x_2161:
[----:B--2---:R2:W3:Y:S02]  /*9360*/  SYNCS.PHASECHK.TRANS64.TRYWAIT P0, [R2+URZ+0x26800], R5 ;  /* 0x02680005020075a7 */ /* 0x0044e4000800017f */
[----:B---3--:R-:W-:Y:S05]  /*9370*/  @!P0 NANOSLEEP.SYNCS 0x989680 ;  /* 0x009896800000895d */ /* 0x008fea0003900000 */
[----:B------:R-:W3:Y:S02]  /*9380*/  @!P0 SYNCS.PHASECHK.TRANS64 P0, [R2+URZ+0x26800], R5 ;  /* 0x02680005020085a7 */ /* 0x000ee4000800007f */
[----:B---3--:R-:W-:Y:S05]  /*9390*/  @!P0 BRA `(.L_x_2161) ;  /* 0xfffffffc00f08947 */ /* 0x008fea000383ffff */
[----:B------:R-:W-:Y:S05]  /*93a0*/  BRA `(.L_x_2160) ;  /* 0xffffff7c00e07947 */ /* 0x000fea000383ffff */
.L_x_2166:
[----:B--2---:R-:W-:-:S04]  /*93b0*/  IMAD.U32 R5, RZ, RZ, UR7 ;  /* 0x00000007ff057e24 */ /* 0x004fc8000f8e00ff */
[----:B------:R2:W3:Y:S03]  /*93c0*/  SYNCS.PHASECHK.TRANS64.TRYWAIT P1, [R5+URZ+0x26810], R6 ;  /* 0x02681006050075a7 */ /* 0x0004e6000802017f */
[----:B---3--:R-:W-:Y:S05]  /*93d0*/  @!P1 NANOSLEEP.SYNCS 0x989680 ;  /* 0x009896800000995d */ /* 0x008fea0003900000 */
[----:B------:R-:W3:Y:S02]  /*93e0*/  @!P1 SYNCS.PHASECHK.TRANS64 P1, [R5+URZ+0x26810], R6 ;  /* 0x02681006050095a7 */ /* 0x000ee4000802007f */
[----:B---3--:R-:W-:Y:S05]  /*93f0*/  @!P1 BRA `(.L_x_2166) ;  /* 0xfffffffc00ec9947 */ /* 0x008fea000383ffff */
[----:B------:R-:W-:Y:S05]  /*9400*/  BRA `(.L_x_2165) ;  /* 0xffffff8800387947 */ /* 0x000fea000383ffff */
.L_x_2170:
[----:B------:R-:W-:-:S04]  /*9410*/  IMAD.U32 R5, RZ, RZ, UR7 ;  /* 0x00000007ff057e24 */ /* 0x000fc8000f8e00ff */
[----:B------:R1:W1:Y:S03]  /*9420*/  SYNCS.PHASECHK.TRANS64.TRYWAIT P1, [R5+URZ+0x26830], R6 ;  /* 0x02683006050075a7 */ /* 0x000266000802017f */
[----:B-1----:R-:W-:Y:S05]  /*9430*/  @!P1 NANOSLEEP.SYNCS 0x989680 ;  /* 0x009896800000995d */ /* 0x002fea0003900000 */
[----:B------:R-:W1:Y:S02]  /*9440*/  @!P1 SYNCS.PHASECHK.TRANS64 P1, [R5+URZ+0x26830], R6 ;  /* 0x02683006050095a7 */ /* 0x000e64000802007f */
[----:B-1----:R-:W-:Y:S05]  /*9450*/  @!P1 BRA `(.L_x_2170) ;  /* 0xfffffffc00ec9947 */ /* 0x002fea000383ffff */
[----:B------:R-:W-:Y:S05]  /*9460*/  BRA `(.L_x_2169) ;  /* 0xffffff8c00407947 */ /* 0x000fea000383ffff */
.L_x_2219:
[----:B-1----:R1:W2:Y:S02]  /*9470*/  SYNCS.PHASECHK.TRANS64.TRYWAIT P0, [R16+URZ+0x26820], R3 ;  /* 0x02682003100075a7 */ /* 0x0022a4000800017f */
[----:B--2---:R-:W-:Y:S05]  /*9480*/  @!P0 NANOSLEEP.SYNCS 0x989680 ;  /* 0x009896800000895d */ /* 0x004fea0003900000 */
[----:B------:R-:W2:Y:S02]  /*9490*/  @!P0 SYNCS.PHASECHK.TRANS64 P0, [R16+URZ+0x26820], R3 ;  /* 0x02682003100085a7 */ /* 0x000ea4000800007f */
[----:B--2---:R-:W-:Y:S05]  /*94a0*/  @!P0 BRA `(.L_x_2219) ;  /* 0xfffffffc00f08947 */ /* 0x004fea000383ffff */
[----:B------:R-:W-:Y:S05]  /*94b0*/  BRA `(.L_x_2247) ;  /* 0xffffffdc00107947 */ /* 0x000fea000383ffff */
.L_x_2223:
[----:B-1----:R1:W3:Y:S02]  /*94c0*/  SYNCS.PHASECHK.TRANS64.TRYWAIT P1, [R16+URZ+0x26840], R21 ;  /* 0x02684015100075a7 */ /* 0x0022e4000802017f */
[----:B---3--:R-:W-:Y:S05]  /*94d0*/  @!P1 NANOSLEEP.SYNCS 0x989680 ;  /* 0x009896800000995d */ /* 0x008fea0003900000 */
[----:B------:R-:W3:Y:S02]  /*94e0*/  @!P1 SYNCS.PHASECHK.TRANS64 P1, [R16+URZ+0x26840], R21 ;  /* 0x02684015100095a7 */ /* 0x000ee4000802007f */
[----:B---3--:R-:W-:Y:S05]  /*94f0*/  @!P1 BRA `(.L_x_2223) ;  /* 0xfffffffc00f09947 */ /* 0x008fea000383ffff */
[----:B------:R-:W-:Y:S05]  /*9500*/  BRA `(.L_x_2248) ;  /* 0xffffffe400407947 */ /* 0x000fea000383ffff */
.L_x_2225:
[----:B--2---:R2:W3:Y:S02]  /*9510*/  SYNCS.PHASECHK.TRANS64.TRYWAIT P1, [R16+URZ+0x26828], R21 ;  /* 0x02682815100075a7 */ /* 0x0044e4000802017f */
[----:B---3--:R-:W-:Y:S05]  /*9520*/  @!P1 NANOSLEEP.SYNCS 0x989680 ;  /* 0x009896800000995d */ /* 0x008fea0003900000 */
[----:B------:R-:W3:Y:S02]  /*9530*/  @!P1 SYNCS.PHASECHK.TRANS64 P1, [R16+URZ+0x26828], R21 ;  /* 0x02682815100095a7 */ /* 0x000ee4000802007f */
[----:B---3--:R-:W-:Y:S05]  /*9540*/  @!P1 BRA `(.L_x_2225) ;  /* 0xfffffffc00f09947 */ /* 0x008fea000383ffff */
[----:B------:R-:W-:Y:S05]  /*9550*/  BRA `(.L_x_2249) ;  /* 0xffffffe400f07947 */ /* 0x000fea000383ffff */
.L_x_2227:
[----:B---3--:R3:W4:Y:S02]  /*9560*/  SYNCS.PHASECHK.TRANS64.TRYWAIT P1, [R16+URZ+0x26848], R21 ;  /* 0x02684815100075a7 */ /* 0x008724000802017f */
[----:B----4-:R-:W-:Y:S05]  /*9570*/  @!P1 NANOSLEEP.SYNCS 0x989680 ;  /* 0x009896800000995d */ /* 0x010fea0003900000 */
[----:B------:R-:W4:Y:S02]  /*9580*/  @!P1 SYNCS.PHASECHK.TRANS64 P1, [R16+URZ+0x26848], R21 ;  /* 0x02684815100095a7 */ /* 0x000f24000802007f */
[----:B----4-:R-:W-:Y:S05]  /*9590*/  @!P1 BRA `(.L_x_2227) ;  /* 0xfffffffc00f09947 */ /* 0x010fea000383ffff */
[----:B------:R-:W-:Y:S05]  /*95a0*/  BRA `(.L_x_2250) ;  /* 0xffffffe800a07947 */ /* 0x000fea000383ffff */
.L_x_2229:
[----:B------:R-:W-:-:S07]  /*95b0*/  SHF.L.U32 R5, R11, 0x1f, RZ ;  /* 0x0000001f0b057819 */ /* 0x000fce00000006ff */
.L_x_2251:
[----:B------:R1:W1:Y:S02]  /*95c0*/  SYNCS.PHASECHK.TRANS64.TRYWAIT P1, [R16+URZ+0x26820], R5 ;  /* 0x02682005100075a7 */ /* 0x000264000802017f */
[----:B-1----:R-:W-:Y:S05]  /*95d0*/  @!P1 NANOSLEEP.SYNCS 0x989680 ;  /* 0x009896800000995d */ /* 0x002fea0003900000 */
[----:B------:R-:W1:Y:S02]  /*95e0*/  @!P1 SYNCS.PHASECHK.TRANS64 P1, [R16+URZ+0x26820], R5 ;  /* 0x02682005100095a7 */ /* 0x000e64000802007f */
[----:B-1----:R-:W-:Y:S05]  /*95f0*/  @!P1 BRA `(.L_x_2251) ;  /* 0xfffffffc00f09947 */ /* 0x002fea000383ffff */
[----:B------:R-:W-:Y:S05]  /*9600*/  BRA `(.L_x_2252) ;  /* 0xffffffec00387947 */ /* 0x000fea000383ffff */
.L_x_2232:
[----:B-1----:R1:W2:Y:S02]  /*9610*/  SYNCS.PHASECHK.TRANS64.TRYWAIT P1, [R16+URZ+0x26840], R13 ;  /* 0x0268400d100075a7 */ /* 0x0022a4000802017f */
[----:B--2---:R-:W-:Y:S05]  /*9620*/  @!P1 NANOSLEEP.SYNCS 0x989680 ;  /* 0x009896800000995d */ /* 0x004fea0003900000 */
[----:B------:R-:W2:Y:S02]  /*9630*/  @!P1 SYNCS.PHASECHK.TRANS64 P1, [R16+URZ+0x26840], R13 ;  /* 0x0268400d100095a7 */ /* 0x000ea4000802007f */
[----:B--2---:R-:W-:Y:S05]  /*9640*/  @!P1 BRA `(.L_x_2232) ;  /* 0xfffffffc00f09947 */ /* 0x004fea000383ffff */
[----:B------:R-:W-:Y:S05]  /*9650*/  BRA `(.L_x_2253) ;  /* 0xfffffff0000c7947 */ /* 0x000fea000383ffff */
.L_x_2234:
[----:B--2---:R2:W1:Y:S02]  /*9660*/  SYNCS.PHASECHK.TRANS64.TRYWAIT P1, [R16+URZ+0x26828], R13 ;  /* 0x0268280d100075a7 */ /* 0x004464000802017f */
[----:B-1----:R-:W-:Y:S05]  /*9670*/  @!P1 NANOSLEEP.SYNCS 0x989680 ;  /* 0x009896800000995d */ /* 0x002fea0003900000 */
[----:B------:R-:W1:Y:S02]  /*9680*/  @!P1 SYNCS.PHASECHK.TRANS64 P1, [R16+URZ+0x26828], R13 ;  /* 0x0268280d100095a7 */ /* 0x000e64000802007f */
[----:B-1----:R-:W-:Y:S05]  /*9690*/  @!P1 BRA `(.L_x_2234) ;  /* 0xfffffffc00f09947 */ /* 0x002fea000383ffff */
[----:B------:R-:W-:Y:S05]  /*96a0*/  BRA `(.L_x_2254) ;  /* 0xfffffff000b07947 */ /* 0x000fea000383ffff */
.L_x_2236:
[----:B------:R1:W1:Y:S02]  /*96b0*/  SYNCS.PHASECHK.TRANS64.TRYWAIT P0, [R3+URZ+0x26840], R0 ;  /* 0x02684000030075a7 */ /* 0x000264000800017f */
[----:B-1----:R-:W-:Y:S05]  /*96c0*/  @!P0 NANOSLEEP.SYNCS 0x989680 ;  /* 0x009896800000895d */ /* 0x002fea0003900000 */
[----:B------:R-:W1:Y:S02]  /*96d0*/  @!P0 SYNCS.PHASECHK.TRANS64 P0, [R3+URZ+0x26840], R0 ;  /* 0x02684000030085a7 */ /* 0x000e64000800007f */
[----:B-1----:R-:W-:Y:S05]  /*96e0*/  @!P0 BRA `(.L_x_2236) ;  /* 0xfffffffc00f08947 */ /* 0x002fea000383ffff */
[----:B------:R-:W-:Y:S05]  /*96f0*/  BRA `(.L_x_2255) ;  /* 0xfffffff400807947 */ /* 0x000fea000383ffff */
.L_x_2238:
[----:B------:R-:W-:Y:S01]  /*9700*/  BSSY B1, `(.L_x_2256) ;  /* 0x0000006000017945 */ /* 0x000fe20003800000 */
[----:B------:R-:W-:-:S07]  /*9710*/  IMAD.MOV.U32 R15, RZ, RZ, -0x1 ;  /* 0xffffffffff0f7424 */ /* 0x000fce00078e00ff */
[----:B------:R-:W-:Y:S05]  /*9720*/  WARPSYNC.COLLECTIVE R15, `(.L_x_2257) ;  /* 0x000000000f0c7348 */ /* 0x000fea0003c00000 */
[----:B------:R-:W-:Y:S02]  /*9730*/  ELECT P6, UR62, PT ;  /* 0x00000000003e782f */ /* 0x000fe400038c0000 */
[----:B------:R-:W-:Y:S01]  /*9740*/  MOV R14, UR62 ;  /* 0x0000003e000e7c02 */ /* 0x000fe20008000f00 */
[----:B------:R-:W-:Y:S10]  /*9750*/  ENDCOLLECTIVE ;  /* 0x000000000000791b */ /* 0x000ff40003800000 */
.L_x_2257:
[----:B------:R-:W-:Y:S05]  /*9760*/  BSYNC B1 ;  /* 0x0000000000017941 */ /* 0x000fea0003800000 */
.L_x_2256:
[----:B------:R-:W-:Y:S05]  /*9770*/  BRA `(.L_x_2258) ;  /* 0xfffffff800487947 */ /* 0x000fea000383ffff */
.L_x_2240:
[----:B-1----:R1:W2:Y:S02]  /*9780*/  SYNCS.PHASECHK.TRANS64.TRYWAIT P0, [R6+URZ], R5 ;  /* 0x00000005060075a7 */ /* 0x0022a4000800017f */
[----:B--2---:R-:W-:Y:S05]  /*9790*/  @!P0 NANOSLEEP.SYNCS 0x989680 ;  /* 0x009896800000895d */ /* 0x004fea0003900000 */
[----:B------:R-:W2:Y:S02]  /*97a0*/  @!P0 SYNCS.PHASECHK.TRANS64 P0, [R6+URZ], R5 ;  /* 0x00000005060085a7 */ /* 0x000ea4000800007f */
[----:B--2---:R-:W-:Y:S05]  /*97b0*/  @!P0 BRA `(.L_x_2240) ;  /* 0xfffffffc00f08947 */ /* 0x004fea000383ffff */
[----:B------:R-:W-:Y:S05]  /*97c0*/  BRA `(.L_x_2259) ;  /* 0xfffffff800887947 */ /* 0x000fea000383ffff */
.L_x_2241:
[----:B--2---:R2:W3:Y:S02]  /*97d0*/  SYNCS.PHASECHK.TRANS64.TRYWAIT P0, [R3+URZ], R2 ;  /* 0x00000002030075a7 */ /* 0x0044e4000800017f */
[----:B---3--:R-:W-:Y:S05]  /*97e0*/  @!P0 NANOSLEEP.SYNCS 0x989680 ;  /* 0x009896800000895d */ /* 0x008fea0003900000 */
[----:B------:R-:W3:Y:S02]  /*97f0*/  @!P0 SYNCS.PHASECHK.TRANS64 P0, [R3+URZ], R2 ;  /* 0x00000002030085a7 */ /* 0x000ee4000800007f */
[----:B---3--:R-:W-:Y:S05]  /*9800*/  @!P0 BRA `(.L_x_2241) ;  /* 0xfffffffc00f08947 */ /* 0x008fea000383ffff */
[----:B------:R-:W-:Y:S05]  /*9810*/  BRA `(.L_x_2260) ;  /* 0xfffffff8007c7947 */ /* 0x000fea000383ffff */
.L_x_2243:
[----:B--2---:R2:W3:Y:S02]  /*9820*/  SYNCS.PHASECHK.TRANS64.TRYWAIT P0, [R0+URZ], R5 ;  /* 0x00000005000075a7 */ /* 0x0044e4000800017f */
[----:B---3--:R-:W-:Y:S05]  /*9830*/  @!P0 NANOSLEEP.SYNCS 0x989680 ;  /* 0x009896800000895d */ /* 0x008fea0003900000 */
[----:B------:R-:W3:Y:S02]  /*9840*/  @!P0 SYNCS.PHASECHK.TRANS64 P0, [R0+URZ], R5 ;  /* 0x00000005000085a7 */ /* 0x000ee4000800007f */
[----:B---3--:R-:W-:Y:S05]  /*9850*/  @!P0 BRA `(.L_x_2243) ;  /* 0xfffffffc00f08947 */ /* 0x008fea000383ffff */
[----:B------:R-:W-:Y:S05]  /*9860*/  BRA `(.L_x_2261) ;  /* 0xfffffff800807947 */ /* 0x000fea000383ffff */
.L_x_2262:
        /* <DEDUP_REMOVED lines=9> */
.L_x_3311:


//--------------------- .text._ZN7cutlass13device_kernelIN5flash11enable_sm90INS1_16FlashAttnBwdSm90INS1_25CollectiveMainloopBwdSm90ILi2ELi2ELi2EN4cute5tupleIJNS5_1CILi1EEES8_S8_EEENS6_IJNS7_ILi64EEENS7_ILi128EEENS7_ILi96EEEEEENS_6half_tEfNS_4arch4Sm90ELb1ELb0ELb0ELb0ELb1ELb1ELb0ELb0ELi2ELi1ELi2ELi1ELb1EEENS1_21CollectiveEpilogueBwdISD_SE_SG_Li256ELb0ELb0ELi1EEENS1_25SingleTileBwdLPTSchedulerILb0ELi128ELb1EEEEEEEEEvNT_6ParamsE --------------------------
	.section	.text._ZN7cutlass13device_kernelIN5flash11enable_sm90INS1_16FlashAttnBwdSm90INS1_25CollectiveMainloopBwdSm90ILi2ELi2ELi2EN4cute5tupleIJNS5_1CILi1EEES8_S8_EEENS6_IJNS7_ILi64EEENS7_ILi128EEENS7_ILi96EEEEEENS_6half_tEfNS_4arch4Sm90ELb1ELb0ELb0ELb0ELb1ELb1ELb0ELb0ELi2ELi1ELi2ELi1ELb1EEENS1_21CollectiveEpilogueBwdISD_SE_SG_Li256ELb0ELb0ELi1EEENS1_25SingleTileBwdLPTSchedulerILb0ELi128ELb1EEEEEEEEEvNT_6ParamsE,"ax",@progbits
	.align	128
.text._ZN7cutlass13device_kernelIN5flash11enable_sm90INS1_16FlashAttnBwdSm90INS1_25CollectiveMainloopBwdSm90ILi2ELi2ELi2EN4cute5tupleIJNS5_1CILi1EEES8_S8_EEENS6_IJNS7_ILi64EEENS7_ILi128EEENS7_ILi96EEEEEENS_6half_tEfNS_4arch4Sm90ELb1ELb0ELb0ELb0ELb1ELb1ELb0ELb0ELi2ELi1ELi2ELi1ELb1EEENS1_21CollectiveEpilogueBwdISD_SE_SG_Li256ELb0ELb0ELi1EEENS1_25SingleTileBwdLPTSchedulerILb0ELi128ELb1EEEEEEEEEvNT_6ParamsE:
        .type           _ZN7cutlass13device_kernelIN5flash11enable_sm90INS1_16FlashAttnBwdSm90INS1_25CollectiveMainloopBwdSm90ILi2ELi2ELi2EN4cute5tupleIJNS5_1CILi1EEES8_S8_EEENS6_IJNS7_ILi64EEENS7_ILi128EEENS7_ILi96EEEEEENS_6half_tEfNS_4arch4Sm90ELb1ELb0ELb0ELb0ELb1ELb1ELb0ELb0ELi2ELi1ELi2ELi1ELb1EEENS1_21CollectiveEpilogueBwdISD_SE_SG_Li256ELb0ELb0ELi1EEENS1_25SingleTileBwdLPTSchedulerILb0ELi128ELb1EEEEEEEEEvNT_6ParamsE,@function
        .size           _ZN7cutlass13device_kernelIN5flash11enable_sm90INS1_16FlashAttnBwdSm90INS1_25CollectiveMainloopBwdSm90ILi2ELi2ELi2EN4cute5tupleIJNS5_1CILi1EEES8_S8_EEENS6_IJNS7_ILi64EEENS7_ILi128EEENS7_ILi96EEEEEENS_6half_tEfNS_4arch4Sm90ELb1ELb0ELb0ELb0ELb1ELb1ELb0ELb0ELi2ELi1ELi2ELi1ELb1EEENS1_21CollectiveEpilogueBwdISD_SE_SG_Li256ELb0ELb0ELi1EEENS1_25SingleTileBwdLPTSchedulerILb0ELi128ELb1EEEEEEEEEvNT_6ParamsE,(.L_x_3312 - _ZN7cutlass13device_kernelIN5flash11enable_sm90INS1_16FlashAttnBwdSm90INS1_25CollectiveMainloopBwdSm90ILi2ELi2ELi2EN4cute5tupleIJNS5_1CILi1EEES8_S8_EEENS6_IJNS7_ILi64EEENS7_ILi128EEENS7_ILi96EEEEEENS_6half_tEfNS_4arch4Sm90ELb1ELb0ELb0ELb0ELb1ELb1ELb0ELb0ELi2ELi1ELi2ELi1ELb1EEENS1_21CollectiveEpilogueBwdISD_SE_SG_Li256ELb0ELb0ELi1EEENS1_25SingleTileBwdLPTSchedulerILb0ELi128ELb1EEEEEEEEEvNT_6ParamsE)
        .other          _ZN7cutlass13device_kernelIN5flash11enable_sm90INS1_16FlashAttnBwdSm90INS1_25CollectiveMainloopBwdSm90ILi2ELi2ELi2EN4cute5tupleIJNS5_1CILi1EEES8_S8_EEENS6_IJNS7_ILi64EEENS7_ILi128EEENS7_ILi96EEEEEENS_6half_tEfNS_4arch4Sm90ELb1ELb0ELb0ELb0ELb1ELb1ELb0ELb0ELi2ELi1ELi2ELi1ELb1EEENS1_21CollectiveEpilogueBwdISD_SE_SG_Li256ELb0ELb0ELi1EEENS1_25SingleTileBwdLPTSchedulerILb0ELi128ELb1EEEEEEEEEvNT_6ParamsE,@"STO_CUDA_ENTRY STV_DEFAULT"
_ZN7cutlass13device_kernelIN5flash11enable_sm90INS1_16FlashAttnBwdSm90INS1_25CollectiveMainloopBwdSm90ILi2ELi2ELi2EN4cute5tupleIJNS5_1CILi1EEES8_S8_EEENS6_IJNS7_ILi64EEENS7_ILi128EEENS7_ILi96EEEEEENS_6half_tEfNS_4arch4Sm90ELb1ELb0ELb0ELb0ELb1ELb1ELb0ELb0ELi2ELi1ELi2ELi1ELb1EEENS1_21CollectiveEpilogueBwdISD_SE_SG_Li256ELb0ELb0ELi1EEENS1_25SingleTileBwdLPTSchedulerILb0ELi128ELb1EEEEEEEEEvNT_6ParamsE:
        /* <DEDUP_REMOVED lines=30> */
.L_x_2264:
[----:B------:R-:W-:Y:S05]  /*01e0*/  BSYNC B0 ;  /* 0x0000000000007941 */ /* 0x000fea0003800000 */
.L_x_2263:
        /* <DEDUP_REMOVED lines=37> */
.L_x_2265:
        /* <DEDUP_REMOVED lines=22> */
.L_x_2266:
[----:B------:R-:W-:Y:S01]  /*05a0*/  PLOP3.LUT P0, PT, PT, PT, UP0, 0x80, 0x0 ;  /* 0x000000000000781c */ /* 0x000fe20003f0f008 */
[----:B------:R-:W-:Y:S01]  /*05b0*/  NOP ;  /* 0x0000000000007918 */ /* 0x000fe20000000000 */
[----:B------:R-:W-:Y:S01]  /*05c0*/  ULDC.64 UR46, c[0x0][0x208] ;  /* 0x00008200002e7ab9 */ /* 0x000fe20000000a00 */
[----:B-12-4-:R-:W-:Y:S10]  /*05d0*/  BAR.SYNC.DEFER_BLOCKING 0x0 ;  /* 0x0000000000007b1d */ /* 0x016ff40000010000 */
[----:B------:R-:W-:Y:S05]  /*05e0*/  @!P0 BRA `(.L_x_2267) ;  /* 0x0000005400a08947 */ /* 0x000fea0003800000 */
.L_x_2268:
        /* <DEDUP_REMOVED lines=32> */
.L_x_2269:
[----:B------:R-:W-:Y:S01]  /*07f0*/  ULDC UR7, c[0x0][0xb44] ;  /* 0x0002d10000077ab9 */ /* 0x000fe20000000800 */
[----:B------:R-:W-:Y:S01]  /*0800*/  UMOV UR37, UR10 ;  /* 0x0000000a00257c82 */ /* 0x000fe20008000000 */
[----:B------:R-:W-:-:S11]  /*0810*/  UISETP.NE.AND UP0, UPT, UR7, 0x1, UPT ;  /* 0x000000010700788c */ /* 0x000fd6000bf05270 */
[----:B------:R-:W-:Y:S02]  /*0820*/  @UP0 ULDC.64 UR8, c[0x0][0xb48] ;  /* 0x0002d20000080ab9 */ /* 0x000fe40000000a00 */
[----:B------:R-:W-:-:S04]  /*0830*/  UIMAD.WIDE.U32 UR4, UR10, UR8, URZ ;  /* 0x000000080a0472a5 */ /* 0x000fc8000f8e003f */
[----:B------:R-:W-:-:S04]  /*0840*/  @UP0 USHF.R.U32.HI UR37, URZ, UR9, UR5 ;  /* 0x000000093f250299 */ /* 0x000fc80008011605 */
[----:B------:R-:W-:-:S12]  /*0850*/  UIMAD UR4, UR37, UR7, URZ ;  /* 0x00000007250472a4 */ /* 0x000fd8000f8e023f */
.L_x_2270:
[----:B------:R-:W-:Y:S01]  /*0860*/  ULDC UR43, c[0x0][0xb38] ;  /* 0x0002ce00002b7ab9 */ /* 0x000fe20000000800 */
[----:B------:R-:W-:Y:S02]  /*0870*/  UIADD3 UR4, UR10, -UR4, URZ ;  /* 0x800000040a047290 */ /* 0x000fe4000fffe03f */
[----:B------:R-:W-:Y:S01]  /*0880*/  UISETP.NE.AND UP0, UPT, UR43, 0x1, UPT ;  /* 0x000000012b00788c */ /* 0x000fe2000bf05270 */
[----:B------:R-:W-:Y:S01]  /*0890*/  ULDC UR5, c[0x0][0xb44] ;  /* 0x0002d10000057ab9 */ /* 0x000fe20000000800 */
[----:B------:R-:W-:Y:S02]  /*08a0*/  ULOP3.LUT UR40, URZ, UR37, URZ, 0x33, !UPT ;  /* 0x000000253f287292 */ /* 0x000fe4000f8e333f */
[----:B------:R-:W-:-:S07]  /*08b0*/  UIMAD UR6, UR6, UR5, UR4 ;  /* 0x00000005060672a4 */ /* 0x000fce000f8e0204 */
[----:B------:R-:W-:Y:S01]  /*08c0*/  @UP0 ULDC UR4, c[0x0][0xb3c] ;  /* 0x0002cf0000040ab9 */ /* 0x000fe20000000800 */
[----:B------:R-:W-:Y:S01]  /*08d0*/  @UP0 ULDC UR7, c[0x0][0xb40] ;  /* 0x0002d00000070ab9 */ /* 0x000fe20000000800 */
[----:B------:R-:W-:Y:S02]  /*08e0*/  UIMAD.WIDE.U32 UR4, UR6, UR4, URZ ;  /* 0x00000004060472a5 */ /* 0x000fe4000f8e003f */
[----:B------:R-:W-:Y:S02]  /*08f0*/  UMOV UR44, UR6 ;  /* 0x00000006002c7c82 */ /* 0x000fe40008000000 */
[----:B------:R-:W-:-:S03]  /*0900*/  @UP0 USHF.R.U32.HI UR44, URZ, UR7, UR5 ;  /* 0x000000073f2c0299 */ /* 0x000fc60008011605 */
[----:B------:R-:W-:Y:S01]  /*0910*/  ULDC UR5, c[0x0][0xb2c] ;  /* 0x0002cb0000057ab9 */ /* 0x000fe20000000800 */
[----:B------:R-:W-:Y:S02]  /*0920*/  UIADD3 UR4, -UR44, URZ, URZ ;  /* 0x0000003f2c047290 */ /* 0x000fe4000fffe13f */
[----:B------:R-:W-:Y:S01]  /*0930*/  ISETP.LE.AND P0, PT, RZ, UR44, PT ;  /* 0x0000002cff007c0c */ /* 0x000fe2000bf03270 */
[----:B------:R-:W-:Y:S02]  /*0940*/  UIADD3 UR40, UR40, UR5, URZ ;  /* 0x0000000528287290 */ /* 0x000fe4000fffe03f */
[----:B------:R-:W-:-:S10]  /*0950*/  UIMAD UR43, UR43, UR4, UR6 ;  /* 0x000000042b2b72a4 */ /* 0x000fd4000f8e0206 */
        /* <DEDUP_REMOVED lines=88> */
.L_x_2273:
        /* <DEDUP_REMOVED lines=15> */
.L_x_2272:
        /* <DEDUP_REMOVED lines=22> */
.L_x_2275:
        /* <DEDUP_REMOVED lines=15> */
.L_x_2274:
[----:B------:R-:W-:Y:S01]  /*1220*/  SHF.R.S32.HI R23, RZ, 0x1f, R22 ;  /* 0x0000001fff177819 */ /* 0x000fe20000011416 */
[----:B------:R-:W-:-:S03]  /*1230*/  UMOV UR4, 0xffffffff ;  /* 0xffffffff00047882 */ /* 0x000fc60000000000 */
[----:B------:R-:W-:-:S04]  /*1240*/  LEA.HI R0, R23, R22, RZ, 0x7 ;  /* 0x0000001617007211 */ /* 0x000fc800078f38ff */
[----:B------:R-:W-:Y:S01]  /*1250*/  SHF.R.S32.HI R19, RZ, 0x7, R0 ;  /* 0x00000007ff137819 */ /* 0x000fe20000011400 */
[----:B------:R-:W-:Y:S06]  /*1260*/  BRA.DIV UR4, `(.L_x_2276) ;  /* 0x0000008a04a47947 */ /* 0x000fec000b800000 */
[----:B------:R1:W2:Y:S02]  /*1270*/  SHFL.IDX PT, R14, R19, RZ, 0x1f ;  /* 0x00001fff130e7589 */ /* 0x0002a400000e0000 */
.L_x_2381:
        /* <DEDUP_REMOVED lines=15> */
.L_x_2277:
        /* <DEDUP_REMOVED lines=19> */
.L_x_2279:
        /* <DEDUP_REMOVED lines=123> */
.L_x_2290:
[----:B------:R-:W-:-:S06]  /*1c50*/  UISETP.NE.AND UP0, UPT, UR10, 0x3, UPT ;  /* 0x000000030a00788c */ /* 0x000fcc000bf05270 */
[----:B------:R-:W-:-:S13]  /*1c60*/  PLOP3.LUT P0, PT, PT, PT, UP0, 0x80, 0x0 ;  /* 0x000000000000781c */ /* 0x000fda0003f0f008 */
[----:B-1----:R-:W-:Y:S05]  /*1c70*/  @!P0 BRA `(.L_x_2280) ;  /* 0x0000000000048947 */ /* 0x002fea0003800000 */
[----:B------:R-:W-:Y:S01]  /*1c80*/  BPT.TRAP 0x1 ;  /* 0x000000040000795c */ /* 0x000fe20000300000 */
.L_x_2280:
[----:B------:R-:W-:Y:S01]  /*1c90*/  R2UR UR8, R2 ;  /* 0x00000000020872ca */ /* 0x000fe200000e0000 */
[----:B------:R-:W-:-:S05]  /*1ca0*/  IMAD.U32 R6, RZ, RZ, UR4 ;  /* 0x00000004ff067e24 */ /* 0x000fca000f8e00ff */
[----:B------:R-:W-:-:S07]  /*1cb0*/  SHF.L.U32 R6, R6, 0x1f, RZ ;  /* 0x0000001f06067819 */ /* 0x000fce00000006ff */
[----:B------:R-:W-:-:S09]  /*1cc0*/  ULEA UR8, UR5, UR8, 0x3 ;  /* 0x0000000805087291 */ /* 0x000fd2000f8e183f */
[----:B------:R1:W2:Y:S01]  /*1cd0*/  SYNCS.PHASECHK.TRANS64.TRYWAIT P1, [UR8+0x26810], R6 ;  /* 0x02681006ff0075a7 */ /* 0x0002a20008020148 */
[----:B------:R-:W-:Y:S05]  /*1ce0*/  @!P0 BRA `(.L_x_2281) ;  /* 0x0000000000048947 */ /* 0x000fea0003800000 */
[----:B------:R-:W-:Y:S01]  /*1cf0*/  BPT.TRAP 0x1 ;  /* 0x000000040000795c */ /* 0x000fe20000300000 */
.L_x_2281:
[----:B--2---:R-:W-:Y:S05]  /*1d00*/  @P1 BRA `(.L_x_2282) ;  /* 0x0000000000081947 */ /* 0x004fea0003800000 */
[----:B------:R-:W2:Y:S02]  /*1d10*/  SYNCS.PHASECHK.TRANS64.TRYWAIT P1, [UR8+0x26810], R6 ;  /* 0x02681006ff0075a7 */ /* 0x000ea40008020148 */
[----:B--2---:R-:W-:Y:S05]  /*1d20*/  @!P1 BRA `(.L_x_2283) ;  /* 0x0000008000289947 */ /* 0x004fea0003800000 */
.L_x_2282:
        /* <DEDUP_REMOVED lines=66> */
.L_x_2284:
[----:B------:R1:W1:Y:S01]  /*2150*/  SYNCS.PHASECHK.TRANS64.TRYWAIT P1, [UR8+0x26830], R6 ;  /* 0x02683006ff0075a7 */ /* 0x0002620008020148 */
[----:B------:R-:W-:Y:S05]  /*2160*/  @!P0 BRA `(.L_x_2285) ;  /* 0x0000000000048947 */ /* 0x000fea0003800000 */
[----:B------:R-:W-:Y:S01]  /*2170*/  BPT.TRAP 0x1 ;  /* 0x000000040000795c */ /* 0x000fe20000300000 */
.L_x_2285:
[----:B-1----:R-:W-:Y:S05]  /*2180*/  @P1 BRA `(.L_x_2286) ;  /* 0x0000000000081947 */ /* 0x002fea0003800000 */
[----:B------:R-:W1:Y:S02]  /*2190*/  SYNCS.PHASECHK.TRANS64.TRYWAIT P1, [UR8+0x26830], R6 ;  /* 0x02683006ff0075a7 */ /* 0x000e640008020148 */
[----:B-1----:R-:W-:Y:S05]  /*21a0*/  @!P1 BRA `(.L_x_2287) ;  /* 0x0000007c00209947 */ /* 0x002fea0003800000 */
.L_x_2286:
[----:B------:R-:W-:Y:S01]  /*21b0*/  R2UR UR11, R2 ;  /* 0x00000000020b72ca */ /* 0x000fe200000e0000 */
[----:B------:R-:W-:Y:S01]  /*21c0*/  WARPGROUP.ARRIVE ;  /* 0x00000000000079c5 */ /* 0x000fe20000000000 */
[----:B------:R-:W-:Y:S01]  /*21d0*/  UMOV UR15, 0x80000020 ;  /* 0x80000020000f7882 */ /* 0x000fe20000000000 */
[----:B------:R-:W-:Y:S01]  /*21e0*/  UIMAD UR13, UR39, -0x40, UR6 ;  /* 0xffffffc0270d78a4 */ /* 0x000fe2000f8e0206 */
[----:B------:R-:W-:-:S05]  /*21f0*/  ISETP.GT.AND P1, PT, R4, RZ, PT ;  /* 0x000000ff0400720c */ /* 0x000fca0003f24270 */
        /* <DEDUP_REMOVED lines=156> */
[----:B------:R-:W-:Y:S02]  /*2bc0*/  WARPGROUP.DEPBAR.LE gsb0, 0x0 ;  /* 0x00008000000079c5 */ /* 0x000fe40000010000 */
[----:B------:R-:W-:-:S06]  /*2bd0*/  WARPGROUP.ARRIVE ;  /* 0x00000000000079c5 */ /* 0x000fcc0000000000 */
[----:B------:R-:W-:Y:S01]  /*2be0*/  HGMMA.64x64x16.F32 R120, R192, gdesc[UR12], R120, gsb0 ;  /* 0x00e0000cc0787df0 */ /* 0x000fe20008000878 */
[----:B------:R-:W-:Y:S01]  /*2bf0*/  UIADD3 UR14, UR12, 0x202, URZ ;  /* 0x000002020c0e7890 */ /* 0x000fe2000fffe03f */
[----:B------:R-:W-:Y:S01]  /*2c00*/  R2UR UR12, R16 ;  /* 0x00000000100c72ca */ /* 0x000fe200000e0000 */
[----:B------:R-:W-:-:S12]  /*2c10*/  UMOV UR15, 0x80000020 ;  /* 0x80000020000f7882 */ /* 0x000fd80000000000 */
[----:B------:R-:W-:-:S04]  /*2c20*/  USHF.R.U32.HI UR12, URZ, 0x4, UR12 ;  /* 0x000000043f0c7899 */ /* 0x000fc8000801160c */
[----:B------:R-:W-:-:S04]  /*2c30*/  ULOP3.LUT UR12, UR12, 0x3fff, URZ, 0xc0, !UPT ;  /* 0x00003fff0c0c7892 */ /* 0x000fc8000f8ec03f */
[----:B------:R-:W-:-:S04]  /*2c40*/  ULOP3.LUT UR12, UR12, 0x10000, URZ, 0xfc, !UPT ;  /* 0x000100000c0c7892 */ /* 0x000fc8000f8efc3f */
[----:B------:R-:W-:-:S07]  /*2c50*/  ULEA UR16, UR5, UR12, 0xa ;  /* 0x0000000c05107291 */ /* 0x000fce000f8e503f */
[----:B------:R-:W-:Y:S01]  /*2c60*/  UMOV UR12, UR16 ;  /* 0x00000010000c7c82 */ /* 0x000fe20008000000 */
        /* <DEDUP_REMOVED lines=112> */
[----:B------:R-:W-:Y:S01]  /*3370*/  UIADD3 UR14, UR11, 0x40, URZ ;  /* 0x000000400b0e7890 */ /* 0x000fe2000fffe03f */
[----:B------:R-:W-:Y:S01]  /*3380*/  UMOV UR15, 0x80000020 ;  /* 0x80000020000f7882 */ /* 0x000fe20000000000 */
[----:B------:R-:W-:Y:S01]  /*3390*/  USHF.R.U32.HI UR13, URZ, 0x4, UR13 ;  /* 0x000000043f0d7899 */ /* 0x000fe2000801160d */
        /* <DEDUP_REMOVED lines=18> */
[----:B------:R-:W-:-:S03]  /*34c0*/  ULOP3.LUT UR11, UR13, 0x3fff, URZ, 0xc0, !UPT ;  /* 0x00003fff0d0b7892 */ /* 0x000fc6000f8ec03f */
[----:B------:R-:W-:Y:S01]  /*34d0*/  UMOV UR13, 0x40000040 ;  /* 0x40000040000d7882 */ /* 0x000fe20000000000 */
[----:B------:R-:W-:Y:S02]  /*34e0*/  UIADD3 UR17, UR11, 0x200, URZ ;  /* 0x000002000b117890 */ /* 0x000fe4000fffe03f */
[----:B------:R-:W-:Y:S01]  /*34f0*/  UIADD3 UR18, UR11, 0x400, URZ ;  /* 0x000004000b127890 */ /* 0x000fe2000fffe03f */
[----:B------:R-:W-:Y:S02]  /*3500*/  WARPGROUP.DEPBAR.LE gsb0, 0x0 ;  /* 0x00008000000079c5 */ /* 0x000fe40000010000 */
[----:B------:R-:W-:Y:S02]  /*3510*/  F2FP.F16.F32.PACK_AB R120, R19, R15 ;  /* 0x0000000f1378723e */ /* 0x000fe400000000ff */
[----:B------:R-:W-:Y:S02]  /*3520*/  F2FP.F16.F32.PACK_AB R122, R161, R160 ;  /* 0x000000a0a17a723e */ /* 0x000fe400000000ff */
[----:B------:R-:W-:-:S02]  /*3530*/  F2FP.F16.F32.PACK_AB R121, R211, R210 ;  /* 0x000000d2d379723e */ /* 0x000fc400000000ff */
[----:B------:R-:W-:-:S04]  /*3540*/  F2FP.F16.F32.PACK_AB R123, R124, R127 ;  /* 0x0000007f7c7b723e */ /* 0x000fc800000000ff */
        /* <DEDUP_REMOVED lines=160> */
.L_x_2288:
        /* <DEDUP_REMOVED lines=12> */
[----:B-1----:R-:W-:-:S05]  /*4010*/  SHF.R.U32.HI R5, RZ, 0x7, R5 ;  /* 0x00000007ff057819 */ /* 0x002fca0000011605 */
[C---:B------:R-:W-:Y:S02]  /*4020*/  VIADD R6, R5.reuse, 0x9 ;  /* 0x0000000905067836 */ /* 0x040fe40000000000 */
[----:B------:R-:W-:Y:S01]  /*4030*/  VIADD R5, R5, 0xc ;  /* 0x0000000c05057836 */ /* 0x000fe20000000000 */
        /* <DEDUP_REMOVED lines=31> */
.L_x_2289:
        /* <DEDUP_REMOVED lines=62> */
.L_x_2271:
        /* <DEDUP_REMOVED lines=23> */
.L_x_2292:
        /* <DEDUP_REMOVED lines=20> */
.L_x_2293:
        /* <DEDUP_REMOVED lines=18> */
.L_x_2294:
        /* <DEDUP_REMOVED lines=18> */
.L_x_2295:
        /* <DEDUP_REMOVED lines=110> */
[----:B------:R-:W-:Y:S01]  /*51e0*/  ULOP3.LUT UR4, URZ, UR37, URZ, 0x33, !UPT ;  /* 0x000000253f047292 */ /* 0x000fe2000f8e333f */
[----:B------:R-:W-:Y:S01]  /*51f0*/  ULDC UR5, c[0x0][0xb2c] ;  /* 0x0002cb0000057ab9 */ /* 0x000fe20000000800 */
[----:B------:R-:W-:Y:S02]  /*5200*/  ULDC.64 UR6, c[0x0][0x198] ;  /* 0x0000660000067ab9 */ /* 0x000fe40000000a00 */
[----:B------:R-:W-:Y:S02]  /*5210*/  UIADD3 UR42, UR4, UR5, URZ ;  /* 0x00000005042a7290 */ /* 0x000fe4000fffe03f */
[----:B------:R-:W-:Y:S02]  /*5220*/  UIADD3 UR4, UP0, UR6, 0x770, URZ ;  /* 0x0000077006047890 */ /* 0x000fe4000ff1e03f */
[----:B------:R-:W-:Y:S02]  /*5230*/  UIADD3 UR40, UR39, 0x6000, URZ ;  /* 0x0000600027287890 */ /* 0x000fe4000fffe03f */
[----:B------:R-:W-:-:S02]  /*5240*/  UIADD3.X UR5, URZ, UR7, URZ, UP0, !UPT ;  /* 0x000000073f057290 */ /* 0x000fc400087fe43f */
[----:B------:R-:W-:Y:S02]  /*5250*/  UIADD3 UR6, UP0, UR6, 0x670, URZ ;  /* 0x0000067006067890 */ /* 0x000fe4000ff1e03f */
[----:B------:R-:W-:Y:S02]  /*5260*/  USHF.L.U32 UR42, UR42, 0x7, URZ ;  /* 0x000000072a2a7899 */ /* 0x000fe4000800063f */
[----:B------:R-:W-:Y:S02]  /*5270*/  UIADD3 UR32, UR39, 0x8000, URZ ;  /* 0x0000800027207890 */ /* 0x000fe4000fffe03f */
[----:B------:R-:W-:Y:S02]  /*5280*/  UIADD3 UR24, UR39, 0xa000, URZ ;  /* 0x0000a00027187890 */ /* 0x000fe4000fffe03f */
[----:B------:R-:W-:Y:S02]  /*5290*/  UIADD3.X UR7, URZ, UR7, URZ, UP0, !UPT ;  /* 0x000000073f077290 */ /* 0x000fe400087fe43f */
[----:B------:R-:W-:-:S02]  /*52a0*/  UIADD3 UR16, UR39, 0x2000, URZ ;  /* 0x0000200027107890 */ /* 0x000fc4000fffe03f */
        /* <DEDUP_REMOVED lines=9> */
[----:B------:R-:W-:Y:S01]  /*5340*/  UMOV UR26, UR42 ;  /* 0x0000002a001a7c82 */ /* 0x000fe20008000000 */
[----:B------:R1:W-:Y:S01]  /*5350*/  UTMASTG.4D [UR40], [UR4] ;  /* 0x00000028040073b5 */ /* 0x0003e20008018000 */
        /* <DEDUP_REMOVED lines=9> */
[----:B------:R3:W-:Y:S01]  /*53f0*/  UTMASTG.4D [UR24], [UR4] ;  /* 0x00000018040073b5 */ /* 0x0007e20008018000 */
[----:B-1----:R-:W-:-:S02]  /*5400*/  UMOV UR40, UR39 ;  /* 0x0000002700287c82 */ /* 0x002fc40008000000 */
[----:B------:R3:W-:Y:S01]  /*5410*/  UTMASTG.4D [UR40], [UR6] ;  /* 0x00000028060073b5 */ /* 0x0007e20008018000 */
[----:B------:R3:W-:Y:S01]  /*5420*/  UTMASTG.4D [UR16], [UR6] ;  /* 0x00000010060073b5 */ /* 0x0007e20008018000 */
[----:B------:R3:W-:Y:S02]  /*5430*/  UTMASTG.4D [UR8], [UR6] ;  /* 0x00000008060073b5 */ /* 0x0007e40008018000 */
[----:B---3--:R0:W-:Y:S02]  /*5440*/  UTMACMDFLUSH ;  /* 0x00000000000079b7 */ /* 0x0081e40000000000 */
.L_x_2297:
[----:B------:R-:W-:Y:S05]  /*5450*/  BSYNC B0 ;  /* 0x0000000000007941 */ /* 0x000fea0003800000 */
.L_x_2296:
[----:B------:R-:W-:-:S04]  /*5460*/  DEPBAR.LE SB0, 0x0 ;  /* 0x000080000000791a */ /* 0x000fc80000000000 */
[----:B------:R-:W-:Y:S05]  /*5470*/  EXIT ;  /* 0x000000000000794d */ /* 0x000fea0003800000 */
.L_x_2291:
[----:B-1----:R-:W1:Y:S01]  /*5480*/  S2R R0, SR_TID.X ;  /* 0x0000000000007919 */ /* 0x002e620000002100 */
[----:B------:R-:W2:Y:S01]  /*5490*/  LDC.64 R4, c[0x0][0x820] ;  /* 0x00020800ff047b82 */ /* 0x000ea20000000a00 */
[----:B------:R-:W-:Y:S01]  /*54a0*/  USHF.R.S32.HI UR5, URZ, 0x1f, UR43 ;  /* 0x0000001f3f057899 */ /* 0x000fe2000801142b */
[----:B------:R-:W-:Y:S01]  /*54b0*/  BSSY B0, `(.L_x_2298) ;  /* 0x000003a000007945 */ /* 0x000fe20003800000 */
[----:B------:R-:W-:Y:S02]  /*54c0*/  ULOP3.LUT UR37, URZ, UR37, URZ, 0x33, !UPT ;  /* 0x000000253f257292 */ /* 0x000fe4000f8e333f */
[----:B------:R-:W-:-:S03]  /*54d0*/  USHF.R.S32.HI UR8, URZ, 0x1f, UR44 ;  /* 0x0000001f3f087899 */ /* 0x000fc6000801142c */
[----:B------:R-:W3:Y:S08]  /*54e0*/  LDC.64 R10, c[0x0][0x850] ;  /* 0x00021400ff0a7b82 */ /* 0x000ef00000000a00 */
[----:B------:R-:W4:Y:S08]  /*54f0*/  LDC R9, c[0x0][0xb2c] ;  /* 0x0002cb00ff097b82 */ /* 0x000f300000000800 */
[----:B------:R-:W5:Y:S01]  /*5500*/  LDC R8, c[0x0][0x808] ;  /* 0x00020200ff087b82 */ /* 0x000f620000000800 */
[----:B-1----:R-:W-:-:S07]  /*5510*/  VIADD R3, R0, 0xffffff80 ;  /* 0xffffff8000037836 */ /* 0x002fce0000000000 */
[----:B------:R-:W1:Y:S01]  /*5520*/  LDC.64 R14, c[0x0][0x858] ;  /* 0x00021600ff0e7b82 */ /* 0x000e620000000a00 */
[----:B------:R-:W-:-:S04]  /*5530*/  SHF.R.S32.HI R2, RZ, 0x1f, R3 ;  /* 0x0000001fff027819 */ /* 0x000fc80000011403 */
[----:B------:R-:W-:-:S03]  /*5540*/  LEA.HI R2, R2, R3, RZ, 0x2 ;  /* 0x0000000302027211 */ /* 0x000fc600078f10ff */
[----:B------:R-:W1:Y:S01]  /*5550*/  LDC.64 R16, c[0x0][0x828] ;  /* 0x00020a00ff107b82 */ /* 0x000e620000000a00 */
[----:B----4-:R-:W-:Y:S01]  /*5560*/  VIADD R19, R9, UR37 ;  /* 0x0000002509137c36 */ /* 0x010fe20008000000 */
[----:B------:R-:W-:Y:S02]  /*5570*/  LOP3.LUT R0, R2, 0x1ffffffc, RZ, 0xc0, !PT ;  /* 0x1ffffffc02007812 */ /* 0x000fe400078ec0ff */
[----:B------:R-:W-:-:S03]  /*5580*/  SHF.R.S32.HI R2, RZ, 0x2, R2 ;  /* 0x00000002ff027819 */ /* 0x000fc60000011402 */
[----:B------:R-:W-:-:S04]  /*5590*/  IMAD.IADD R0, R3, 0x1, -R0 ;  /* 0x0000000103007824 */ /* 0x000fc800078e0a00 */
[----:B------:R-:W-:Y:S02]  /*55a0*/  IMAD.SHL.U32 R6, R0, 0x8, RZ ;  /* 0x0000000800067824 */ /* 0x000fe400078e00ff */
[----:B--2---:R-:W-:Y:S02]  /*55b0*/  IMAD R0, R4, UR5, RZ ;  /* 0x0000000504007c24 */ /* 0x004fe4000f8e02ff */
[----:B------:R-:W-:Y:S01]  /*55c0*/  VIADD R18, R6, 0x40 ;  /* 0x0000004006127836 */ /* 0x000fe20000000000 */
[----:B------:R-:W-:Y:S01]  /*55d0*/  SHF.R.S32.HI R7, RZ, 0x1f, R6 ;  /* 0x0000001fff077819 */ /* 0x000fe20000011406 */
[----:B------:R-:W-:Y:S02]  /*55e0*/  IMAD R3, R5, UR43, R0 ;  /* 0x0000002b05037c24 */ /* 0x000fe4000f8e0200 */
[----:B---3--:R-:W-:Y:S02]  /*55f0*/  IMAD R0, R10, UR5, RZ ;  /* 0x000000050a007c24 */ /* 0x008fe4000f8e02ff */
[----:B------:R-:W-:-:S04]  /*5600*/  IMAD.WIDE.U32 R4, R4, UR43, R6 ;  /* 0x0000002b04047c25 */ /* 0x000fc8000f8e0006 */
[----:B------:R-:W-:Y:S02]  /*5610*/  IMAD.IADD R5, R5, 0x1, R3 ;  /* 0x0000000105057824 */ /* 0x000fe400078e0203 */
[----:B------:R-:W-:Y:S02]  /*5620*/  IMAD R3, R11, UR43, R0 ;  /* 0x0000002b0b037c24 */ /* 0x000fe4000f8e0200 */
[----:B-----5:R-:W-:Y:S02]  /*5630*/  IMAD R11, R19, -0x80, R8 ;  /* 0xffffff80130b7824 */ /* 0x020fe400078e0208 */
[----:B------:R-:W-:Y:S02]  /*5640*/  VIADD R0, R2, 0x40 ;  /* 0x0000004002007836 */ /* 0x000fe40000000000 */
[----:B------:R-:W-:Y:S01]  /*5650*/  IMAD.WIDE.U32 R8, R10, UR43, R6 ;  /* 0x0000002b0a087c25 */ /* 0x000fe2000f8e0006 */
[-C--:B------:R-:W-:Y:S02]  /*5660*/  ISETP.GE.AND P1, PT, R2, R11.reuse, PT ;  /* 0x0000000b0200720c */ /* 0x080fe40003f26270 */
[----:B------:R-:W-:Y:S01]  /*5670*/  ISETP.GE.AND P0, PT, R0, R11, PT ;  /* 0x0000000b0000720c */ /* 0x000fe20003f06270 */
[----:B-1----:R-:W-:-:S02]  /*5680*/  IMAD R0, R14, UR8, RZ ;  /* 0x000000080e007c24 */ /* 0x002fc4000f8e02ff */
[----:B------:R-:W-:Y:S01]  /*5690*/  IMAD.IADD R9, R9, 0x1, R3 ;  /* 0x0000000109097824 */ /* 0x000fe200078e0203 */
[----:B------:R-:W-:Y:S01]  /*56a0*/  SHF.R.S32.HI R3, RZ, 0x1f, R2 ;  /* 0x0000001fff037819 */ /* 0x000fe20000011402 */
[C---:B------:R-:W-:Y:S02]  /*56b0*/  IMAD R10, R16.reuse, UR8, RZ ;  /* 0x00000008100a7c24 */ /* 0x040fe4000f8e02ff */
[----:B------:R-:W-:-:S04]  /*56c0*/  IMAD.WIDE.U32 R12, R16, UR44, R4 ;  /* 0x0000002c100c7c25 */ /* 0x000fc8000f8e0004 */
[----:B------:R-:W-:Y:S02]  /*56d0*/  IMAD R5, R15, UR44, R0 ;  /* 0x0000002c0f057c24 */ /* 0x000fe4000f8e0200 */
[----:B------:R-:W-:-:S04]  /*56e0*/  IMAD.WIDE.U32 R14, R14, UR44, R8 ;  /* 0x0000002c0e0e7c25 */ /* 0x000fc8000f8e0008 */
[----:B------:R-:W-:Y:S02]  /*56f0*/  IMAD R17, R17, UR44, R10 ;  /* 0x0000002c11117c24 */ /* 0x000fe4000f8e020a */
[----:B------:R-:W-:Y:S02]  /*5700*/  IMAD.IADD R9, R15, 0x1, R5 ;  /* 0x000000010f097824 */ /* 0x000fe400078e0205 */
[----:B------:R-:W-:-:S04]  /*5710*/  IMAD.WIDE R10, R19, 0x80, R2 ;  /* 0x00000080130a7825 */ /* 0x000fc800078e0202 */
[----:B------:R-:W-:Y:S02]  /*5720*/  VIADD R16, R6, 0x20 ;  /* 0x0000002006107836 */ /* 0x000fe40000000000 */
        /* <DEDUP_REMOVED lines=18> */
.L_x_2299:
[----:B------:R-:W-:Y:S05]  /*5850*/  BSYNC B0 ;  /* 0x0000000000007941 */ /* 0x000fea0003800000 */
.L_x_2298:
        /* <DEDUP_REMOVED lines=21> */
.L_x_2301:
[----:B------:R-:W-:Y:S05]  /*59b0*/  BSYNC B0 ;  /* 0x0000000000007941 */ /* 0x000fea0003800000 */
.L_x_2300:
        /* <DEDUP_REMOVED lines=18> */
.L_x_2303:
[----:B------:R-:W-:Y:S05]  /*5ae0*/  BSYNC B0 ;  /* 0x0000000000007941 */ /* 0x000fea0003800000 */
.L_x_2302:
        /* <DEDUP_REMOVED lines=22> */
.L_x_2305:
[----:B------:R-:W-:Y:S05]  /*5c50*/  BSYNC B0 ;  /* 0x0000000000007941 */ /* 0x000fea0003800000 */
.L_x_2304:
[----:B------:R-:W-:Y:S05]  /*5c60*/  EXIT ;  /* 0x000000000000794d */ /* 0x000fea0003800000 */
.L_x_2267:
        /* <DEDUP_REMOVED lines=30> */
.L_x_2309:
[----:B------:R-:W-:Y:S01]  /*5e50*/  ULDC UR9, c[0x0][0xb44] ;  /* 0x0002d10000097ab9 */ /* 0x000fe20000000800 */
[----:B------:R-:W-:Y:S01]  /*5e60*/  UMOV UR7, UR8 ;  /* 0x0000000800077c82 */ /* 0x000fe20008000000 */
[----:B------:R-:W-:-:S11]  /*5e70*/  UISETP.NE.AND UP0, UPT, UR9, 0x1, UPT ;  /* 0x000000010900788c */ /* 0x000fd6000bf05270 */
[----:B------:R-:W-:Y:S02]  /*5e80*/  @UP0 ULDC.64 UR10, c[0x0][0xb48] ;  /* 0x0002d200000a0ab9 */ /* 0x000fe40000000a00 */
[----:B------:R-:W-:-:S04]  /*5e90*/  UIMAD.WIDE.U32 UR4, UR8, UR10, URZ ;  /* 0x0000000a080472a5 */ /* 0x000fc8000f8e003f */
[----:B------:R-:W-:-:S04]  /*5ea0*/  @UP0 USHF.R.U32.HI UR7, URZ, UR11, UR5 ;  /* 0x0000000b3f070299 */ /* 0x000fc80008011605 */
[----:B------:R-:W-:-:S12]  /*5eb0*/  UIMAD UR4, UR7, UR9, URZ ;  /* 0x00000009070472a4 */ /* 0x000fd8000f8e023f */
.L_x_2310:
[----:B------:R-:W-:Y:S01]  /*5ec0*/  ULDC UR17, c[0x0][0xb38] ;  /* 0x0002ce0000117ab9 */ /* 0x000fe20000000800 */
[----:B------:R-:W-:Y:S02]  /*5ed0*/  UIADD3 UR4, UR8, -UR4, URZ ;  /* 0x8000000408047290 */ /* 0x000fe4000fffe03f */
[----:B------:R-:W-:Y:S01]  /*5ee0*/  UISETP.NE.AND UP0, UPT, UR17, 0x1, UPT ;  /* 0x000000011100788c */ /* 0x000fe2000bf05270 */
[----:B------:R-:W-:Y:S01]  /*5ef0*/  ULDC UR5, c[0x0][0xb44] ;  /* 0x0002d10000057ab9 */ /* 0x000fe20000000800 */
[----:B------:R-:W-:Y:S02]  /*5f00*/  ULOP3.LUT UR7, URZ, UR7, URZ, 0x33, !UPT ;  /* 0x000000073f077292 */ /* 0x000fe4000f8e333f */
[----:B------:R-:W-:Y:S01]  /*5f10*/  UIMAD UR6, UR6, UR5, UR4 ;  /* 0x00000005060672a4 */ /* 0x000fe2000f8e0204 */
[----:B------:R-:W-:Y:S02]  /*5f20*/  ULDC UR18, c[0x0][0xb2c] ;  /* 0x0002cb0000127ab9 */ /* 0x000fe40000000800 */
[----:B------:R-:W-:-:S04]  /*5f30*/  UIADD3 UR18, UR7, UR18, URZ ;  /* 0x0000001207127290 */ /* 0x000fc8000fffe03f */
        /* <DEDUP_REMOVED lines=14> */
[----:B------:R-:W-:-:S04]  /*6020*/  UIADD3 UR4, -UR5, UR4, -UR16 ;  /* 0x0000000405047290 */ /* 0x000fc8000fffe910 */
        /* <DEDUP_REMOVED lines=8> */
[----:B------:R-:W-:-:S06]  /*60b0*/  UISETP.GT.AND UP0, UPT, UR5, UR8, UPT ;  /* 0x000000080500728c */ /* 0x000fcc000bf04270 */
[----:B------:R-:W-:-:S13]  /*60c0*/  PLOP3.LUT P0, PT, PT, PT, UP0, 0x80, 0x0 ;  /* 0x000000000000781c */ /* 0x000fda0003f0f008 */
[----:B------:R-:W-:Y:S05]  /*60d0*/  @!P0 BRA `(.L_x_2308) ;  /* 0x0000003c00008947 */ /* 0x000fea0003800000 */
[----:B------:R-:W-:Y:S01]  /*60e0*/  USHF.R.S32.HI UR19, URZ, 0x1f, UR17 ;  /* 0x0000001f3f137899 */ /* 0x000fe20008011411 */
[----:B------:R-:W1:Y:S01]  /*60f0*/  S2R R0, SR_TID.X ;  /* 0x0000000000007919 */ /* 0x000e620000002100 */
[----:B------:R-:W-:Y:S01]  /*6100*/  ULDC.64 UR12, c[0x0][0x2d8] ;  /* 0x0000b600000c7ab9 */ /* 0x000fe20000000a00 */
[----:B------:R-:W-:Y:S01]  /*6110*/  USHF.R.S32.HI UR9, URZ, 0x1f, UR10 ;  /* 0x0000001f3f097899 */ /* 0x000fe2000801140a */
[----:B------:R-:W-:Y:S01]  /*6120*/  LOP3.LUT R8, RZ, UR18, RZ, 0x33, !PT ;  /* 0x00000012ff087c12 */ /* 0x000fe2000f8e33ff */
[----:B------:R-:W-:Y:S02]  /*6130*/  UIMAD UR4, UR19, UR12, URZ ;  /* 0x0000000c130472a4 */ /* 0x000fe4000f8e023f */
[----:B------:R-:W-:Y:S02]  /*6140*/  UIMAD.WIDE.U32 UR6, UR17, UR12, URZ ;  /* 0x0000000c110672a5 */ /* 0x000fe4000f8e003f */
[----:B------:R-:W-:Y:S02]  /*6150*/  UIMAD UR4, UR17, UR13, UR4 ;  /* 0x0000000d110472a4 */ /* 0x000fe4000f8e0204 */
[----:B------:R-:W-:-:S02]  /*6160*/  UIADD3 UR11, UR5, -UR8, URZ ;  /* 0x80000008050b7290 */ /* 0x000fc4000fffe03f */
[----:B------:R-:W-:Y:S01]  /*6170*/  UIADD3 UR7, UR7, UR4, URZ ;  /* 0x0000000407077290 */ /* 0x000fe2000fffe03f */
[----:B------:R-:W-:Y:S01]  /*6180*/  ULDC.64 UR12, c[0x0][0x2e0] ;  /* 0x0000b800000c7ab9 */ /* 0x000fe20000000a00 */
[----:B------:R-:W-:Y:S02]  /*6190*/  UIADD3 UR4, UR16, 0x7f, URZ ;  /* 0x0000007f10047890 */ /* 0x000fe4000fffe03f */
[----:B------:R-:W-:Y:S02]  /*61a0*/  UIMAD UR9, UR9, UR12, URZ ;  /* 0x0000000c090972a4 */ /* 0x000fe4000f8e023f */
[----:B------:R-:W-:Y:S02]  /*61b0*/  UIMAD.WIDE.U32 UR6, UR10, UR12, UR6 ;  /* 0x0000000c0a0672a5 */ /* 0x000fe4000f8e0006 */
[----:B------:R-:W-:Y:S02]  /*61c0*/  UIADD3 UR12, UR16, 0xbf, -UR14 ;  /* 0x000000bf100c7890 */ /* 0x000fe4000fffe80e */
[----:B------:R-:W-:Y:S01]  /*61d0*/  ULOP3.LUT UR14, UR11, 0x1, URZ, 0xc0, !UPT ;  /* 0x000000010b0e7892 */ /* 0x000fe2000f8ec03f */
[----:B------:R-:W-:Y:S01]  /*61e0*/  ULDC UR15, c[0x0][0x288] ;  /* 0x0000a200000f7ab9 */ /* 0x000fe20000000800 */
[----:B------:R-:W-:-:S02]  /*61f0*/  UIMAD UR9, UR10, UR13, UR9 ;  /* 0x0000000d0a0972a4 */ /* 0x000fc4000f8e0209 */
[----:B------:R-:W-:Y:S02]  /*6200*/  UISETP.NE.U32.AND UP0, UPT, UR14, 0x1, UPT ;  /* 0x000000010e00788c */ /* 0x000fe4000bf05070 */
[----:B------:R-:W-:Y:S02]  /*6210*/  UIMAD UR10, UR10, UR15, URZ ;  /* 0x0000000f0a0a72a4 */ /* 0x000fe4000f8e023f */
[----:B------:R-:W-:Y:S01]  /*6220*/  USHF.R.S32.HI UR11, URZ, 0x1f, UR4 ;  /* 0x0000001f3f0b7899 */ /* 0x000fe20008011404 */
[----:B-1----:R-:W-:Y:S01]  /*6230*/  LOP3.LUT R0, R0, 0x1f, RZ, 0xc0, !PT ;  /* 0x0000001f00007812 */ /* 0x002fe200078ec0ff */
[----:B------:R-:W-:Y:S01]  /*6240*/  UIADD3 UR13, UP1, UR17, UR10, URZ ;  /* 0x0000000a110d7290 */ /* 0x000fe2000ff3e03f */
[----:B------:R-:W-:Y:S01]  /*6250*/  PLOP3.LUT P1, PT, PT, PT, UP0, 0x80, 0x0 ;  /* 0x000000000000781c */ /* 0x000fe20003f2f008 */
[----:B------:R-:W-:Y:S01]  /*6260*/  ULEA.HI UR11, UR11, UR4, URZ, 0x7 ;  /* 0x000000040b0b7291 */ /* 0x000fe2000f8f383f */
[----:B------:R-:W-:Y:S01]  /*6270*/  ULDC UR16, c[0x0][0x760] ;  /* 0x0001d80000107ab9 */ /* 0x000fe20000000800 */
[----:B------:R-:W-:Y:S01]  /*6280*/  ELECT P0, URZ, PT ;  /* 0x00000000003f782f */ /* 0x000fe20003800000 */
[----:B------:R-:W-:-:S02]  /*6290*/  UIMAD UR14, UR15, UR16, URZ ;  /* 0x000000100f0e72a4 */ /* 0x000fc4000f8e023f */
[----:B------:R-:W-:Y:S02]  /*62a0*/  ULEA.HI.X.SX32 UR15, UR10, UR19, 0x1, UP1 ;  /* 0x000000130a0f7291 */ /* 0x000fe400088f0e3f */
[----:B------:R-:W-:Y:S02]  /*62b0*/  USHF.R.S32.HI UR16, URZ, 0x7, UR11 ;  /* 0x000000073f107899 */ /* 0x000fe4000801140b */
[----:B------:R-:W-:-:S03]  /*62c0*/  UIADD3 UR25, UR7, UR9, URZ ;  /* 0x0000000907197290 */ /* 0x000fc6000fffe03f */
[----:B------:R-:W-:Y:S09]  /*62d0*/  @P1 BRA `(.L_x_2311) ;  /* 0x0000000400881947 */ /* 0x000ff20003800000 */
        /* <DEDUP_REMOVED lines=11> */
[----:B------:R-:W-:-:S04]  /*6390*/  ULEA UR4, UR8, UR12, 0x6 ;  /* 0x0000000c08047291 */ /* 0x000fc8000f8e303f */
[----:B------:R-:W-:-:S04]  /*63a0*/  USHF.R.S32.HI UR10, URZ, 0x1f, UR4 ;  /* 0x0000001f3f0a7899 */ /* 0x000fc80008011404 */
[----:B------:R-:W-:-:S04]  /*63b0*/  ULEA.HI UR10, UR10, UR4, URZ, 0x7 ;  /* 0x000000040a0a7291 */ /* 0x000fc8000f8f383f */
[----:B------:R-:W-:-:S04]  /*63c0*/  USHF.R.S32.HI UR10, URZ, 0x7, UR10 ;  /* 0x000000073f0a7899 */ /* 0x000fc8000801140a */
[----:B------:R-:W-:-:S04]  /*63d0*/  UISETP.LT.AND UP0, UPT, UR16, UR10, UPT ;  /* 0x0000000a1000728c */ /* 0x000fc8000bf01270 */
[----:B------:R-:W-:-:S06]  /*63e0*/  USEL UR10, UR16, UR10, UP0 ;  /* 0x0000000a100a7287 */ /* 0x000fcc0008000000 */
[----:B------:R-:W-:-:S07]  /*63f0*/  VIADD R5, R8, UR10 ;  /* 0x0000000a08057c36 */ /* 0x000fce0008000000 */
.L_x_2314:
[----:B------:R-:W2:Y:S04]  /*6400*/  LDG.E.STRONG.GPU R4, desc[UR46][R2.64] ;  /* 0x0000002e02047981 */ /* 0x000ea8000c1ef900 */
[----:B--2---:R-:W-:Y:S01]  /*6410*/  CCTL.IVALL ;  /* 0x00000000ff00798f */ /* 0x004fe20002000000 */
[----:B------:R-:W-:Y:S05]  /*6420*/  YIELD ;  /* 0x0000000000007946 */ /* 0x000fea0003800000 */
[----:B------:R-:W-:-:S13]  /*6430*/  ISETP.NE.AND P1, PT, R4, R5, PT ;  /* 0x000000050400720c */ /* 0x000fda0003f25270 */
[----:B------:R-:W-:Y:S05]  /*6440*/  @P1 BRA `(.L_x_2314) ;  /* 0xfffffffc00ec1947 */ /* 0x000fea000383ffff */
.L_x_2313:
[----:B------:R-:W-:Y:S05]  /*6450*/  BSYNC B1 ;  /* 0x0000000000017941 */ /* 0x000fea0003800000 */
.L_x_2312:
[----:B------:R-:W-:-:S03]  /*6460*/  UMOV UR4, 0xffffffff ;  /* 0xffffffff00047882 */ /* 0x000fc60000000000 */
[----:B------:R-:W-:Y:S05]  /*6470*/  BRA.DIV UR4, `(.L_x_2315) ;  /* 0x0000003a04847947 */ /* 0x000fea000b800000 */
[----:B------:R-:W-:Y:S01]  /*6480*/  NOP ;  /* 0x0000000000007918 */ /* 0x000fe20000000000 */
.L_x_2384:
[----:B------:R-:W-:Y:S01]  /*6490*/  IMAD.U32 R9, RZ, RZ, UR8 ;  /* 0x00000008ff097e24 */ /* 0x000fe2000f8e00ff */
[----:B------:R-:W-:Y:S05]  /*64a0*/  WARPSYNC.ALL ;  /* 0x0000000000007948 */ /* 0x000fea0003800000 */
[----:B------:R-:W-:Y:S01]  /*64b0*/  BAR.SYNC.DEFER_BLOCKING 0xd, 0xa0 ;  /* 0x0342800000007b1d */ /* 0x000fe20000010000 */
[----:B------:R-:W-:-:S05]  /*64c0*/  IMAD R9, R9, 0x1800, RZ ;  /* 0x0000180009097824 */ /* 0x000fca00078e02ff */
[----:B------:R-:W-:Y:S04]  /*64d0*/  BSSY B1, `(.L_x_2316) ;  /* 0x0000012000017945 */ /* 0x000fe80003800000 */
[----:B------:R-:W-:Y:S05]  /*64e0*/  @!P0 BRA `(.L_x_2317) ;  /* 0x0000000000408947 */ /* 0x000fea0003800000 */
[----:B------:R-:W1:Y:S01]  /*64f0*/  LDC.64 R6, c[0x0][0x2c0] ;  /* 0x0000b000ff067b82 */ /* 0x000e620000000a00 */
[----:B------:R-:W-:Y:S01]  /*6500*/  IADD3 R5, P1, R9, UR6, RZ ;  /* 0x0000000609057c10 */ /* 0x000fe2000ff3e0ff */
[----:B------:R-:W-:Y:S01]  /*6510*/  UMOV UR4, 0x400 ;  /* 0x0000040000047882 */ /* 0x000fe20000000000 */
[----:B------:R-:W-:Y:S01]  /*6520*/  UMOV UR20, 0x0 ;  /* 0x0000000000147882 */ /* 0x000fe20000000000 */
[----:B------:R-:W-:-:S04]  /*6530*/  UMOV UR21, 0x14f00000 ;  /* 0x14f0000000157882 */ /* 0x000fc80000000000 */
[----:B------:R-:W2:Y:S01]  /*6540*/  S2UR UR10, SR_CgaCtaId ;  /* 0x00000000000a79c3 */ /* 0x000ea20000008800 */
[----:B-1----:R-:W-:Y:S02]  /*6550*/  LEA R4, P3, R5, R6, 0x2 ;  /* 0x0000000605047211 */ /* 0x002fe400078610ff */
[----:B------:R-:W-:Y:S02]  /*6560*/  LEA.HI.X.SX32 R6, R9, UR25, 0x1, P1 ;  /* 0x0000001909067c11 */ /* 0x000fe400088f0eff */
[----:B------:R-:W-:Y:S02]  /*6570*/  R2UR UR18, R4 ;  /* 0x00000000041272ca */ /* 0x000fe400000e0000 */
[----:B------:R-:W-:Y:S01]  /*6580*/  LEA.HI.X R5, R5, R7, R6, 0x2, P3 ;  /* 0x0000000705057211 */ /* 0x000fe200018f1406 */
[----:B--2---:R-:W-:-:S03]  /*6590*/  ULEA UR4, UR10, UR4, 0x18 ;  /* 0x000000040a047291 */ /* 0x004fc6000f8ec03f */
[----:B------:R-:W-:Y:S01]  /*65a0*/  R2UR UR19, R5 ;  /* 0x00000000051372ca */ /* 0x000fe200000e0000 */
[----:B------:R-:W-:Y:S01]  /*65b0*/  UMOV UR10, 0x300 ;  /* 0x00000300000a7882 */ /* 0x000fe20000000000 */
[----:B------:R-:W-:-:S11]  /*65c0*/  UIADD3 UR4, UR4, 0xc000, URZ ;  /* 0x0000c00004047890 */ /* 0x000fd6000fffe03f */
[----:B------:R1:W-:Y:S02]  /*65d0*/  UBLKRED.G.S.ADD.F32.RN [UR18], [UR4], UR10, desc[UR20] ;  /* 0x00001412040073bb */ /* 0x0003e400080a140a */
[----:B-1----:R0:W-:Y:S02]  /*65e0*/  UTMACMDFLUSH ;  /* 0x00000000000079b7 */ /* 0x0021e40000000000 */
.L_x_2317:
[----:B------:R-:W-:Y:S05]  /*65f0*/  BSYNC B1 ;  /* 0x0000000000017941 */ /* 0x000fea0003800000 */
.L_x_2316:
        /* <DEDUP_REMOVED lines=20> */
.L_x_2319:
[----:B------:R-:W-:Y:S05]  /*6740*/  BSYNC B1 ;  /* 0x0000000000017941 */ /* 0x000fea0003800000 */
.L_x_2318:
[----:B------:R-:W-:Y:S06]  /*6750*/  BAR.ARV 0xa, 0xa0 ;  /* 0x0282800000007b1d */ /* 0x000fec0000002000 */
[----:B------:R-:W-:Y:S04]  /*6760*/  BSSY B1, `(.L_x_2320) ;  /* 0x0000003000017945 */ /* 0x000fe80003800000 */
[----:B------:R-:W-:Y:S05]  /*6770*/  @!P0 BRA `(.L_x_2321) ;  /* 0x0000000000048947 */ /* 0x000fea0003800000 */
[----:B------:R-:W-:-:S04]  /*6780*/  DEPBAR.LE SB0, 0x0 ;  /* 0x000080000000791a */ /* 0x000fc80000000000 */
.L_x_2321:
[----:B------:R-:W-:Y:S05]  /*6790*/  BSYNC B1 ;  /* 0x0000000000017941 */ /* 0x000fea0003800000 */
.L_x_2320:
        /* <DEDUP_REMOVED lines=19> */
.L_x_2323:
[----:B------:R-:W-:Y:S05]  /*68d0*/  BSYNC B1 ;  /* 0x0000000000017941 */ /* 0x000fea0003800000 */
.L_x_2322:
[----:B------:R-:W-:Y:S01]  /*68e0*/  UIADD3 UR17, UR8, 0x1, URZ ;  /* 0x0000000108117890 */ /* 0x000fe2000fffe03f */
[----:B------:R-:W-:Y:S11]  /*68f0*/  BRA `(.L_x_2324) ;  /* 0x0000000000047947 */ /* 0x000ff60003800000 */
.L_x_2311:
[----:B------:R-:W-:-:S05]  /*6900*/  UMOV UR17, UR8 ;  /* 0x0000000800117c82 */ /* 0x000fca0008000000 */
.L_x_2324:
[----:B------:R-:W-:-:S04]  /*6910*/  UIADD3 UR4, UR8, 0x1, URZ ;  /* 0x0000000108047890 */ /* 0x000fc8000fffe03f */
[----:B------:R-:W-:-:S06]  /*6920*/  UISETP.NE.AND UP0, UPT, UR5, UR4, UPT ;  /* 0x000000040500728c */ /* 0x000fcc000bf05270 */
[----:B------:R-:W-:-:S13]  /*6930*/  PLOP3.LUT P1, PT, PT, PT, UP0, 0x80, 0x0 ;  /* 0x000000000000781c */ /* 0x000fda0003f2f008 */
[----:B------:R-:W-:Y:S05]  /*6940*/  @!P1 BRA `(.L_x_2308) ;  /* 0x0000003000e49947 */ /* 0x000fea0003800000 */
[----:B------:R-:W-:Y:S01]  /*6950*/  ULDC.64 UR10, c[0x0][0x2c0] ;  /* 0x0000b000000a7ab9 */ /* 0x000fe20000000a00 */
[----:B------:R-:W-:Y:S02]  /*6960*/  UIADD3 UR21, UR9, UR7, URZ ;  /* 0x0000000709157290 */ /* 0x000fe4000fffe03f */
[----:B------:R-:W-:Y:S01]  /*6970*/  ULEA UR20, UP0, UR6, UR10, 0x2 ;  /* 0x0000000a06147291 */ /* 0x000fe2000f80103f */
[----:B------:R-:W-:Y:S01]  /*6980*/  UMOV UR22, UR17 ;  /* 0x0000001100167c82 */ /* 0x000fe20008000000 */
[----:B------:R-:W-:Y:S02]  /*6990*/  UMOV UR4, URZ ;  /* 0x0000003f00047c82 */ /* 0x000fe40008000000 */
[----:B------:R-:W-:Y:S02]  /*69a0*/  ULEA.HI.X UR21, UR6, UR11, UR21, 0x2, UP0 ;  /* 0x0000000b06157291 */ /* 0x000fe400080f1415 */
[----:B------:R-:W-:-:S04]  /*69b0*/  UIADD3 UR20, UP0, UR20, 0x3000, URZ ;  /* 0x0000300014147890 */ /* 0x000fc8000ff1e03f */
[----:B------:R-:W-:-:S12]  /*69c0*/  UIADD3.X UR21, URZ, UR21, URZ, UP0, !UPT ;  /* 0x000000153f157290 */ /* 0x000fd800087fe43f */
.L_x_2349:
[----:B------:R-:W-:Y:S01]  /*69d0*/  UIMAD UR23, UR14, UR17, URZ ;  /* 0x000000110e1772a4 */ /* 0x000fe2000f8e023f */
[----:B------:R-:W-:Y:S01]  /*69e0*/  ISETP.NE.AND P2, PT, R0, RZ, PT ;  /* 0x000000ff0000720c */ /* 0x000fe20003f45270 */
[----:B------:R-:W-:Y:S01]  /*69f0*/  ULDC.64 UR10, c[0x0][0x768] ;  /* 0x0001da00000a7ab9 */ /* 0x000fe20000000a00 */
[----:B------:R-:W-:Y:S01]  /*6a00*/  ULEA UR28, UR17, UR12, 0x6 ;  /* 0x0000000c111c7291 */ /* 0x000fe2000f8e303f */
        /* <DEDUP_REMOVED lines=8> */
[----:B------:R-:W-:-:S04]  /*6a90*/  USHF.R.S32.HI UR18, URZ, 0x1f, UR28 ;  /* 0x0000001f3f127899 */ /* 0x000fc8000801141c */
[----:B------:R-:W-:-:S04]  /*6aa0*/  ULEA.HI UR18, UR18, UR28, URZ, 0x7 ;  /* 0x0000001c12127291 */ /* 0x000fc8000f8f383f */
[----:B------:R-:W-:-:S04]  /*6ab0*/  USHF.R.S32.HI UR18, URZ, 0x7, UR18 ;  /* 0x000000073f127899 */ /* 0x000fc80008011412 */
[----:B------:R-:W-:-:S04]  /*6ac0*/  UISETP.LT.AND UP0, UPT, UR16, UR18, UPT ;  /* 0x000000121000728c */ /* 0x000fc8000bf01270 */
[----:B------:R-:W-:-:S06]  /*6ad0*/  USEL UR18, UR16, UR18, UP0 ;  /* 0x0000001210127287 */ /* 0x000fcc0008000000 */
[----:B------:R-:W-:-:S07]  /*6ae0*/  VIADD R5, R8, UR18 ;  /* 0x0000001208057c36 */ /* 0x000fce0008000000 */
.L_x_2327:
[----:B------:R-:W2:Y:S04]  /*6af0*/  LDG.E.STRONG.GPU R4, desc[UR46][R2.64] ;  /* 0x0000002e02047981 */ /* 0x000ea8000c1ef900 */
[----:B--2---:R-:W-:Y:S01]  /*6b00*/  CCTL.IVALL ;  /* 0x00000000ff00798f */ /* 0x004fe20002000000 */
[----:B------:R-:W-:Y:S05]  /*6b10*/  YIELD ;  /* 0x0000000000007946 */ /* 0x000fea0003800000 */
[----:B------:R-:W-:-:S13]  /*6b20*/  ISETP.NE.AND P1, PT, R4, R5, PT ;  /* 0x000000050400720c */ /* 0x000fda0003f25270 */
[----:B------:R-:W-:Y:S05]  /*6b30*/  @P1 BRA `(.L_x_2327) ;  /* 0xfffffffc00ec1947 */ /* 0x000fea000383ffff */
.L_x_2326:
[----:B------:R-:W-:Y:S05]  /*6b40*/  BSYNC B1 ;  /* 0x0000000000017941 */ /* 0x000fea0003800000 */
.L_x_2325:
[----:B------:R-:W-:-:S03]  /*6b50*/  UMOV UR18, 0xffffffff ;  /* 0xffffffff00127882 */ /* 0x000fc60000000000 */
[----:B------:R-:W-:Y:S05]  /*6b60*/  BRA.DIV UR18, `(.L_x_2328) ;  /* 0x0000003212e47947 */ /* 0x000fea000b800000 */
[----:B------:R-:W-:Y:S01]  /*6b70*/  NOP ;  /* 0x0000000000007918 */ /* 0x000fe20000000000 */
.L_x_2387:
        /* <DEDUP_REMOVED lines=10> */
[----:B------:R-:W-:Y:S01]  /*6c20*/  UMOV UR31, 0x14f00000 ;  /* 0x14f00000001f7882 */ /* 0x000fe20000000000 */
[----:B-1----:R-:W-:Y:S02]  /*6c30*/  ULEA UR24, UR24, UR19, 0x18 ;  /* 0x0000001318187291 */ /* 0x002fe4000f8ec03f */
[----:B------:R-:W-:-:S02]  /*6c40*/  ULEA.HI.X.SX32 UR19, UR18, UR25, 0x1, UP0 ;  /* 0x0000001912137291 */ /* 0x000fc400080f0e3f */
[----:B------:R-:W-:Y:S02]  /*6c50*/  ULEA UR18, UP0, UR29, UR26, 0x2 ;  /* 0x0000001a1d127291 */ /* 0x000fe4000f80103f */
[----:B------:R-:W-:Y:S02]  /*6c60*/  UIADD3 UR24, UR24, 0xc000, URZ ;  /* 0x0000c00018187890 */ /* 0x000fe4000fffe03f */
[----:B------:R-:W-:Y:S01]  /*6c70*/  ULEA.HI.X UR19, UR29, UR27, UR19, 0x2, UP0 ;  /* 0x0000001b1d137291 */ /* 0x000fe200080f1413 */
[----:B------:R-:W-:-:S08]  /*6c80*/  UMOV UR26, 0x300 ;  /* 0x00000300001a7882 */ /* 0x000fd00000000000 */
[----:B------:R1:W-:Y:S02]  /*6c90*/  UBLKRED.G.S.ADD.F32.RN [UR18], [UR24], UR26, desc[UR30] ;  /* 0x00001e12180073bb */ /* 0x0003e400080a141a */
[----:B-1----:R0:W-:Y:S02]  /*6ca0*/  UTMACMDFLUSH ;  /* 0x00000000000079b7 */ /* 0x0021e40000000000 */
.L_x_2330:
[----:B------:R-:W-:Y:S05]  /*6cb0*/  BSYNC B1 ;  /* 0x0000000000017941 */ /* 0x000fea0003800000 */
.L_x_2329:
        /* <DEDUP_REMOVED lines=15> */
.L_x_2332:
[----:B------:R-:W-:Y:S05]  /*6db0*/  BSYNC B1 ;  /* 0x0000000000017941 */ /* 0x000fea0003800000 */
.L_x_2331:
[----:B------:R-:W-:Y:S06]  /*6dc0*/  BAR.ARV 0xa, 0xa0 ;  /* 0x0282800000007b1d */ /* 0x000fec0000002000 */
[----:B------:R-:W-:Y:S04]  /*6dd0*/  BSSY B1, `(.L_x_2333) ;  /* 0x0000003000017945 */ /* 0x000fe80003800000 */
[----:B------:R-:W-:Y:S05]  /*6de0*/  @!P0 BRA `(.L_x_2334) ;  /* 0x0000000000048947 */ /* 0x000fea0003800000 */
[----:B------:R-:W-:-:S04]  /*6df0*/  DEPBAR.LE SB0, 0x0 ;  /* 0x000080000000791a */ /* 0x000fc80000000000 */
.L_x_2334:
[----:B------:R-:W-:Y:S05]  /*6e00*/  BSYNC B1 ;  /* 0x0000000000017941 */ /* 0x000fea0003800000 */
.L_x_2333:
        /* <DEDUP_REMOVED lines=19> */
.L_x_2336:
[----:B------:R-:W-:Y:S05]  /*6f40*/  BSYNC B1 ;  /* 0x0000000000017941 */ /* 0x000fea0003800000 */
.L_x_2335:
        /* <DEDUP_REMOVED lines=9> */
[----:B------:R-:W-:-:S04]  /*6fe0*/  UIADD3 UR10, UR28, 0x40, URZ ;  /* 0x000000401c0a7890 */ /* 0x000fc8000fffe03f */
[----:B------:R-:W-:-:S04]  /*6ff0*/  USHF.R.S32.HI UR11, URZ, 0x1f, UR10 ;  /* 0x0000001f3f0b7899 */ /* 0x000fc8000801140a */
[----:B------:R-:W-:-:S04]  /*7000*/  ULEA.HI UR11, UR11, UR10, URZ, 0x7 ;  /* 0x0000000a0b0b7291 */ /* 0x000fc8000f8f383f */
[----:B------:R-:W-:-:S04]  /*7010*/  USHF.R.S32.HI UR11, URZ, 0x7, UR11 ;  /* 0x000000073f0b7899 */ /* 0x000fc8000801140b */
[----:B------:R-:W-:-:S04]  /*7020*/  UISETP.LT.AND UP0, UPT, UR16, UR11, UPT ;  /* 0x0000000b1000728c */ /* 0x000fc8000bf01270 */
[----:B------:R-:W-:-:S06]  /*7030*/  USEL UR11, UR16, UR11, UP0 ;  /* 0x0000000b100b7287 */ /* 0x000fcc0008000000 */
[----:B------:R-:W-:-:S07]  /*7040*/  VIADD R5, R8, UR11 ;  /* 0x0000000b08057c36 */ /* 0x000fce0008000000 */
.L_x_2339:
[----:B------:R-:W2:Y:S04]  /*7050*/  LDG.E.STRONG.GPU R4, desc[UR46][R2.64] ;  /* 0x0000002e02047981 */ /* 0x000ea8000c1ef900 */
[----:B--2---:R-:W-:Y:S01]  /*7060*/  CCTL.IVALL ;  /* 0x00000000ff00798f */ /* 0x004fe20002000000 */
[----:B------:R-:W-:Y:S05]  /*7070*/  YIELD ;  /* 0x0000000000007946 */ /* 0x000fea0003800000 */
[----:B------:R-:W-:-:S13]  /*7080*/  ISETP.NE.AND P1, PT, R4, R5, PT ;  /* 0x000000050400720c */ /* 0x000fda0003f25270 */
[----:B------:R-:W-:Y:S05]  /*7090*/  @P1 BRA `(.L_x_2339) ;  /* 0xfffffffc00ec1947 */ /* 0x000fea000383ffff */
.L_x_2338:
[----:B------:R-:W-:Y:S05]  /*70a0*/  BSYNC B1 ;  /* 0x0000000000017941 */ /* 0x000fea0003800000 */
.L_x_2337:
[----:B------:R-:W-:-:S03]  /*70b0*/  UMOV UR10, 0xffffffff ;  /* 0xffffffff000a7882 */ /* 0x000fc60000000000 */
[----:B------:R-:W-:Y:S05]  /*70c0*/  BRA.DIV UR10, `(.L_x_2340) ;  /* 0x0000002e0aa87947 */ /* 0x000fea000b800000 */
[----:B------:R-:W-:Y:S01]  /*70d0*/  NOP ;  /* 0x0000000000007918 */ /* 0x000fe20000000000 */
.L_x_2390:
        /* <DEDUP_REMOVED lines=15> */
.L_x_2342:
[----:B------:R-:W-:Y:S05]  /*71d0*/  BSYNC B1 ;  /* 0x0000000000017941 */ /* 0x000fea0003800000 */
.L_x_2341:
        /* <DEDUP_REMOVED lines=15> */
.L_x_2344:
[----:B------:R-:W-:Y:S05]  /*72d0*/  BSYNC B1 ;  /* 0x0000000000017941 */ /* 0x000fea0003800000 */
.L_x_2343:
[----:B------:R-:W-:Y:S06]  /*72e0*/  BAR.ARV 0xa, 0xa0 ;  /* 0x0282800000007b1d */ /* 0x000fec0000002000 */
[----:B------:R-:W-:Y:S04]  /*72f0*/  BSSY B1, `(.L_x_2345) ;  /* 0x0000003000017945 */ /* 0x000fe80003800000 */
[----:B------:R-:W-:Y:S05]  /*7300*/  @!P0 BRA `(.L_x_2346) ;  /* 0x0000000000048947 */ /* 0x000fea0003800000 */
[----:B------:R-:W-:-:S04]  /*7310*/  DEPBAR.LE SB0, 0x0 ;  /* 0x000080000000791a */ /* 0x000fc80000000000 */
.L_x_2346:
[----:B------:R-:W-:Y:S05]  /*7320*/  BSYNC B1 ;  /* 0x0000000000017941 */ /* 0x000fea0003800000 */
.L_x_2345:
        /* <DEDUP_REMOVED lines=19> */
.L_x_2348:
[----:B------:R-:W-:Y:S05]  /*7460*/  BSYNC B1 ;  /* 0x0000000000017941 */ /* 0x000fea0003800000 */
.L_x_2347:
[----:B------:R-:W-:Y:S02]  /*7470*/  UIADD3 UR17, UR17, 0x2, URZ ;  /* 0x0000000211117890 */ /* 0x000fe4000fffe03f */
[----:B------:R-:W-:Y:S02]  /*7480*/  UIADD3 UR4, UR4, 0x3000, URZ ;  /* 0x0000300004047890 */ /* 0x000fe4000fffe03f */
[----:B------:R-:W-:-:S06]  /*7490*/  UISETP.GE.AND UP0, UPT, UR17, UR5, UPT ;  /* 0x000000051100728c */ /* 0x000fcc000bf06270 */
[----:B------:R-:W-:-:S13]  /*74a0*/  PLOP3.LUT P1, PT, PT, PT, UP0, 0x80, 0x0 ;  /* 0x000000000000781c */ /* 0x000fda0003f2f008 */
[----:B------:R-:W-:Y:S05]  /*74b0*/  @!P1 BRA `(.L_x_2349) ;  /* 0xfffffff400449947 */ /* 0x000fea000383ffff */
[----:B------:R-:W-:Y:S05]  /*74c0*/  BRA `(.L_x_2308) ;  /* 0x0000002800047947 */ /* 0x000fea0003800000 */
.L_x_2307:
        /* <DEDUP_REMOVED lines=21> */
.L_x_2350:
[----:B------:R-:W-:Y:S01]  /*7620*/  ULDC UR9, c[0x0][0xb44] ;  /* 0x0002d10000097ab9 */ /* 0x000fe20000000800 */
[----:B------:R-:W-:Y:S01]  /*7630*/  UMOV UR7, UR8 ;  /* 0x0000000800077c82 */ /* 0x000fe20008000000 */
[----:B------:R-:W-:-:S11]  /*7640*/  UISETP.NE.AND UP0, UPT, UR9, 0x1, UPT ;  /* 0x000000010900788c */ /* 0x000fd6000bf05270 */
[----:B------:R-:W-:Y:S02]  /*7650*/  @UP0 ULDC.64 UR10, c[0x0][0xb48] ;  /* 0x0002d200000a0ab9 */ /* 0x000fe40000000a00 */
[----:B------:R-:W-:-:S04]  /*7660*/  UIMAD.WIDE.U32 UR4, UR8, UR10, URZ ;  /* 0x0000000a080472a5 */ /* 0x000fc8000f8e003f */
[----:B------:R-:W-:-:S04]  /*7670*/  @UP0 USHF.R.U32.HI UR7, URZ, UR11, UR5 ;  /* 0x0000000b3f070299 */ /* 0x000fc80008011605 */
[----:B------:R-:W-:-:S12]  /*7680*/  UIMAD UR4, UR7, UR9, URZ ;  /* 0x00000009070472a4 */ /* 0x000fd8000f8e023f */
.L_x_2351:
        /* <DEDUP_REMOVED lines=16> */
[----:B------:R-:W-:Y:S01]  /*7790*/  ULOP3.LUT UR7, URZ, UR7, URZ, 0x33, !UPT ;  /* 0x000000073f077292 */ /* 0x000fe2000f8e333f */
[----:B------:R-:W-:Y:S01]  /*77a0*/  ULDC UR4, c[0x0][0xb2c] ;  /* 0x0002cb0000047ab9 */ /* 0x000fe20000000800 */
[----:B------:R-:W-:Y:S02]  /*77b0*/  ULDC UR5, c[0x0][0x280] ;  /* 0x0000a00000057ab9 */ /* 0x000fe40000000800 */
[----:B------:R-:W-:Y:S01]  /*77c0*/  UIADD3 UR7, UR7, UR4, URZ ;  /* 0x0000000407077290 */ /* 0x000fe2000fffe03f */
[----:B------:R-:W-:Y:S02]  /*77d0*/  ULDC UR6, c[0x0][0x74c] ;  /* 0x0001d30000067ab9 */ /* 0x000fe40000000800 */
[----:B------:R-:W-:Y:S01]  /*77e0*/  ULDC UR4, c[0x0][0x290] ;  /* 0x0000a40000047ab9 */ /* 0x000fe20000000800 */
[----:B------:R-:W-:-:S04]  /*77f0*/  USHF.L.U32 UR11, UR7, 0x7, URZ ;  /* 0x00000007070b7899 */ /* 0x000fc8000800063f */
        /* <DEDUP_REMOVED lines=50> */
.L_x_2391:
        /* <DEDUP_REMOVED lines=15> */
.L_x_2355:
        /* <DEDUP_REMOVED lines=67> */
[----:B------:R-:W-:Y:S01]  /*8040*/  ISETP.GE.AND P1, PT, R4, R6, PT ;  /* 0x000000060400720c */ /* 0x000fe20003f26270 */
[----:B------:R1:W-:Y:S01]  /*8050*/  UTMALDG.4D [UR16], [UR48], desc[UR50] ;  /* 0x00003210300075b4 */ /* 0x0003e20008019000 */
[----:B------:R2:W-:Y:S01]  /*8060*/  UTMALDG.4D [UR40], [UR48], desc[UR50] ;  /* 0x00003228300075b4 */ /* 0x0005e20008019000 */
[----:B------:R-:W-:Y:S01]  /*8070*/  UTMALDG.4D [UR24], [UR48], desc[UR50] ;  /* 0x00003218300075b4 */ /* 0x000fe20008019000 */
[----:B------:R3:W-:Y:S01]  /*8080*/  UBLKCP.S.G [UR56], [UR32], UR7 ;  /* 0x00000038200073ba */ /* 0x0007e20008000207 */
[----:B------:R4:W-:Y:S01]  /*8090*/  SYNCS.ARRIVE.TRANS64 RZ, [R16+URZ+0x26800], R5 ;  /* 0x0268000510ff79a7 */ /* 0x0009e2000800003f */
[----:B-1----:R-:W-:Y:S01]  /*80a0*/  UMOV UR16, 0x0 ;  /* 0x0000000000107882 */ /* 0x002fe20000000000 */
[----:B------:R-:W-:-:S02]  /*80b0*/  UMOV UR17, 0x10000000 ;  /* 0x1000000000117882 */ /* 0x000fc40000000000 */
[----:B------:R1:W-:Y:S01]  /*80c0*/  UTMALDG.4D [UR8], [UR54], desc[UR16] ;  /* 0x00001008360075b4 */ /* 0x0003e20008019000 */
[----:B--2---:R-:W-:Y:S01]  /*80d0*/  UIADD3 UR40, UR8, 0x4000, URZ ;  /* 0x0000400008287890 */ /* 0x004fe2000fffe03f */
[----:B------:R-:W-:Y:S01]  /*80e0*/  UMOV UR42, 0x40 ;  /* 0x00000040002a7882 */ /* 0x000fe20000000000 */
[----:B------:R-:W-:Y:S01]  /*80f0*/  UMOV UR43, UR11 ;  /* 0x0000000b002b7c82 */ /* 0x000fe20008000000 */
[----:B------:R-:W-:Y:S01]  /*8100*/  UMOV UR44, UR12 ;  /* 0x0000000c002c7c82 */ /* 0x000fe20008000000 */
[----:B------:R-:W-:Y:S01]  /*8110*/  UMOV UR41, UR9 ;  /* 0x0000000900297c82 */ /* 0x000fe20008000000 */
[----:B---3--:R-:W-:Y:S02]  /*8120*/  UIADD3 UR32, UR8, 0x1000, URZ ;  /* 0x0000100008207890 */ /* 0x008fe4000fffe03f */
        /* <DEDUP_REMOVED lines=13> */
[----:B-1----:R-:W-:Y:S01]  /*8200*/  UMOV UR10, 0x40 ;  /* 0x00000040000a7882 */ /* 0x002fe20000000000 */
[----:B------:R-:W-:Y:S01]  /*8210*/  UTMALDG.4D [UR48], [UR54], desc[UR16] ;  /* 0x00001030360075b4 */ /* 0x000fe20008019000 */
[----:B------:R1:W-:Y:S01]  /*8220*/  UTMALDG.4D [UR24], [UR54], desc[UR16] ;  /* 0x00001018360075b4 */ /* 0x0003e20008019000 */
[----:B------:R4:W-:Y:S01]  /*8230*/  UTMALDG.4D [UR40], [UR54], desc[UR16] ;  /* 0x00001028360075b4 */ /* 0x0009e20008019000 */
[----:B--2---:R-:W-:Y:S01]  /*8240*/  UIADD3 UR32, UR8, 0x6000, URZ ;  /* 0x0000600008207890 */ /* 0x004fe2000fffe03f */
[----:B------:R-:W-:-:S02]  /*8250*/  UMOV UR34, UR18 ;  /* 0x0000001200227c82 */ /* 0x000fc40008000000 */
[----:B------:R4:W-:Y:S06]  /*8260*/  UTMALDG.4D [UR56], [UR54], desc[UR16] ;  /* 0x00001038360075b4 */ /* 0x0009ec0008019000 */
[----:B------:R4:W-:Y:S01]  /*8270*/  UTMALDG.4D [UR32], [UR30], desc[UR16] ;  /* 0x000010201e0075b4 */ /* 0x0009e20008019000 */
[----:B-1----:R-:W-:Y:S02]  /*8280*/  UIADD3 UR24, UR8, 0x8000, URZ ;  /* 0x0000800008187890 */ /* 0x002fe4000fffe03f */
[----:B------:R-:W-:Y:S01]  /*8290*/  UIADD3 UR8, UR8, 0xa000, URZ ;  /* 0x0000a00008087890 */ /* 0x000fe2000fffe03f */
[----:B------:R-:W-:-:S06]  /*82a0*/  UMOV UR26, 0x20 ;  /* 0x00000020001a7882 */ /* 0x000fcc0000000000 */
[----:B------:R4:W-:Y:S02]  /*82b0*/  UTMALDG.4D [UR24], [UR30], desc[UR16] ;  /* 0x000010181e0075b4 */ /* 0x0009e40008019000 */
[----:B------:R4:W-:Y:S02]  /*82c0*/  UTMALDG.4D [UR8], [UR30], desc[UR16] ;  /* 0x000010081e0075b4 */ /* 0x0009e40008019000 */
[----:B----4-:R-:W-:Y:S05]  /*82d0*/  @P1 BRA `(.L_x_2356) ;  /* 0x0000001000f41947 */ /* 0x010fea0003800000 */
        /* <DEDUP_REMOVED lines=18> */
.L_x_2366:
[----:B--234-:R-:W-:-:S04]  /*8400*/  SHF.L.U32 R21, R11, 0x1f, RZ ;  /* 0x0000001f0b157819 */ /* 0x01cfc800000006ff */
[----:B------:R-:W1:Y:S02]  /*8410*/  SYNCS.PHASECHK.TRANS64.TRYWAIT P1, [R16+URZ+0x26840], R21 ;  /* 0x02684015100075a7 */ /* 0x000e64000802017f */
[----:B-1----:R-:W-:Y:S05]  /*8420*/  @!P1 BRA `(.L_x_2358) ;  /* 0x0000001c00009947 */ /* 0x002fea0003800000 */
.L_x_2392:
[----:B------:R-:W-:Y:S05]  /*8430*/  @P0 BRA `(.L_x_2359) ;  /* 0x0000000000140947 */ /* 0x000fea0003800000 */
[----:B------:R-:W-:Y:S01]  /*8440*/  ISETP.NE.AND P1, PT, R6, RZ, PT ;  /* 0x000000ff0600720c */ /* 0x000fe20003f25270 */
[----:B------:R-:W-:-:S04]  /*8450*/  IMAD.MOV.U32 R3, RZ, RZ, 0x3100 ;  /* 0x00003100ff037424 */ /* 0x000fc800078e00ff */
[----:B------:R3:W-:Y:S08]  /*8460*/  SYNCS.ARRIVE.TRANS64 RZ, [R16+URZ+0x26830], R3 ;  /* 0x0268300310ff79a7 */ /* 0x0007f0000800003f */
[----:B------:R-:W-:Y:S05]  /*8470*/  @!P1 BRA `(.L_x_2359) ;  /* 0x0000000000049947 */ /* 0x000fea0003800000 */
[----:B------:R-:W-:Y:S01]  /*8480*/  BPT.TRAP 0x1 ;  /* 0x000000040000795c */ /* 0x000fe20000300000 */
.L_x_2359:
        /* <DEDUP_REMOVED lines=43> */
.L_x_2393:
[----:B------:R-:W-:Y:S05]  /*8740*/  @P0 BRA `(.L_x_2361) ;  /* 0x0000000000140947 */ /* 0x000fea0003800000 */
[----:B------:R-:W-:Y:S01]  /*8750*/  ISETP.NE.AND P1, PT, R6, RZ, PT ;  /* 0x000000ff0600720c */ /* 0x000fe20003f25270 */
[----:B------:R-:W-:-:S04]  /*8760*/  IMAD.MOV.U32 R2, RZ, RZ, 0x3100 ;  /* 0x00003100ff027424 */ /* 0x000fc800078e00ff */
[----:B------:R3:W-:Y:S08]  /*8770*/  SYNCS.ARRIVE.TRANS64 RZ, [R16+URZ+0x26818], R2 ;  /* 0x0268180210ff79a7 */ /* 0x0007f0000800003f */
[----:B------:R-:W-:Y:S05]  /*8780*/  @!P1 BRA `(.L_x_2361) ;  /* 0x0000000000049947 */ /* 0x000fea0003800000 */
[----:B------:R-:W-:Y:S01]  /*8790*/  BPT.TRAP 0x1 ;  /* 0x000000040000795c */ /* 0x000fe20000300000 */
.L_x_2361:
        /* <DEDUP_REMOVED lines=43> */
.L_x_2394:
[----:B------:R-:W-:Y:S05]  /*8a50*/  @P0 BRA `(.L_x_2363) ;  /* 0x0000000000140947 */ /* 0x000fea0003800000 */
[----:B------:R-:W-:Y:S01]  /*8a60*/  ISETP.NE.AND P1, PT, R6, RZ, PT ;  /* 0x000000ff0600720c */ /* 0x000fe20003f25270 */
[----:B-123--:R-:W-:-:S04]  /*8a70*/  IMAD.MOV.U32 R21, RZ, RZ, 0x3100 ;  /* 0x00003100ff157424 */ /* 0x00efc800078e00ff */
[----:B------:R4:W-:Y:S08]  /*8a80*/  SYNCS.ARRIVE.TRANS64 RZ, [R16+URZ+0x26838], R21 ;  /* 0x0268381510ff79a7 */ /* 0x0009f0000800003f */
[----:B------:R-:W-:Y:S05]  /*8a90*/  @!P1 BRA `(.L_x_2363) ;  /* 0x0000000000049947 */ /* 0x000fea0003800000 */
[----:B------:R-:W-:Y:S01]  /*8aa0*/  BPT.TRAP 0x1 ;  /* 0x000000040000795c */ /* 0x000fe20000300000 */
.L_x_2363:
        /* <DEDUP_REMOVED lines=38> */
.L_x_2396:
[----:B------:R-:W-:Y:S05]  /*8d10*/  @P0 BRA `(.L_x_2365) ;  /* 0x0000000000140947 */ /* 0x000fea0003800000 */
[----:B------:R-:W-:Y:S01]  /*8d20*/  ISETP.NE.AND P1, PT, R6, RZ, PT ;  /* 0x000000ff0600720c */ /* 0x000fe20003f25270 */
[----:B------:R-:W-:-:S04]  /*8d30*/  IMAD.MOV.U32 R5, RZ, RZ, 0x3100 ;  /* 0x00003100ff057424 */ /* 0x000fc800078e00ff */
[----:B------:R1:W-:Y:S08]  /*8d40*/  SYNCS.ARRIVE.TRANS64 RZ, [R16+URZ+0x26810], R5 ;  /* 0x0268100510ff79a7 */ /* 0x0003f0000800003f */
[----:B------:R-:W-:Y:S05]  /*8d50*/  @!P1 BRA `(.L_x_2365) ;  /* 0x0000000000049947 */ /* 0x000fea0003800000 */
[----:B------:R-:W-:Y:S01]  /*8d60*/  BPT.TRAP 0x1 ;  /* 0x000000040000795c */ /* 0x000fe20000300000 */
.L_x_2365:
        /* <DEDUP_REMOVED lines=44> */
.L_x_2357:
        /* <DEDUP_REMOVED lines=8> */
.L_x_2397:
[----:B------:R-:W-:Y:S05]  /*90b0*/  @P0 BRA `(.L_x_2368) ;  /* 0x0000000000140947 */ /* 0x000fea0003800000 */
[----:B------:R-:W-:Y:S01]  /*90c0*/  ISETP.NE.AND P1, PT, R6, RZ, PT ;  /* 0x000000ff0600720c */ /* 0x000fe20003f25270 */
[----:B------:R-:W-:-:S04]  /*90d0*/  IMAD.MOV.U32 R5, RZ, RZ, 0x3100 ;  /* 0x00003100ff057424 */ /* 0x000fc800078e00ff */
[----:B------:R2:W-:Y:S08]  /*90e0*/  SYNCS.ARRIVE.TRANS64 RZ, [R16+URZ+0x26830], R5 ;  /* 0x0268300510ff79a7 */ /* 0x0005f0000800003f */
[----:B------:R-:W-:Y:S05]  /*90f0*/  @!P1 BRA `(.L_x_2368) ;  /* 0x0000000000049947 */ /* 0x000fea0003800000 */
[----:B------:R-:W-:Y:S01]  /*9100*/  BPT.TRAP 0x1 ;  /* 0x000000040000795c */ /* 0x000fe20000300000 */
.L_x_2368:
        /* <DEDUP_REMOVED lines=40> */
.L_x_2398:
[----:B------:R-:W-:Y:S05]  /*9390*/  @P0 BRA `(.L_x_2370) ;  /* 0x0000000000140947 */ /* 0x000fea0003800000 */
[----:B------:R-:W-:Y:S01]  /*93a0*/  ISETP.NE.AND P0, PT, R6, RZ, PT ;  /* 0x000000ff0600720c */ /* 0x000fe20003f05270 */
[----:B------:R-:W-:-:S04]  /*93b0*/  IMAD.MOV.U32 R5, RZ, RZ, 0x3100 ;  /* 0x00003100ff057424 */ /* 0x000fc800078e00ff */
[----:B------:R1:W-:Y:S08]  /*93c0*/  SYNCS.ARRIVE.TRANS64 RZ, [R16+URZ+0x26818], R5 ;  /* 0x0268180510ff79a7 */ /* 0x0003f0000800003f */
[----:B------:R-:W-:Y:S05]  /*93d0*/  @!P0 BRA `(.L_x_2370) ;  /* 0x0000000000048947 */ /* 0x000fea0003800000 */
[----:B------:R-:W-:Y:S01]  /*93e0*/  BPT.TRAP 0x1 ;  /* 0x000000040000795c */ /* 0x000fe20000300000 */
.L_x_2370:
        /* <DEDUP_REMOVED lines=44> */
.L_x_2356:
[----:B------:R-:W1:Y:S01]  /*96b0*/  S2R R0, SR_TID.X ;  /* 0x0000000000007919 */ /* 0x000e620000002100 */
[----:B------:R-:W-:Y:S01]  /*96c0*/  IMAD R3, R19, 0x8, R16 ;  /* 0x0000000813037824 */ /* 0x000fe200078e0210 */
[----:B-1----:R-:W-:Y:S02]  /*96d0*/  LOP3.LUT R2, R0, 0x7f, RZ, 0xc0, !PT ;  /* 0x0000007f00027812 */ /* 0x002fe400078ec0ff */
[----:B------:R-:W-:Y:S02]  /*96e0*/  SHF.L.U32 R0, R11, 0x1f, RZ ;  /* 0x0000001f0b007819 */ /* 0x000fe400000006ff */
[----:B------:R-:W-:Y:S02]  /*96f0*/  ISETP.NE.AND P1, PT, R2, RZ, PT ;  /* 0x000000ff0200720c */ /* 0x000fe40003f25270 */
[----:B------:R-:W1:Y:S02]  /*9700*/  SYNCS.PHASECHK.TRANS64.TRYWAIT P0, [R3+URZ+0x26840], R0 ;  /* 0x02684000030075a7 */ /* 0x000e64000800017f */
[----:B-1----:R-:W-:Y:S09]  /*9710*/  @!P0 BRA `(.L_x_2371) ;  /* 0x0000000800c08947 */ /* 0x002ff20003800000 */
.L_x_2399:
[----:B------:R-:W-:Y:S05]  /*9720*/  @P1 BRA `(.L_x_2372) ;  /* 0x0000000000181947 */ /* 0x000fea0003800000 */
[----:B------:R-:W1:Y:S01]  /*9730*/  S2R R2, SR_TID.X ;  /* 0x0000000000027919 */ /* 0x000e620000002100 */
[----:B------:R-:W-:-:S04]  /*9740*/  IMAD.MOV.U32 R0, RZ, RZ, 0x3100 ;  /* 0x00003100ff007424 */ /* 0x000fc800078e00ff */
[----:B------:R1:W-:Y:S02]  /*9750*/  SYNCS.ARRIVE.TRANS64 RZ, [R3+URZ+0x26830], R0 ;  /* 0x0268300003ff79a7 */ /* 0x0003e4000800003f */
[----:B-1----:R-:W-:-:S13]  /*9760*/  LOP3.LUT P0, RZ, R2, 0x1f, RZ, 0xc0, !PT ;  /* 0x0000001f02ff7812 */ /* 0x002fda000780c0ff */
[----:B------:R-:W-:Y:S05]  /*9770*/  @!P0 BRA `(.L_x_2372) ;  /* 0x0000000000048947 */ /* 0x000fea0003800000 */
[----:B------:R-:W-:Y:S01]  /*9780*/  BPT.TRAP 0x1 ;  /* 0x000000040000795c */ /* 0x000fe20000300000 */
.L_x_2372:
        /* <DEDUP_REMOVED lines=47> */
.L_x_2353:
[----:B------:R-:W-:Y:S05]  /*9a80*/  BSYNC B1 ;  /* 0x0000000000017941 */ /* 0x000fea0003800000 */
.L_x_2352:
[----:B------:R-:W-:-:S03]  /*9a90*/  UMOV UR7, 0xffffffff ;  /* 0xffffffff00077882 */ /* 0x000fc60000000000 */
[----:B------:R-:W-:Y:S05]  /*9aa0*/  BRA.DIV UR7, `(.L_x_2373) ;  /* 0x0000000607f07947 */ /* 0x000fea000b800000 */
[----:B------:R-:W-:-:S13]  /*9ab0*/  ELECT P6, URZ, PT ;  /* 0x00000000003f782f */ /* 0x000fda00038c0000 */
.L_x_2402:
[----:B------:R-:W-:Y:S05]  /*9ac0*/  @!P6 BRA `(.L_x_2308) ;  /* 0x000000000084e947 */ /* 0x000fea0003800000 */
[----:B------:R-:W-:-:S06]  /*9ad0*/  ULOP3.LUT UR7, UR38, 0x2, URZ, 0xfc, !UPT ;  /* 0x0000000226077892 */ /* 0x000fcc000f8efc3f */
[----:B------:R-:W-:-:S05]  /*9ae0*/  IMAD.U32 R2, RZ, RZ, UR7 ;  /* 0x00000007ff027e24 */ /* 0x000fca000f8e00ff */
[----:B------:R-:W-:-:S13]  /*9af0*/  ISETP.NE.AND P2, PT, R2, 0x3, PT ;  /* 0x000000030200780c */ /* 0x000fda0003f45270 */
[----:B------:R-:W-:Y:S05]  /*9b00*/  @!P2 BRA `(.L_x_2374) ;  /* 0x000000000004a947 */ /* 0x000fea0003800000 */
[----:B------:R-:W-:Y:S01]  /*9b10*/  BPT.TRAP 0x1 ;  /* 0x000000040000795c */ /* 0x000fe20000300000 */
.L_x_2374:
        /* <DEDUP_REMOVED lines=15> */
.L_x_2403:
[----:B------:R-:W2:Y:S02]  /*9c10*/  SYNCS.PHASECHK.TRANS64.TRYWAIT P0, [R3+URZ], R2 ;  /* 0x00000002030075a7 */ /* 0x000ea4000800017f */
[----:B--2---:R-:W-:Y:S05]  /*9c20*/  @!P0 BRA `(.L_x_2376) ;  /* 0x0000000400c48947 */ /* 0x004fea0003800000 */
.L_x_2404:
[----:B------:R-:W-:Y:S05]  /*9c30*/  @!P2 BRA `(.L_x_2377) ;  /* 0x000000000004a947 */ /* 0x000fea0003800000 */
[----:B------:R-:W-:Y:S01]  /*9c40*/  BPT.TRAP 0x1 ;  /* 0x000000040000795c */ /* 0x000fe20000300000 */
.L_x_2377:
[----:B--2---:R-:W-:-:S04]  /*9c50*/  VIADD R3, R7, 0x26840 ;  /* 0x0002684007037836 */ /* 0x004fc80000000000 */
[----:B------:R-:W-:-:S04]  /*9c60*/  IMAD R0, R0, 0x8, R3 ;  /* 0x0000000800007824 */ /* 0x000fc800078e0203 */
[----:B------:R-:W2:Y:S02]  /*9c70*/  SYNCS.PHASECHK.TRANS64.TRYWAIT P0, [R0+URZ], R5 ;  /* 0x00000005000075a7 */ /* 0x000ea4000800017f */
[----:B--2---:R-:W-:Y:S05]  /*9c80*/  @!P0 BRA `(.L_x_2378) ;  /* 0x0000000400c08947 */ /* 0x004fea0003800000 */
.L_x_2405:
[----:B------:R-:W-:-:S07]  /*9c90*/  IMAD R3, R4, 0x8, R3 ;  /* 0x0000000804037824 */ /* 0x000fce00078e0203 */
.L_x_2379:
[----:B---3--:R3:W4:Y:S02]  /*9ca0*/  SYNCS.PHASECHK.TRANS64.TRYWAIT P0, [R3+URZ], R2 ;  /* 0x00000002030075a7 */ /* 0x008724000800017f */
[----:B----4-:R-:W-:Y:S05]  /*9cb0*/  @!P0 NANOSLEEP.SYNCS 0x989680 ;  /* 0x009896800000895d */ /* 0x010fea0003900000 */
[----:B------:R-:W4:Y:S02]  /*9cc0*/  @!P0 SYNCS.PHASECHK.TRANS64 P0, [R3+URZ], R2 ;  /* 0x00000002030085a7 */ /* 0x000f24000800007f */
[----:B----4-:R-:W-:Y:S05]  /*9cd0*/  @!P0 BRA `(.L_x_2379) ;  /* 0xfffffffc00f08947 */ /* 0x010fea000383ffff */
.L_x_2308:
[----:B------:R-:W-:Y:S05]  /*9ce0*/  BSYNC B0 ;  /* 0x0000000000007941 */ /* 0x000fea0003800000 */
.L_x_2306:
[----:B------:R-:W-:Y:S05]  /*9cf0*/  EXIT ;  /* 0x000000000000794d */ /* 0x000fea0003800000 */
.L_x_2276:
[----:B------:R-:W-:Y:S02]  /*9d00*/  IMAD.MOV.U32 R13, RZ, RZ, R19 ;  /* 0x000000ffff0d7224 */ /* 0x000fe400078e0013 */
[----:B------:R-:W-:Y:S02]  /*9d10*/  IMAD.MOV.U32 R12, RZ, RZ, RZ ;  /* 0x000000ffff0c7224 */ /* 0x000fe400078e00ff */
[----:B------:R-:W-:Y:S02]  /*9d20*/  IMAD.MOV.U32 R11, RZ, RZ, 0x1f ;  /* 0x0000001fff0b7424 */ /* 0x000fe400078e00ff */
[----:B------:R-:W-:-:S07]  /*9d30*/  IMAD.MOV.U32 R15, RZ, RZ, -0x1 ;  /* 0xffffffffff0f7424 */ /* 0x000fce00078e00ff */
[----:B------:R-:W-:Y:S05]  /*9d40*/  WARPSYNC.COLLECTIVE R15, `(.L_x_2380) ;  /* 0x000000000f087348 */ /* 0x000fea0003c00000 */
[----:B------:R1:W2:Y:S02]  /*9d50*/  SHFL.IDX P6, R14, R13, R12, R11 ;  /* 0x0000000c0d0e7389 */ /* 0x0002a400000c000b */
[----:B-12---:R-:W-:Y:S01]  /*9d60*/  ENDCOLLECTIVE ;  /* 0x000000000000791b */ /* 0x006fe20003800000 */
.L_x_2380:
[----:B------:R-:W-:Y:S05]  /*9d70*/  BRA `(.L_x_2381) ;  /* 0xffffff7400407947 */ /* 0x000fea000383ffff */
.L_x_2278:
[----:B--2---:R2:W3:Y:S02]  /*9d80*/  SYNCS.PHASECHK.TRANS64.TRYWAIT P0, [R2+URZ+0x26800], R5 ;  /* 0x02680005020075a7 */ /* 0x0044e4000800017f */
[----:B---3--:R-:W-:Y:S05]  /*9d90*/  @!P0 NANOSLEEP.SYNCS 0x989680 ;  /* 0x009896800000895d */ /* 0x008fea0003900000 */
[----:B------:R-:W3:Y:S02]  /*9da0*/  @!P0 SYNCS.PHASECHK.TRANS64 P0, [R2+URZ+0x26800], R5 ;  /* 0x02680005020085a7 */ /* 0x000ee4000800007f */
[----:B---3--:R-:W-:Y:S05]  /*9db0*/  @!P0 BRA `(.L_x_2278) ;  /* 0xfffffffc00f08947 */ /* 0x008fea000383ffff */
[----:B------:R-:W-:Y:S05]  /*9dc0*/  BRA `(.L_x_2277) ;  /* 0xffffff7400687947 */ /* 0x000fea000383ffff */
.L_x_2283:
[----:B--2---:R-:W-:-:S04]  /*9dd0*/  IMAD.U32 R5, RZ, RZ, UR8 ;  /* 0x00000008ff057e24 */ /* 0x004fc8000f8e00ff */
[----:B------:R2:W3:Y:S03]  /*9de0*/  SYNCS.PHASECHK.TRANS64.TRYWAIT P1, [R5+URZ+0x26810], R6 ;  /* 0x02681006050075a7 */ /* 0x0004e6000802017f */
[----:B---3--:R-:W-:Y:S05]  /*9df0*/  @!P1 NANOSLEEP.SYNCS 0x989680 ;  /* 0x009896800000995d */ /* 0x008fea0003900000 */
[----:B------:R-:W3:Y:S02]  /*9e00*/  @!P1 SYNCS.PHASECHK.TRANS64 P1, [R5+URZ+0x26810], R6 ;  /* 0x02681006050095a7 */ /* 0x000ee4000802007f */
[----:B---3--:R-:W-:Y:S05]  /*9e10*/  @!P1 BRA `(.L_x_2283) ;  /* 0xfffffffc00ec9947 */ /* 0x008fea000383ffff */
[----:B------:R-:W-:Y:S05]  /*9e20*/  BRA `(.L_x_2282) ;  /* 0xffffff7c00c07947 */ /* 0x000fea000383ffff */
.L_x_2287:
[----:B------:R-:W-:-:S04]  /*9e30*/  IMAD.U32 R5, RZ, RZ, UR8 ;  /* 0x00000008ff057e24 */ /* 0x000fc8000f8e00ff */
[----:B------:R1:W1:Y:S03]  /*9e40*/  SYNCS.PHASECHK.TRANS64.TRYWAIT P1, [R5+URZ+0x26830], R6 ;  /* 0x02683006050075a7 */ /* 0x000266000802017f */
[----:B-1----:R-:W-:Y:S05]  /*9e50*/  @!P1 NANOSLEEP.SYNCS 0x989680 ;  /* 0x009896800000995d */ /* 0x002fea0003900000 */
[----:B------:R-:W1:Y:S02]  /*9e60*/  @!P1 SYNCS.PHASECHK.TRANS64 P1, [R5+URZ+0x26830], R6 ;  /* 0x02683006050095a7 */ /* 0x000e64000802007f */
[----:B-1----:R-:W-:Y:S05]  /*9e70*/  @!P1 BRA `(.L_x_2287) ;  /* 0xfffffffc00ec9947 */ /* 0x002fea000383ffff */
[----:B------:R-:W-:Y:S05]  /*9e80*/  BRA `(.L_x_2286) ;  /* 0xffffff8000c87947 */ /* 0x000fea000383ffff */
.L_x_2315:
[----:B------:R-:W-:Y:S01]  /*9e90*/  BSSY B1, `(.L_x_2382) ;  /* 0x0000005000017945 */ /* 0x000fe20003800000 */
[----:B------:R-:W-:-:S07]  /*9ea0*/  IMAD.MOV.U32 R15, RZ, RZ, -0x1 ;  /* 0xffffffffff0f7424 */ /* 0x000fce00078e00ff */
[----:B------:R-:W-:Y:S05]  /*9eb0*/  WARPSYNC.COLLECTIVE R15, `(.L_x_2383) ;  /* 0x000000000f087348 */ /* 0x000fea0003c00000 */
[----:B------:R-:W-:Y:S01]  /*9ec0*/  NOP ;  /* 0x0000000000007918 */ /* 0x000fe20000000000 */
[----:B------:R-:W-:Y:S01]  /*9ed0*/  ENDCOLLECTIVE ;  /* 0x000000000000791b */ /* 0x000fe20003800000 */
.L_x_2383:
[----:B------:R-:W-:Y:S05]  /*9ee0*/  BSYNC B1 ;  /* 0x0000000000017941 */ /* 0x000fea0003800000 */
.L_x_2382:
[----:B------:R-:W-:Y:S05]  /*9ef0*/  BRA `(.L_x_2384) ;  /* 0xffffffc400647947 */ /* 0x000fea000383ffff */
.L_x_2328:
[----:B------:R-:W-:Y:S01]  /*9f00*/  BSSY B1, `(.L_x_2385) ;  /* 0x0000005000017945 */ /* 0x000fe20003800000 */
[----:B------:R-:W-:-:S07]  /*9f10*/  IMAD.MOV.U32 R15, RZ, RZ, -0x1 ;  /* 0xffffffffff0f7424 */ /* 0x000fce00078e00ff */
[----:B------:R-:W-:Y:S05]  /*9f20*/  WARPSYNC.COLLECTIVE R15, `(.L_x_2386) ;  /* 0x000000000f087348 */ /* 0x000fea0003c00000 */
[----:B------:R-:W-:Y:S01]  /*9f30*/  NOP ;  /* 0x0000000000007918 */ /* 0x000fe20000000000 */
[----:B------:R-:W-:Y:S01]  /*9f40*/  ENDCOLLECTIVE ;  /* 0x000000000000791b */ /* 0x000fe20003800000 */
.L_x_2386:
[----:B------:R-:W-:Y:S05]  /*9f50*/  BSYNC B1 ;  /* 0x0000000000017941 */ /* 0x000fea0003800000 */
.L_x_2385:
[----:B------:R-:W-:Y:S05]  /*9f60*/  BRA `(.L_x_2387) ;  /* 0xffffffcc00047947 */ /* 0x000fea000383ffff */
.L_x_2340:
[----:B------:R-:W-:Y:S01]  /*9f70*/  BSSY B1, `(.L_x_2388) ;  /* 0x0000005000017945 */ /* 0x000fe20003800000 */
[----:B------:R-:W-:-:S07]  /*9f80*/  IMAD.MOV.U32 R15, RZ, RZ, -0x1 ;  /* 0xffffffffff0f7424 */ /* 0x000fce00078e00ff */
[----:B------:R-:W-:Y:S05]  /*9f90*/  WARPSYNC.COLLECTIVE R15, `(.L_x_2389) ;  /* 0x000000000f087348 */ /* 0x000fea0003c00000 */
[----:B------:R-:W-:Y:S01]  /*9fa0*/  NOP ;  /* 0x0000000000007918 */ /* 0x000fe20000000000 */
[----:B------:R-:W-:Y:S01]  /*9fb0*/  ENDCOLLECTIVE ;  /* 0x000000000000791b */ /* 0x000fe20003800000 */
.L_x_2389:
[----:B------:R-:W-:Y:S05]  /*9fc0*/  BSYNC B1 ;  /* 0x0000000000017941 */ /* 0x000fea0003800000 */
.L_x_2388:
[----:B------:R-:W-:Y:S05]  /*9fd0*/  BRA `(.L_x_2390) ;  /* 0xffffffd000407947 */ /* 0x000fea000383ffff */
.L_x_2354:
[----:B-1----:R1:W2:Y:S02]  /*9fe0*/  SYNCS.PHASECHK.TRANS64.TRYWAIT P0, [R16+URZ+0x26820], R3 ;  /* 0x02682003100075a7 */ /* 0x0022a4000800017f */
[----:B--2---:R-:W-:Y:S05]  /*9ff0*/  @!P0 NANOSLEEP.SYNCS 0x989680 ;  /* 0x009896800000895d */ /* 0x004fea0003900000 */
[----:B------:R-:W2:Y:S02]  /*a000*/  @!P0 SYNCS.PHASECHK.TRANS64 P0, [R16+URZ+0x26820], R3 ;  /* 0x02682003100085a7 */ /* 0x000ea4000800007f */
[----:B--2---:R-:W-:Y:S05]  /*a010*/  @!P0 BRA `(.L_x_2354) ;  /* 0xfffffffc00f08947 */ /* 0x004fea000383ffff */
[----:B------:R-:W-:Y:S05]  /*a020*/  BRA `(.L_x_2391) ;  /* 0xffffffd800bc7947 */ /* 0x000fea000383ffff */
.L_x_2358:
[----:B-1----:R1:W3:Y:S02]  /*a030*/  SYNCS.PHASECHK.TRANS64.TRYWAIT P1, [R16+URZ+0x26840], R21 ;  /* 0x02684015100075a7 */ /* 0x0022e4000802017f */
[----:B---3--:R-:W-:Y:S05]  /*a040*/  @!P1 NANOSLEEP.SYNCS 0x989680 ;  /* 0x009896800000995d */ /* 0x008fea0003900000 */
[----:B------:R-:W3:Y:S02]  /*a050*/  @!P1 SYNCS.PHASECHK.TRANS64 P1, [R16+URZ+0x26840], R21 ;  /* 0x02684015100095a7 */ /* 0x000ee4000802007f */
[----:B---3--:R-:W-:Y:S05]  /*a060*/  @!P1 BRA `(.L_x_2358) ;  /* 0xfffffffc00f09947 */ /* 0x008fea000383ffff */
[----:B------:R-:W-:Y:S05]  /*a070*/  BRA `(.L_x_2392) ;  /* 0xffffffe000ec7947 */ /* 0x000fea000383ffff */
.L_x_2360:
[----:B--2---:R2:W3:Y:S02]  /*a080*/  SYNCS.PHASECHK.TRANS64.TRYWAIT P1, [R16+URZ+0x26828], R21 ;  /* 0x02682815100075a7 */ /* 0x0044e4000802017f */
[----:B---3--:R-:W-:Y:S05]  /*a090*/  @!P1 NANOSLEEP.SYNCS 0x989680 ;  /* 0x009896800000995d */ /* 0x008fea0003900000 */
[----:B------:R-:W3:Y:S02]  /*a0a0*/  @!P1 SYNCS.PHASECHK.TRANS64 P1, [R16+URZ+0x26828], R21 ;  /* 0x02682815100095a7 */ /* 0x000ee4000802007f */
[----:B---3--:R-:W-:Y:S05]  /*a0b0*/  @!P1 BRA `(.L_x_2360) ;  /* 0xfffffffc00f09947 */ /* 0x008fea000383ffff */
[----:B------:R-:W-:Y:S05]  /*a0c0*/  BRA `(.L_x_2393) ;  /* 0xffffffe4009c7947 */ /* 0x000fea000383ffff */
.L_x_2362:
[----:B---3--:R3:W4:Y:S02]  /*a0d0*/  SYNCS.PHASECHK.TRANS64.TRYWAIT P1, [R16+URZ+0x26848], R21 ;  /* 0x02684815100075a7 */ /* 0x008724000802017f */
[----:B----4-:R-:W-:Y:S05]  /*a0e0*/  @!P1 NANOSLEEP.SYNCS 0x989680 ;  /* 0x009896800000995d */ /* 0x010fea0003900000 */
[----:B------:R-:W4:Y:S02]  /*a0f0*/  @!P1 SYNCS.PHASECHK.TRANS64 P1, [R16+URZ+0x26848], R21 ;  /* 0x02684815100095a7 */ /* 0x000f24000802007f */
[----:B----4-:R-:W-:Y:S05]  /*a100*/  @!P1 BRA `(.L_x_2362) ;  /* 0xfffffffc00f09947 */ /* 0x010fea000383ffff */
[----:B------:R-:W-:Y:S05]  /*a110*/  BRA `(.L_x_2394) ;  /* 0xffffffe8004c7947 */ /* 0x000fea000383ffff */
.L_x_2364:
[----:B------:R-:W-:-:S07]  /*a120*/  SHF.L.U32 R5, R11, 0x1f, RZ ;  /* 0x0000001f0b057819 */ /* 0x000fce00000006ff */
.L_x_2395:
[----:B------:R1:W1:Y:S02]  /*a130*/  SYNCS.PHASECHK.TRANS64.TRYWAIT P1, [R16+URZ+0x26820], R5 ;  /* 0x02682005100075a7 */ /* 0x000264000802017f */
[----:B-1----:R-:W-:Y:S05]  /*a140*/  @!P1 NANOSLEEP.SYNCS 0x989680 ;  /* 0x009896800000995d */ /* 0x002fea0003900000 */
[----:B------:R-:W1:Y:S02]  /*a150*/  @!P1 SYNCS.PHASECHK.TRANS64 P1, [R16+URZ+0x26820], R5 ;  /* 0x02682005100095a7 */ /* 0x000e64000802007f */
[----:B-1----:R-:W-:Y:S05]  /*a160*/  @!P1 BRA `(.L_x_2395) ;  /* 0xfffffffc00f09947 */ /* 0x002fea000383ffff */
[----:B------:R-:W-:Y:S05]  /*a170*/  BRA `(.L_x_2396) ;  /* 0xffffffe800e47947 */ /* 0x000fea000383ffff */
.L_x_2367:
[----:B-1----:R1:W2:Y:S02]  /*a180*/  SYNCS.PHASECHK.TRANS64.TRYWAIT P1, [R16+URZ+0x26840], R13 ;  /* 0x0268400d100075a7 */ /* 0x0022a4000802017f */
[----:B--2---:R-:W-:Y:S05]  /*a190*/  @!P1 NANOSLEEP.SYNCS 0x989680 ;  /* 0x009896800000995d */ /* 0x004fea0003900000 */
[----:B------:R-:W2:Y:S02]  /*a1a0*/  @!P1 SYNCS.PHASECHK.TRANS64 P1, [R16+URZ+0x26840], R13 ;  /* 0x0268400d100095a7 */ /* 0x000ea4000802007f */
[----:B--2---:R-:W-:Y:S05]  /*a1b0*/  @!P1 BRA `(.L_x_2367) ;  /* 0xfffffffc00f09947 */ /* 0x004fea000383ffff */
[----:B------:R-:W-:Y:S05]  /*a1c0*/  BRA `(.L_x_2397) ;  /* 0xffffffec00b87947 */ /* 0x000fea000383ffff */
.L_x_2369:
[----:B--2---:R2:W1:Y:S02]  /*a1d0*/  SYNCS.PHASECHK.TRANS64.TRYWAIT P1, [R16+URZ+0x26828], R13 ;  /* 0x0268280d100075a7 */ /* 0x004464000802017f */
[----:B-1----:R-:W-:Y:S05]  /*a1e0*/  @!P1 NANOSLEEP.SYNCS 0x989680 ;  /* 0x009896800000995d */ /* 0x002fea0003900000 */
[----:B------:R-:W1:Y:S02]  /*a1f0*/  @!P1 SYNCS.PHASECHK.TRANS64 P1, [R16+URZ+0x26828], R13 ;  /* 0x0268280d100095a7 */ /* 0x000e64000802007f */
[----:B-1----:R-:W-:Y:S05]  /*a200*/  @!P1 BRA `(.L_x_2369) ;  /* 0xfffffffc00f09947 */ /* 0x002fea000383ffff */
[----:B------:R-:W-:Y:S05]  /*a210*/  BRA `(.L_x_2398) ;  /* 0xfffffff0005c7947 */ /* 0x000fea000383ffff */
.L_x_2371:
[----:B------:R1:W1:Y:S02]  /*a220*/  SYNCS.PHASECHK.TRANS64.TRYWAIT P0, [R3+URZ+0x26840], R0 ;  /* 0x02684000030075a7 */ /* 0x000264000800017f */
[----:B-1----:R-:W-:Y:S05]  /*a230*/  @!P0 NANOSLEEP.SYNCS 0x989680 ;  /* 0x009896800000895d */ /* 0x002fea0003900000 */
[----:B------:R-:W1:Y:S02]  /*a240*/  @!P0 SYNCS.PHASECHK.TRANS64 P0, [R3+URZ+0x26840], R0 ;  /* 0x02684000030085a7 */ /* 0x000e64000800007f */
[----:B-1----:R-:W-:Y:S05]  /*a250*/  @!P0 BRA `(.L_x_2371) ;  /* 0xfffffffc00f08947 */ /* 0x002fea000383ffff */
[----:B------:R-:W-:Y:S05]  /*a260*/  BRA `(.L_x_2399) ;  /* 0xfffffff4002c7947 */ /* 0x000fea000383ffff */
.L_x_2373:
[----:B------:R-:W-:Y:S01]  /*a270*/  BSSY B1, `(.L_x_2400) ;  /* 0x0000006000017945 */ /* 0x000fe20003800000 */
[----:B------:R-:W-:-:S07]  /*a280*/  IMAD.MOV.U32 R15, RZ, RZ, -0x1 ;  /* 0xffffffffff0f7424 */ /* 0x000fce00078e00ff */
[----:B------:R-:W-:Y:S05]  /*a290*/  WARPSYNC.COLLECTIVE R15, `(.L_x_2401) ;  /* 0x000000000f0c7348 */ /* 0x000fea0003c00000 */
[----:B------:R-:W-:Y:S02]  /*a2a0*/  ELECT P6, UR62, PT ;  /* 0x00000000003e782f */ /* 0x000fe400038c0000 */
[----:B------:R-:W-:Y:S01]  /*a2b0*/  MOV R14, UR62 ;  /* 0x0000003e000e7c02 */ /* 0x000fe20008000f00 */
[----:B------:R-:W-:Y:S10]  /*a2c0*/  ENDCOLLECTIVE ;  /* 0x000000000000791b */ /* 0x000ff40003800000 */
.L_x_2401:
[----:B------:R-:W-:Y:S05]  /*a2d0*/  BSYNC B1 ;  /* 0x0000000000017941 */ /* 0x000fea0003800000 */
.L_x_2400:
[----:B------:R-:W-:Y:S05]  /*a2e0*/  BRA `(.L_x_2402) ;  /* 0xfffffff400f47947 */ /* 0x000fea000383ffff */
.L_x_2375:
[----:B-1----:R1:W2:Y:S02]  /*a2f0*/  SYNCS.PHASECHK.TRANS64.TRYWAIT P0, [R6+URZ], R5 ;  /* 0x00000005060075a7 */ /* 0x0022a4000800017f */
[----:B--2---:R-:W-:Y:S05]  /*a300*/  @!P0 NANOSLEEP.SYNCS 0x989680 ;  /* 0x009896800000895d */ /* 0x004fea0003900000 */
[----:B------:R-:W2:Y:S02]  /*a310*/  @!P0 SYNCS.PHASECHK.TRANS64 P0, [R6+URZ], R5 ;  /* 0x00000005060085a7 */ /* 0x000ea4000800007f */
[----:B--2---:R-:W-:Y:S05]  /*a320*/  @!P0 BRA `(.L_x_2375) ;  /* 0xfffffffc00f08947 */ /* 0x004fea000383ffff */
[----:B------:R-:W-:Y:S05]  /*a330*/  BRA `(.L_x_2403) ;  /* 0xfffffff800347947 */ /* 0x000fea000383ffff */
.L_x_2376:
[----:B--2---:R2:W3:Y:S02]  /*a340*/  SYNCS.PHASECHK.TRANS64.TRYWAIT P0, [R3+URZ], R2 ;  /* 0x00000002030075a7 */ /* 0x0044e4000800017f */
[----:B---3--:R-:W-:Y:S05]  /*a350*/  @!P0 NANOSLEEP.SYNCS 0x989680 ;  /* 0x009896800000895d */ /* 0x008fea0003900000 */
[----:B------:R-:W3:Y:S02]  /*a360*/  @!P0 SYNCS.PHASECHK.TRANS64 P0, [R3+URZ], R2 ;  /* 0x00000002030085a7 */ /* 0x000ee4000800007f */
[----:B---3--:R-:W-:Y:S05]  /*a370*/  @!P0 BRA `(.L_x_2376) ;  /* 0xfffffffc00f08947 */ /* 0x008fea000383ffff */
[----:B------:R-:W-:Y:S05]  /*a380*/  BRA `(.L_x_2404) ;  /* 0xfffffff800287947 */ /* 0x000fea000383ffff */
.L_x_2378:
[----:B--2---:R2:W3:Y:S02]  /*a390*/  SYNCS.PHASECHK.TRANS64.TRYWAIT P0, [R0+URZ], R5 ;  /* 0x00000005000075a7 */ /* 0x0044e4000800017f */
[----:B---3--:R-:W-:Y:S05]  /*a3a0*/  @!P0 NANOSLEEP.SYNCS 0x989680 ;  /* 0x009896800000895d */ /* 0x008fea0003900000 */
[----:B------:R-:W3:Y:S02]  /*a3b0*/  @!P0 SYNCS.PHASECHK.TRANS64 P0, [R0+URZ], R5 ;  /* 0x00000005000085a7 */ /* 0x000ee4000800007f */
[----:B---3--:R-:W-:Y:S05]  /*a3c0*/  @!P0 BRA `(.L_x_2378) ;  /* 0xfffffffc00f08947 */ /* 0x008fea000383ffff */
[----:B------:R-:W-:Y:S05]  /*a3d0*/  BRA `(.L_x_2405) ;  /* 0xfffffff8002c7947 */ /* 0x000fea000383ffff */
.L_x_2406:
        /* <DEDUP_REMOVED lines=10> */
.L_x_3312:


//--------------------- .text._ZN7cutlass13device_kernelIN5flash11enable_sm90INS1_16FlashAttnBwdSm90INS1_25CollectiveMainloopBwdSm90ILi2ELi2ELi2EN4cute5tupleIJNS5_1CILi1EEES8_S8_EEENS6_IJNS7_ILi64EEENS7_ILi128EEENS7_ILi96EEEEEENS_6half_tEfNS_4arch4Sm90ELb1ELb0ELb0ELb0ELb0ELb1ELb0ELb0ELi2ELi1ELi2ELi1ELb1EEENS1_24CollectiveEpilogueBwdGQAISD_fSG_Li256ELb0ELb0EEENS1_25SingleTileBwdLPTSchedulerILb0ELi128ELb0EEEEEEEEEvNT_6ParamsE --------------------------
	.section	.text._ZN7cutlass13device_kernelIN5flash11enable_sm90INS1_16FlashAttnBwdSm90INS1_25CollectiveMainloopBwdSm90ILi2ELi2ELi2EN4cute5tupleIJNS5_1CILi1EEES8_S8_EEENS6_IJNS7_ILi64EEENS7_ILi128EEENS7_ILi96EEEEEENS_6half_tEfNS_4arch4Sm90ELb1ELb0ELb0ELb0ELb0ELb1ELb0ELb0ELi2ELi1ELi2ELi1ELb1EEENS1_24CollectiveEpilogueBwdGQAISD_fSG_Li256ELb0ELb0EEENS1_25SingleTileBwdLPTSchedulerILb0ELi128ELb0EEEEEEEEEvNT_6ParamsE,"ax",@progbits
	.align	128
.text._ZN7cutlass13device_kernelIN5flash11enable_sm90INS1_16FlashAttnBwdSm90INS1_25CollectiveMainloopBwdSm90ILi2ELi2ELi2EN4cute5tupleIJNS5_1CILi1EEES8_S8_EEENS6_IJNS7_ILi64EEENS7_ILi128EEENS7_ILi96EEEEEENS_6half_tEfNS_4arch4Sm90ELb1ELb0ELb0ELb0ELb0ELb1ELb0ELb0ELi2ELi1ELi2ELi1ELb1EEENS1_24CollectiveEpilogueBwdGQAISD_fSG_Li256ELb0ELb0EEENS1_25SingleTileBwdLPTSchedulerILb0ELi128ELb0EEEEEEEEEvNT_6ParamsE:
        .type           _ZN7cutlass13device_kernelIN5flash11enable_sm90INS1_16FlashAttnBwdSm90INS1_25CollectiveMainloopBwdSm90ILi2ELi2ELi2EN4cute5tupleIJNS5_1CILi1EEES8_S8_EEENS6_IJNS7_ILi64EEENS7_ILi128EEENS7_ILi96EEEEEENS_6half_tEfNS_4arch4Sm90ELb1ELb0ELb0ELb0ELb0ELb1ELb0ELb0ELi2ELi1ELi2ELi1ELb1EEENS1_24CollectiveEpilogueBwdGQAISD_fSG_Li256ELb0ELb0EEENS1_25SingleTileBwdLPTSchedulerILb0ELi128ELb0EEEEEEEEEvNT_6ParamsE,@function
        .size           _ZN7cutlass13device_kernelIN5flash11enable_sm90INS1_16FlashAttnBwdSm90INS1_25CollectiveMainloopBwdSm90ILi2ELi2ELi2EN4cute5tupleIJNS5_1CILi1EEES8_S8_EEENS6_IJNS7_ILi64EEENS7_ILi128EEENS7_ILi96EEEEEENS_6half_tEfNS_4arch4Sm90ELb1ELb0ELb0ELb0ELb0ELb1ELb0ELb0ELi2ELi1ELi2ELi1ELb1EEENS1_24CollectiveEpilogueBwdGQAISD_fSG_Li256ELb0ELb0EEENS1_25SingleTileBwdLPTSchedulerILb0ELi128ELb0EEEEEEEEEvNT_6ParamsE,(.L_x_3313 - _ZN7cutlass13device_kernelIN5flash11enable_sm90INS1_16FlashAttnBwdSm90INS1_25CollectiveMainloopBwdSm90ILi2ELi2ELi2EN4cute5tupleIJNS5_1CILi1EEES8_S8_EEENS6_IJNS7_ILi64EEENS7_ILi128EEENS7_ILi96EEEEEENS_6half_tEfNS_4arch4Sm90ELb1ELb0ELb0ELb0ELb0ELb1ELb0ELb0ELi2ELi1ELi2ELi1ELb1EEENS1_24CollectiveEpilogueBwdGQAISD_fSG_Li256ELb0ELb0EEENS1_25SingleTileBwdLPTSchedulerILb0ELi128ELb0EEEEEEEEEvNT_6ParamsE)
        .other          _ZN7cutlass13device_kernelIN5flash11enable_sm90INS1_16FlashAttnBwdSm90INS1_25CollectiveMainloopBwdSm90ILi2ELi2ELi2EN4cute5tupleIJNS5_1CILi1EEES8_S8_EEENS6_IJNS7_ILi64EEENS7_ILi128EEENS7_ILi96EEEEEENS_6half_tEfNS_4arch4Sm90ELb1ELb0ELb0ELb0ELb0ELb1ELb0ELb0ELi2ELi1ELi2ELi1ELb1EEENS1_24CollectiveEpilogueBwdGQAISD_fSG_Li256ELb0ELb0EEENS1_25SingleTileBwdLPTSchedulerILb0ELi128ELb0EEEEEEEEEvNT_6ParamsE,@"STO_CUDA_ENTRY STV_DEFAULT"
_ZN7cutlass13device_kernelIN5flash11enable_sm90INS1_16FlashAttnBwdSm90INS1_25CollectiveMainloopBwdSm90ILi2ELi2ELi2EN4cute5tupleIJNS5_1CILi1EEES8_S8_EEENS6_IJNS7_ILi64EEENS7_ILi128EEENS7_ILi96EEEEEENS_6half_tEfNS_4arch4Sm90ELb1ELb0ELb0ELb0ELb0ELb1ELb0ELb0ELi2ELi1ELi2ELi1ELb1EEENS1_24CollectiveEpilogueBwdGQAISD_fSG_Li256ELb0ELb0EEENS1_25SingleTileBwdLPTSchedulerILb0ELi128ELb0EEEEEEEEEvNT_6ParamsE:
        /* <DEDUP_REMOVED lines=24> */
.L_x_2408:
[----:B------:R-:W-:Y:S05]  /*0180*/  BSYNC B0 ;  /* 0x0000000000007941 */ /* 0x000fea0003800000 */
.L_x_2407:
        /* <DEDUP_REMOVED lines=37> */
.L_x_2409:
        /* <DEDUP_REMOVED lines=22> */
.L_x_2410:
[----:B------:R-:W-:Y:S01]  /*0540*/  PLOP3.LUT P0, PT, PT, PT, UP0, 0x80, 0x0 ;  /* 0x000000000000781c */ /* 0x000fe20003f0f008 */
[----:B------:R-:W-:Y:S01]  /*0550*/  NOP ;  /* 0x0000000000007918 */ /* 0x000fe20000000000 */
[----:B------:R-:W-:Y:S01]  /*0560*/  BSSY B6, `(.L_x_2411) ;  /* 0x00007e4000067945 */ /* 0x000fe20003800000 */
[----:B-12-4-:R-:W-:Y:S10]  /*0570*/  BAR.SYNC.DEFER_BLOCKING 0x0 ;  /* 0x0000000000007b1d */ /* 0x016ff40000010000 */
[----:B------:R-:W-:Y:S05]  /*0580*/  @!P0 BRA `(.L_x_2412) ;  /* 0x0000004400f08947 */ /* 0x000fea0003800000 */
.L_x_2413:
        /* <DEDUP_REMOVED lines=32> */
.L_x_2414:
[----:B------:R-:W-:Y:S01]  /*0790*/  ULDC UR7, c[0x0][0x8cc] ;  /* 0x0002330000077ab9 */ /* 0x000fe20000000800 */
[----:B------:R-:W-:Y:S01]  /*07a0*/  UMOV UR36, UR10 ;  /* 0x0000000a00247c82 */ /* 0x000fe20008000000 */
[----:B------:R-:W-:-:S11]  /*07b0*/  UISETP.NE.AND UP0, UPT, UR7, 0x1, UPT ;  /* 0x000000010700788c */ /* 0x000fd6000bf05270 */
[----:B------:R-:W-:Y:S02]  /*07c0*/  @UP0 ULDC.64 UR8, c[0x0][0x8d0] ;  /* 0x0002340000080ab9 */ /* 0x000fe40000000a00 */
[----:B------:R-:W-:-:S04]  /*07d0*/  UIMAD.WIDE.U32 UR4, UR10, UR8, URZ ;  /* 0x000000080a0472a5 */ /* 0x000fc8000f8e003f */
[----:B------:R-:W-:-:S04]  /*07e0*/  @UP0 USHF.R.U32.HI UR36, URZ, UR9, UR5 ;  /* 0x000000093f240299 */ /* 0x000fc80008011605 */
[----:B------:R-:W-:-:S12]  /*07f0*/  UIMAD UR4, UR36, UR7, URZ ;  /* 0x00000007240472a4 */ /* 0x000fd8000f8e023f */
.L_x_2415:
        /* <DEDUP_REMOVED lines=101> */
.L_x_2419:
        /* <DEDUP_REMOVED lines=15> */
.L_x_2418:
        /* <DEDUP_REMOVED lines=22> */
.L_x_2421:
        /* <DEDUP_REMOVED lines=15> */
.L_x_2420:
[----:B------:R-:W-:Y:S01]  /*1190*/  SHF.R.S32.HI R23, RZ, 0x1f, R22 ;  /* 0x0000001fff177819 */ /* 0x000fe20000011416 */
[----:B------:R-:W-:-:S03]  /*11a0*/  UMOV UR4, 0xffffffff ;  /* 0xffffffff00047882 */ /* 0x000fc60000000000 */
[----:B------:R-:W-:-:S04]  /*11b0*/  LEA.HI R0, R23, R22, RZ, 0x7 ;  /* 0x0000001617007211 */ /* 0x000fc800078f38ff */
[----:B------:R-:W-:Y:S01]  /*11c0*/  SHF.R.S32.HI R19, RZ, 0x7, R0 ;  /* 0x00000007ff137819 */ /* 0x000fe20000011400 */
[----:B------:R-:W-:Y:S06]  /*11d0*/  BRA.DIV UR4, `(.L_x_2422) ;  /* 0x0000007204787947 */ /* 0x000fec000b800000 */
[----:B------:R1:W2:Y:S02]  /*11e0*/  SHFL.IDX PT, R14, R19, RZ, 0x1f ;  /* 0x00001fff130e7589 */ /* 0x0002a400000e0000 */
.L_x_2496:
        /* <DEDUP_REMOVED lines=15> */
.L_x_2423:
        /* <DEDUP_REMOVED lines=19> */
.L_x_2425:
        /* <DEDUP_REMOVED lines=36> */
[----:B------:R-:W-:Y:S01]  /*1650*/  IMAD.SHL.U32 R7, R7, 0x10, RZ ;  /* 0x0000001007077824 */ /* 0x000fe200078e00ff */
[----:B------:R-:W-:Y:S01]  /*1660*/  UIMAD UR4, UR36, -0x80, UR4 ;  /* 0xffffff80240478a4 */ /* 0x000fe2000f8e0204 */
[----:B------:R-:W-:Y:S01]  /*1670*/  LEA.HI R25, R25, R24, RZ, 0x5 ;  /* 0x0000001819197211 */ /* 0x000fe200078f28ff */
[----:B------:R-:W2:Y:S01]  /*1680*/  LDSM.16.M88.4 R184, [R5+0x6000] ;  /* 0x0060000005b8783b */ /* 0x000ea20000000200 */
[----:B------:R-:W-:Y:S02]  /*1690*/  LEA.HI R22, R23, R22, RZ, 0x3 ;  /* 0x0000001617167211 */ /* 0x000fe400078f18ff */
[----:B------:R-:W-:Y:S02]  /*16a0*/  CS2R R118, SRZ ;  /* 0x0000000000767805 */ /* 0x000fe4000001ff00 */
[----:B------:R-:W-:Y:S01]  /*16b0*/  LOP3.LUT R7, R0, 0x30, R7, 0xf8, !PT ;  /* 0x0000003000077812 */ /* 0x000fe200078ef807 */
[----:B------:R-:W-:Y:S01]  /*16c0*/  IMAD.U32 R6, RZ, RZ, UR4 ;  /* 0x00000004ff067e24 */ /* 0x000fe2000f8e00ff */
[----:B------:R-:W-:Y:S01]  /*16d0*/  SHF.R.S32.HI R25, RZ, 0x5, R25 ;  /* 0x00000005ff197819 */ /* 0x000fe20000011419 */
[----:B------:R-:W3:Y:S01]  /*16e0*/  LDSM.16.M88.4 R188, [R5+0x8000] ;  /* 0x0080000005bc783b */ /* 0x000ee20000000200 */
[----:B------:R-:W-:-:S02]  /*16f0*/  SHF.R.S32.HI R3, RZ, 0x2, R26 ;  /* 0x00000002ff037819 */ /* 0x000fc4000001141a */
[----:B------:R-:W-:Y:S02]  /*1700*/  CS2R R116, SRZ ;  /* 0x0000000000747805 */ /* 0x000fe4000001ff00 */
[----:B------:R-:W-:Y:S01]  /*1710*/  SHF.R.S32.HI R26, RZ, 0x1f, R26 ;  /* 0x0000001fff1a7819 */ /* 0x000fe2000001141a */
[----:B------:R-:W-:Y:S01]  /*1720*/  IMAD R25, R25, -0x10, R6 ;  /* 0xfffffff019197824 */ /* 0x000fe200078e0206 */
[----:B------:R-:W-:Y:S01]  /*1730*/  LOP3.LUT R7, R7, 0x8, R22, 0xf8, !PT ;  /* 0x0000000807077812 */ /* 0x000fe200078ef816 */
[----:B------:R4:W2:Y:S01]  /*1740*/  LDSM.16.M88.4 R192, [R5+0xa000] ;  /* 0x00a0000005c0783b */ /* 0x0008a20000000200 */
[----:B------:R-:W-:Y:S02]  /*1750*/  SHF.R.U32.HI R0, RZ, 0x3, R0 ;  /* 0x00000003ff007819 */ /* 0x000fe40000011600 */
[----:B------:R-:W-:Y:S02]  /*1760*/  CS2R R114, SRZ ;  /* 0x0000000000727805 */ /* 0x000fe4000001ff00 */
[----:B------:R-:W-:-:S02]  /*1770*/  LEA.HI R26, R26, R3, RZ, 0x3 ;  /* 0x000000031a1a7211 */ /* 0x000fc400078f18ff */
[----:B------:R-:W-:Y:S02]  /*1780*/  CS2R R112, SRZ ;  /* 0x0000000000707805 */ /* 0x000fe4000001ff00 */
[----:B------:R-:W-:Y:S02]  /*1790*/  LEA.HI R6, R19, R19, RZ, 0x1 ;  /* 0x0000001313067211 */ /* 0x000fe400078f08ff */
[----:B------:R-:W-:Y:S02]  /*17a0*/  CS2R R110, SRZ ;  /* 0x00000000006e7805 */ /* 0x000fe4000001ff00 */
[----:B------:R-:W-:Y:S01]  /*17b0*/  LOP3.LUT R0, R7, R0, RZ, 0x3c, !PT ;  /* 0x0000000007007212 */ /* 0x000fe200078e3cff */
[----:B------:R-:W-:Y:S01]  /*17c0*/  IMAD R7, R19, 0x8, R4 ;  /* 0x0000000813077824 */ /* 0x000fe200078e0204 */
[----:B------:R-:W-:Y:S01]  /*17d0*/  LOP3.LUT R26, R26, 0xfffffff8, RZ, 0xc0, !PT ;  /* 0xfffffff81a1a7812 */ /* 0x000fe200078ec0ff */
[----:B------:R-:W-:Y:S01]  /*17e0*/  IMAD.MOV.U32 R4, RZ, RZ, 0x20 ;  /* 0x00000020ff047424 */ /* 0x000fe200078e00ff */
[----:B------:R-:W-:Y:S01]  /*17f0*/  LOP3.LUT R6, R6, 0xfffffffe, RZ, 0xc0, !PT ;  /* 0xfffffffe06067812 */ /* 0x000fe200078ec0ff */
[----:B------:R-:W-:Y:S01]  /*1800*/  IMAD.U32 R0, R7, 0x200, R0 ;  /* 0x0000020007007824 */ /* 0x000fe200078e0000 */
[----:B------:R-:W-:-:S02]  /*1810*/  IADD3 R26, R25, R26, -R3 ;  /* 0x0000001a191a7210 */ /* 0x000fc40007ffe803 */
[----:B------:R-:W-:Y:S02]  /*1820*/  CS2R R108, SRZ ;  /* 0x00000000006c7805 */ /* 0x000fe4000001ff00 */
[----:B------:R-:W-:Y:S01]  /*1830*/  SEL R4, R4, 0xffffffe0, !P0 ;  /* 0xffffffe004047807 */ /* 0x000fe20004000000 */
[C---:B------:R-:W-:Y:S01]  /*1840*/  IMAD.IADD R3, R19.reuse, 0x1, -R6 ;  /* 0x0000000113037824 */ /* 0x040fe200078e0a06 */
[----:B------:R-:W-:Y:S01]  /*1850*/  CS2R R106, SRZ ;  /* 0x00000000006a7805 */ /* 0x000fe2000001ff00 */
[----:B-1----:R-:W-:Y:S01]  /*1860*/  IMAD R19, R19, 0x300, R24 ;  /* 0x0000030013137824 */ /* 0x002fe200078e0218 */
[----:B------:R-:W-:Y:S01]  /*1870*/  CS2R R104, SRZ ;  /* 0x0000000000687805 */ /* 0x000fe2000001ff00 */
[----:B------:R-:W-:Y:S01]  /*1880*/  IMAD.IADD R4, R5, 0x1, R4 ;  /* 0x0000000105047824 */ /* 0x000fe200078e0204 */
[----:B------:R-:W-:Y:S01]  /*1890*/  CS2R R102, SRZ ;  /* 0x0000000000667805 */ /* 0x000fe2000001ff00 */
[----:B----4-:R-:W-:Y:S01]  /*18a0*/  IMAD.SHL.U32 R5, R19, 0x4, RZ ;  /* 0x0000000413057824 */ /* 0x010fe200078e00ff */
[----:B------:R-:W-:Y:S01]  /*18b0*/  CS2R R100, SRZ ;  /* 0x0000000000647805 */ /* 0x000fe2000001ff00 */
[----:B------:R-:W-:Y:S01]  /*18c0*/  IMAD R3, R3, -0x40, R26 ;  /* 0xffffffc003037824 */ /* 0x000fe200078e021a */
[----:B------:R-:W1:Y:S01]  /*18d0*/  LDSM.16.M88.4 R196, [R4+0x6000] ;  /* 0x0060000004c4783b */ /* 0x000e620000000200 */
[----:B------:R-:W-:-:S02]  /*18e0*/  CS2R R98, SRZ ;  /* 0x0000000000627805 */ /* 0x000fc4000001ff00 */
[----:B------:R-:W-:Y:S02]  /*18f0*/  CS2R R96, SRZ ;  /* 0x0000000000607805 */ /* 0x000fe4000001ff00 */
[----:B------:R-:W-:Y:S01]  /*1900*/  CS2R R94, SRZ ;  /* 0x00000000005e7805 */ /* 0x000fe2000001ff00 */
[----:B------:R-:W4:Y:S01]  /*1910*/  LDSM.16.M88.4 R200, [R4+0x8000] ;  /* 0x0080000004c8783b */ /* 0x000f220000000200 */
        /* <DEDUP_REMOVED lines=36> */
[----:B-----5:R-:W-:Y:S01]  /*1b60*/  IMAD R4, R5, 0x4, R2 ;  /* 0x0000000405047824 */ /* 0x020fe200078e0202 */
[----:B------:R-:W-:Y:S01]  /*1b70*/  ULOP3.LUT UR11, UR38, 0x1, URZ, 0xfc, !UPT ;  /* 0x00000001260b7892 */ /* 0x000fe2000f8efc3f */
[----:B------:R-:W-:Y:S01]  /*1b80*/  UMOV UR9, URZ ;  /* 0x0000003f00097c82 */ /* 0x000fe20008000000 */
[----:B------:R-:W-:Y:S01]  /*1b90*/  UMOV UR4, URZ ;  /* 0x0000003f00047c82 */ /* 0x000fe20008000000 */
[----:B------:R-:W-:Y:S01]  /*1ba0*/  ULDC UR5, c[0x0][0x280] ;  /* 0x0000a00000057ab9 */ /* 0x000fe20000000800 */
[----:B-1234-:R-:W-:-:S08]  /*1bb0*/  ULDC UR6, c[0x0][0x744] ;  /* 0x0001d10000067ab9 */ /* 0x01efd00000000800 */
.L_x_2436:
[----:B------:R-:W-:-:S06]  /*1bc0*/  UISETP.NE.AND UP0, UPT, UR11, 0x3, UPT ;  /* 0x000000030b00788c */ /* 0x000fcc000bf05270 */
[----:B------:R-:W-:-:S13]  /*1bd0*/  PLOP3.LUT P0, PT, PT, PT, UP0, 0x80, 0x0 ;  /* 0x000000000000781c */ /* 0x000fda0003f0f008 */
[----:B-1----:R-:W-:Y:S05]  /*1be0*/  @!P0 BRA `(.L_x_2426) ;  /* 0x0000000000048947 */ /* 0x002fea0003800000 */
[----:B------:R-:W-:Y:S01]  /*1bf0*/  BPT.TRAP 0x1 ;  /* 0x000000040000795c */ /* 0x000fe20000300000 */
.L_x_2426:
[----:B------:R-:W-:Y:S01]  /*1c00*/  R2UR UR7, R2 ;  /* 0x00000000020772ca */ /* 0x000fe200000e0000 */
[----:B------:R-:W-:-:S05]  /*1c10*/  IMAD.U32 R6, RZ, RZ, UR9 ;  /* 0x00000009ff067e24 */ /* 0x000fca000f8e00ff */
[----:B------:R-:W-:-:S07]  /*1c20*/  SHF.L.U32 R6, R6, 0x1f, RZ ;  /* 0x0000001f06067819 */ /* 0x000fce00000006ff */
[----:B------:R-:W-:-:S09]  /*1c30*/  ULEA UR7, UR4, UR7, 0x3 ;  /* 0x0000000704077291 */ /* 0x000fd2000f8e183f */
[----:B------:R1:W2:Y:S01]  /*1c40*/  SYNCS.PHASECHK.TRANS64.TRYWAIT P1, [UR7+0x26810], R6 ;  /* 0x02681006ff0075a7 */ /* 0x0002a20008020147 */
[----:B------:R-:W-:Y:S05]  /*1c50*/  @!P0 BRA `(.L_x_2427) ;  /* 0x0000000000048947 */ /* 0x000fea0003800000 */
[----:B------:R-:W-:Y:S01]  /*1c60*/  BPT.TRAP 0x1 ;  /* 0x000000040000795c */ /* 0x000fe20000300000 */
.L_x_2427:
[----:B--2---:R-:W-:Y:S05]  /*1c70*/  @P1 BRA `(.L_x_2428) ;  /* 0x0000000000081947 */ /* 0x004fea0003800000 */
[----:B------:R-:W2:Y:S02]  /*1c80*/  SYNCS.PHASECHK.TRANS64.TRYWAIT P1, [UR7+0x26810], R6 ;  /* 0x02681006ff0075a7 */ /* 0x000ea40008020147 */
[----:B--2---:R-:W-:Y:S05]  /*1c90*/  @!P1 BRA `(.L_x_2429) ;  /* 0x0000006400fc9947 */ /* 0x004fea0003800000 */
.L_x_2428:
        /* <DEDUP_REMOVED lines=66> */
.L_x_2430:
[----:B------:R1:W1:Y:S01]  /*20c0*/  SYNCS.PHASECHK.TRANS64.TRYWAIT P1, [UR7+0x26830], R6 ;  /* 0x02683006ff0075a7 */ /* 0x0002620008020147 */
[----:B------:R-:W-:Y:S05]  /*20d0*/  @!P0 BRA `(.L_x_2431) ;  /* 0x0000000000048947 */ /* 0x000fea0003800000 */
[----:B------:R-:W-:Y:S01]  /*20e0*/  BPT.TRAP 0x1 ;  /* 0x000000040000795c */ /* 0x000fe20000300000 */
.L_x_2431:
[----:B-1----:R-:W-:Y:S05]  /*20f0*/  @P1 BRA `(.L_x_2432) ;  /* 0x0000000000081947 */ /* 0x002fea0003800000 */
[----:B------:R-:W1:Y:S02]  /*2100*/  SYNCS.PHASECHK.TRANS64.TRYWAIT P1, [UR7+0x26830], R6 ;  /* 0x02683006ff0075a7 */ /* 0x000e640008020147 */
[----:B-1----:R-:W-:Y:S05]  /*2110*/  @!P1 BRA `(.L_x_2433) ;  /* 0x0000006000f49947 */ /* 0x002fea0003800000 */
.L_x_2432:
        /* <DEDUP_REMOVED lines=67> */
[----:B------:R-:W-:Y:S01]  /*2550*/  MUFU.EX2 R12, R12 ;  /* 0x0000000c000c7308 */ /* 0x000fe20000000800 */
[----:B------:R-:W-:Y:S01]  /*2560*/  FSEL R15, R176, -INF , !P1 ;  /* 0xff800000b00f7808 */ /* 0x000fe20004800000 */
[----:B------:R-:W-:Y:S01]  /*2570*/  FFMA.FTZ R14, R14, UR6, -R23 ;  /* 0x000000060e0e7c23 */ /* 0x000fe20008010817 */
        /* <DEDUP_REMOVED lines=38> */
[----:B------:R-:W-:Y:S01]  /*27e0*/  ISETP.GT.AND P2, PT, R177, 0x19, PT ;  /* 0x00000019b100780c */ /* 0x000fe20003f44270 */
[----:B------:R-:W-:Y:S01]  /*27f0*/  FFMA.FTZ R176, R157, UR6, -R20 ;  /* 0x000000069db07c23 */ /* 0x000fe20008010814 */
[----:B------:R-:W-:Y:S01]  /*2800*/  FSEL R155, R162, -INF , !P1 ;  /* 0xff800000a29b7808 */ /* 0x000fe20004800000 */
[----:B------:R-:W-:Y:S01]  /*2810*/  FFMA.FTZ R163, R154, UR6, -R209 ;  /* 0x000000069aa37c23 */ /* 0x000fe200080108d1 */
[----:B------:R-:W-:Y:S01]  /*2820*/  FSEL R20, R167, -INF , !P2 ;  /* 0xff800000a7147808 */ /* 0x000fe20005000000 */
[----:B------:R-:W4:Y:S01]  /*2830*/  MUFU.EX2 R168, R168 ;  /* 0x000000a800a87308 */ /* 0x000f220000000800 */
[----:B------:R-:W-:Y:S01]  /*2840*/  FSEL R181, R170, -INF , !P6 ;  /* 0xff800000aab57808 */ /* 0x000fe20007000000 */
[----:B------:R-:W-:Y:S01]  /*2850*/  FFMA.FTZ R169, R155, UR6, -R208 ;  /* 0x000000069ba97c23 */ /* 0x000fe200080108d0 */
[----:B------:R-:W-:-:S02]  /*2860*/  FSEL R180, R171, -INF , !P5 ;  /* 0xff800000abb47808 */ /* 0x000fc40006800000 */
[----:B------:R-:W-:Y:S01]  /*2870*/  ISETP.GT.AND P1, PT, R177, 0x28, PT ;  /* 0x00000028b100780c */ /* 0x000fe20003f24270 */
[----:B------:R-:W-:Y:S01]  /*2880*/  FFMA.FTZ R212, R181, UR6, -R212 ;  /* 0x00000006b5d47c23 */ /* 0x000fe200080108d4 */
[C---:B------:R-:W-:Y:S01]  /*2890*/  ISETP.GT.AND P4, PT, R177.reuse, 0x29, PT ;  /* 0x00000029b100780c */ /* 0x040fe20003f84270 */
[----:B------:R-:W5:Y:S01]  /*28a0*/  MUFU.EX2 R162, R215 ;  /* 0x000000d700a27308 */ /* 0x000f620000000800 */
[C---:B------:R-:W-:Y:S01]  /*28b0*/  ISETP.GT.AND P3, PT, R177.reuse, 0x30, PT ;  /* 0x00000030b100780c */ /* 0x040fe20003f64270 */
[----:B------:R-:W-:Y:S01]  /*28c0*/  FFMA.FTZ R180, R180, UR6, -R213 ;  /* 0x00000006b4b47c23 */ /* 0x000fe200080108d5 */
[C---:B------:R-:W-:Y:S02]  /*28d0*/  ISETP.GT.AND P2, PT, R177.reuse, 0x31, PT ;  /* 0x00000031b100780c */ /* 0x040fe40003f44270 */
[C---:B------:R-:W-:Y:S02]  /*28e0*/  ISETP.GT.AND P6, PT, R177.reuse, 0x38, PT ;  /* 0x00000038b100780c */ /* 0x040fe40003fc4270 */
[----:B------:R-:W-:Y:S01]  /*28f0*/  ISETP.GT.AND P5, PT, R177, 0x39, PT ;  /* 0x00000039b100780c */ /* 0x000fe20003fa4270 */
[----:B------:R-:W-:Y:S01]  /*2900*/  FFMA.FTZ R177, R20, UR6, -R21 ;  /* 0x0000000614b17c23 */ /* 0x000fe20008010815 */
[----:B------:R-:W-:Y:S01]  /*2910*/  FSEL R208, R175, -INF , !P4 ;  /* 0xff800000afd07808 */ /* 0x000fe20006000000 */
[----:B------:R-:W-:Y:S01]  /*2920*/  MUFU.EX2 R165, R165 ;  /* 0x000000a500a57308 */ /* 0x000fe20000000800 */
        /* <DEDUP_REMOVED lines=41> */
[----:B------:R-:W-:Y:S01]  /*2bc0*/  ULOP3.LUT UR12, UR12, 0x3fff, URZ, 0xc0, !UPT ;  /* 0x00003fff0c0c7892 */ /* 0x000fe2000f8ec03f */
        /* <DEDUP_REMOVED lines=15> */
[----:B------:R-:W-:Y:S01]  /*2cc0*/  FADD.FTZ R175, R120, -R158 ;  /* 0x8000009e78af7221 */ /* 0x000fe20000010000 */
[--C-:B------:R-:W-:Y:S01]  /*2cd0*/  FADD.FTZ R122, R123, -R159.reuse ;  /* 0x8000009f7b7a7221 */ /* 0x100fe20000010000 */
[----:B------:R-:W-:Y:S01]  /*2ce0*/  FADD.FTZ R120, R121, -R159 ;  /* 0x8000009f79787221 */ /* 0x000fe20000010000 */
[--C-:B---3--:R-:W-:Y:S01]  /*2cf0*/  FADD.FTZ R124, R124, -R156.reuse ;  /* 0x8000009c7c7c7221 */ /* 0x108fe20000010000 */
[--C-:B------:R-:W-:Y:S01]  /*2d00*/  FADD.FTZ R123, R125, -R157.reuse ;  /* 0x8000009d7d7b7221 */ /* 0x100fe20000010000 */
[----:B------:R-:W-:Y:S01]  /*2d10*/  FADD.FTZ R121, R126, -R156 ;  /* 0x8000009c7e797221 */ /* 0x000fe20000010000 */
[----:B------:R-:W-:Y:S01]  /*2d20*/  FADD.FTZ R127, R127, -R157 ;  /* 0x8000009d7f7f7221 */ /* 0x000fe20000010000 */
[--C-:B----4-:R-:W-:Y:S01]  /*2d30*/  FADD.FTZ R126, R131, -R173.reuse ;  /* 0x800000ad837e7221 */ /* 0x110fe20000010000 */
[----:B------:R-:W-:Y:S01]  /*2d40*/  FADD.FTZ R129, R129, -R173 ;  /* 0x800000ad81817221 */ /* 0x000fe20000010000 */
[----:B------:R-:W1:Y:S01]  /*2d50*/  MUFU.EX2 R125, R208 ;  /* 0x000000d0007d7308 */ /* 0x000e620000000800 */
[----:B------:R-:W-:Y:S01]  /*2d60*/  FMUL.FTZ R124, R5, R124 ;  /* 0x0000007c057c7220 */ /* 0x000fe20000410000 */
[--C-:B-----5:R-:W-:Y:S01]  /*2d70*/  FADD.FTZ R131, R134, -R154.reuse ;  /* 0x8000009a86837221 */ /* 0x120fe20000010000 */
[--C-:B------:R-:W-:Y:S01]  /*2d80*/  FADD.FTZ R173, R133, -R155.reuse ;  /* 0x8000009b85ad7221 */ /* 0x100fe20000010000 */
[----:B------:R-:W-:Y:S01]  /*2d90*/  FADD.FTZ R134, R135, -R155 ;  /* 0x8000009b87867221 */ /* 0x000fe20000010000 */
[----:B------:R-:W-:Y:S01]  /*2da0*/  FMUL.FTZ R123, R6, R123 ;  /* 0x0000007b067b7220 */ /* 0x000fe20000410000 */
[----:B------:R-:W-:Y:S01]  /*2db0*/  FADD.FTZ R155, R137, -R167 ;  /* 0x800000a7899b7221 */ /* 0x000fe20000010000 */
[----:B------:R-:W-:Y:S01]  /*2dc0*/  FMUL.FTZ R121, R168, R121 ;  /* 0x00000079a8797220 */ /* 0x000fe20000410000 */
[----:B------:R-:W-:Y:S01]  /*2dd0*/  FADD.FTZ R132, R132, -R154 ;  /* 0x8000009a84847221 */ /* 0x000fe20000010000 */
[----:B------:R-:W-:Y:S01]  /*2de0*/  FADD.FTZ R154, R136, -R166 ;  /* 0x800000a6889a7221 */ /* 0x000fe20000010000 */
[----:B------:R-:W-:Y:S01]  /*2df0*/  F2FP.F16.F32.PACK_AB R158, R123, R124 ;  /* 0x0000007c7b9e723e */ /* 0x000fe200000000ff */
[--C-:B------:R-:W-:Y:S01]  /*2e00*/  FADD.FTZ R135, R142, -R20.reuse ;  /* 0x800000148e877221 */ /* 0x100fe20000010000 */
[----:B------:R-:W-:Y:S01]  /*2e10*/  MUFU.EX2 R124, R219 ;  /* 0x000000db007c7308 */ /* 0x000fe20000000800 */
        /* <DEDUP_REMOVED lines=9> */
[--C-:B------:R-:W-:Y:S01]  /*2eb0*/  FADD.FTZ R128, R128, -R172.reuse ;  /* 0x800000ac80807221 */ /* 0x100fe20000010000 */
[----:B------:R-:W-:Y:S01]  /*2ec0*/  FADD.FTZ R130, R130, -R172 ;  /* 0x800000ac82827221 */ /* 0x000fe20000010000 */
[----:B------:R-:W-:Y:S01]  /*2ed0*/  F2FP.F16.F32.PACK_AB R159, R148, R121 ;  /* 0x00000079949f723e */ /* 0x000fe200000000ff */
[----:B------:R-:W-:Y:S01]  /*2ee0*/  FMUL.FTZ R148, R11, R154 ;  /* 0x0000009a0b947220 */ /* 0x000fe20000410000 */
[----:B------:R-:W-:Y:S01]  /*2ef0*/  FMUL.FTZ R121, R12, R155 ;  /* 0x0000009b0c797220 */ /* 0x000fe20000410000 */
[----:B------:R-:W-:Y:S01]  /*2f00*/  FADD.FTZ R21, R146, -R170 ;  /* 0x800000aa92157221 */ /* 0x000fe20000010000 */
[----:B------:R-:W-:Y:S01]  /*2f10*/  FMUL.FTZ R135, R22, R135 ;  /* 0x0000008716877220 */ /* 0x000fe20000410000 */
[----:B-1----:R-:W-:Y:S01]  /*2f20*/  FMUL.FTZ R20, R125, R20 ;  /* 0x000000147d147220 */ /* 0x002fe20000410000 */
[----:B------:R-:W-:Y:S01]  /*2f30*/  IMAD.U32 R123, RZ, RZ, UR4 ;  /* 0x00000004ff7b7e24 */ /* 0x000fe2000f8e00ff */
[----:B------:R-:W-:Y:S01]  /*2f40*/  F2FP.F16.F32.PACK_AB R148, R121, R148 ;  /* 0x000000947994723e */ /* 0x000fe200000000ff */
[----:B------:R-:W-:Y:S01]  /*2f50*/  FMUL.FTZ R121, R19, R142 ;  /* 0x0000008e13797220 */ /* 0x000fe20000410000 */
[----:B------:R-:W-:Y:S01]  /*2f60*/  FADD.FTZ R133, R138, -R166 ;  /* 0x800000a68a857221 */ /* 0x000fe20000010000 */
[----:B------:R-:W-:Y:S01]  /*2f70*/  FADD.FTZ R136, R139, -R167 ;  /* 0x800000a78b887221 */ /* 0x000fe20000010000 */
        /* <DEDUP_REMOVED lines=38> */
[----:B------:R-:W-:Y:S02]  /*31e0*/  F2FP.F16.F32.PACK_AB R149, R136, R133 ;  /* 0x000000858895723e */ /* 0x000fe400000000ff */
[----:B------:R-:W-:Y:S01]  /*31f0*/  F2FP.F16.F32.PACK_AB R150, R141, R140 ;  /* 0x0000008c8d96723e */ /* 0x000fe200000000ff */
[----:B------:R-:W-:Y:S01]  /*3200*/  STSM.16.MT88.4 [R126+0x1f000], R152 ;  /* 0x01f000987e007844 */ /* 0x000fe20000004200 */
[----:B------:R-:W-:-:S02]  /*3210*/  F2FP.F16.F32.PACK_AB R145, R138, R21 ;  /* 0x000000158a91723e */ /* 0x000fc400000000ff */
[----:B------:R-:W-:Y:S01]  /*3220*/  F2FP.F16.F32.PACK_AB R146, R146, R137 ;  /* 0x000000899292723e */ /* 0x000fe200000000ff */
[----:B------:R-:W-:Y:S01]  /*3230*/  STSM.16.MT88.4 [R126+0x1f800], R148 ;  /* 0x01f800947e007844 */ /* 0x000fe20000004200 */
[----:B------:R-:W-:Y:S02]  /*3240*/  F2FP.F16.F32.PACK_AB R147, R20, R147 ;  /* 0x000000931493723e */ /* 0x000fe400000000ff */
[----:B------:R-:W-:Y:S01]  /*3250*/  F2FP.F16.F32.PACK_AB R122, R6, R5 ;  /* 0x00000005067a723e */ /* 0x000fe200000000ff */
[----:B------:R-:W-:Y:S01]  /*3260*/  IMAD R5, R17, 0x1000, R2 ;  /* 0x0000100011057824 */ /* 0x000fe200078e0202 */
[----:B------:R-:W-:Y:S01]  /*3270*/  F2FP.F16.F32.PACK_AB R121, R165, R164 ;  /* 0x000000a4a579723e */ /* 0x000fe200000000ff */
[----:B------:R1:W-:Y:S01]  /*3280*/  STSM.16.MT88.4 [R126+0x20000], R144 ;  /* 0x020000907e007844 */ /* 0x0003e20000004200 */
[----:B------:R-:W-:Y:S02]  /*3290*/  F2FP.F16.F32.PACK_AB R123, R162, R168 ;  /* 0x000000a8a27b723e */ /* 0x000fe400000000ff */
[----:B------:R-:W-:-:S02]  /*32a0*/  R2UR UR13, R5 ;  /* 0x00000000050d72ca */ /* 0x000fc400000e0000 */
        /* <DEDUP_REMOVED lines=194> */
.L_x_2434:
        /* <DEDUP_REMOVED lines=48> */
.L_x_2435:
        /* <DEDUP_REMOVED lines=62> */
.L_x_2417:
[----:B------:R-:W-:Y:S05]  /*45b0*/  @P0 BRA `(.L_x_2416) ;  /* 0x0000003c00780947 */ /* 0x000fea0003800000 */
[----:B-1----:R-:W1:Y:S01]  /*45c0*/  S2R R4, SR_TID.X ;  /* 0x0000000000047919 */ /* 0x002e620000002100 */
[----:B------:R-:W2:Y:S01]  /*45d0*/  S2UR UR5, SR_CgaCtaId ;  /* 0x00000000000579c3 */ /* 0x000ea20000008800 */
[----:B------:R-:W-:Y:S01]  /*45e0*/  ULDC UR4, c[0x0][0x850] ;  /* 0x0002140000047ab9 */ /* 0x000fe20000000800 */
[----:B------:R-:W-:Y:S01]  /*45f0*/  UIMAD UR8, UR36, 0x3000, URZ ;  /* 0x00003000240878a4 */ /* 0x000fe2000f8e023f */
[----:B------:R-:W-:Y:S01]  /*4600*/  BSSY B0, `(.L_x_2437) ;  /* 0x0000050000007945 */ /* 0x000fe20003800000 */
[----:B------:R-:W-:Y:S01]  /*4610*/  UISETP.NE.AND UP0, UPT, UR4, 0x1, UPT ;  /* 0x000000010400788c */ /* 0x000fe2000bf05270 */
[----:B------:R-:W-:Y:S02]  /*4620*/  ULDC.64 UR12, c[0x0][0x818] ;  /* 0x00020600000c7ab9 */ /* 0x000fe40000000a00 */
[----:B------:R-:W-:Y:S01]  /*4630*/  UMOV UR4, 0x400 ;  /* 0x0000040000047882 */ /* 0x000fe20000000000 */
[----:B------:R-:W-:Y:S01]  /*4640*/  USHF.R.S32.HI UR9, URZ, 0x1f, UR8 ;  /* 0x0000001f3f097899 */ /* 0x000fe20008011408 */
[----:B------:R-:W-:Y:S01]  /*4650*/  ULDC.64 UR14, c[0x0][0x820] ;  /* 0x00020800000e7ab9 */ /* 0x000fe20000000a00 */
[----:B------:R-:W-:-:S05]  /*4660*/  ULDC.64 UR16, c[0x0][0x848] ;  /* 0x0002120000107ab9 */ /* 0x000fca0000000a00 */
[----:B------:R-:W-:Y:S02]  /*4670*/  @UP0 ULDC UR6, c[0x0][0x854] ;  /* 0x0002150000060ab9 */ /* 0x000fe40000000800 */
[----:B------:R-:W-:Y:S02]  /*4680*/  UIMAD.WIDE.U32 UR6, UR40, UR6, URZ ;  /* 0x00000006280672a5 */ /* 0x000fe4000f8e003f */
[----:B--2---:R-:W-:-:S03]  /*4690*/  ULEA UR4, UR5, UR4, 0x18 ;  /* 0x0000000405047291 */ /* 0x004fc6000f8ec03f */
[----:B------:R-:W-:Y:S02]  /*46a0*/  @UP0 ULDC UR5, c[0x0][0x858] ;  /* 0x0002160000050ab9 */ /* 0x000fe40000000800 */
[----:B------:R-:W-:Y:S01]  /*46b0*/  @UP0 USHF.R.U32.HI UR40, URZ, UR5, UR7 ;  /* 0x000000053f280299 */ /* 0x000fe20008011607 */
[----:B-1----:R-:W-:-:S03]  /*46c0*/  VIADD R3, R4, 0xffffff80 ;  /* 0xffffff8004037836 */ /* 0x002fc60000000000 */
[----:B------:R-:W-:Y:S02]  /*46d0*/  USHF.R.S32.HI UR5, URZ, 0x1f, UR40 ;  /* 0x0000001f3f057899 */ /* 0x000fe40008011428 */
[----:B------:R-:W-:Y:S01]  /*46e0*/  UIMAD.WIDE.U32 UR6, UR40, UR12, UR8 ;  /* 0x0000000c280672a5 */ /* 0x000fe2000f8e0008 */
[----:B------:R-:W-:Y:S01]  /*46f0*/  SHF.R.S32.HI R0, RZ, 0x1f, R3 ;  /* 0x0000001fff007819 */ /* 0x000fe20000011403 */
[----:B------:R-:W-:Y:S01]  /*4700*/  UIMAD UR10, UR5, UR12, URZ ;  /* 0x0000000c050a72a4 */ /* 0x000fe2000f8e023f */
[----:B------:R-:W-:Y:S01]  /*4710*/  BAR.SYNC.DEFER_BLOCKING 0x1, 0x100 ;  /* 0x0044000000007b1d */ /* 0x000fe20000010000 */
[----:B------:R-:W-:Y:S02]  /*4720*/  ISETP.NE.AND P0, PT, R3, RZ, PT ;  /* 0x000000ff0300720c */ /* 0x000fe40003f05270 */
[----:B------:R-:W-:Y:S01]  /*4730*/  LEA.HI R2, R0, R3, RZ, 0x7 ;  /* 0x0000000300027211 */ /* 0x000fe200078f38ff */
[----:B------:R-:W-:-:S03]  /*4740*/  UIMAD UR10, UR40, UR13, UR10 ;  /* 0x0000000d280a72a4 */ /* 0x000fc6000f8e020a */
[----:B------:R-:W-:Y:S01]  /*4750*/  LOP3.LUT R0, R2, 0x3fffff80, RZ, 0xc0, !PT ;  /* 0x3fffff8002007812 */ /* 0x000fe200078ec0ff */
[----:B------:R-:W-:Y:S01]  /*4760*/  ULDC.64 UR12, c[0x0][0x840] ;  /* 0x00021000000c7ab9 */ /* 0x000fe20000000a00 */
[----:B------:R-:W-:Y:S01]  /*4770*/  SHF.R.S32.HI R5, RZ, 0x7, R2 ;  /* 0x00000007ff057819 */ /* 0x000fe20000011402 */
[----:B------:R-:W-:Y:S02]  /*4780*/  UIMAD UR5, UR5, UR12, URZ ;  /* 0x0000000c050572a4 */ /* 0x000fe4000f8e023f */
[----:B------:R-:W-:Y:S01]  /*4790*/  IMAD.IADD R0, R3, 0x1, -R0 ;  /* 0x0000000103007824 */ /* 0x000fe200078e0a00 */
[----:B------:R-:W-:Y:S02]  /*47a0*/  UIMAD.WIDE.U32 UR8, UR40, UR12, UR8 ;  /* 0x0000000c280872a5 */ /* 0x000fe4000f8e0008 */
[----:B------:R-:W-:Y:S01]  /*47b0*/  UIMAD UR12, UR40, UR13, UR5 ;  /* 0x0000000d280c72a4 */ /* 0x000fe2000f8e0205 */
[----:B------:R-:W-:Y:S01]  /*47c0*/  IMAD R0, R5, 0x600, R0 ;  /* 0x0000060005007824 */ /* 0x000fe200078e0200 */
[----:B------:R-:W-:-:S02]  /*47d0*/  USHF.R.S32.HI UR5, URZ, 0x1f, UR37 ;  /* 0x0000001f3f057899 */ /* 0x000fc40008011425 */
[----:B------:R-:W-:Y:S01]  /*47e0*/  UIADD3 UR7, UR7, UR10, URZ ;  /* 0x0000000a07077290 */ /* 0x000fe2000fffe03f */
[----:B------:R-:W-:Y:S01]  /*47f0*/  IMAD.SHL.U32 R0, R0, 0x4, RZ ;  /* 0x0000000400007824 */ /* 0x000fe200078e00ff */
[----:B------:R-:W-:Y:S02]  /*4800*/  UIMAD UR11, UR5, UR14, URZ ;  /* 0x0000000e050b72a4 */ /* 0x000fe4000f8e023f */
[----:B------:R-:W-:Y:S02]  /*4810*/  UIMAD UR5, UR5, UR16, URZ ;  /* 0x00000010050572a4 */ /* 0x000fe4000f8e023f */
[----:B------:R-:W-:Y:S01]  /*4820*/  LEA R0, R0, UR4, 0x2 ;  /* 0x0000000400007c11 */ /* 0x000fe2000f8e10ff */
[----:B------:R-:W-:Y:S02]  /*4830*/  UIADD3 UR9, UR9, UR12, URZ ;  /* 0x0000000c09097290 */ /* 0x000fe4000fffe03f */
[----:B------:R-:W-:Y:S02]  /*4840*/  UIMAD UR11, UR37, UR15, UR11 ;  /* 0x0000000f250b72a4 */ /* 0x000fe4000f8e020b */
[----:B------:R1:W-:Y:S01]  /*4850*/  STS.128 [R0], R24 ;  /* 0x0000001800007388 */ /* 0x0003e20000000c00 */
        /* <DEDUP_REMOVED lines=35> */
.L_x_2439:
[----:B------:R-:W-:Y:S01]  /*4a90*/  @P0 ELECT P1, URZ, PT ;  /* 0x00000000003f082f */ /* 0x000fe20003820000 */
[----:B------:R2:W-:-:S12]  /*4aa0*/  UBLKRED.G.S.ADD.F32.RN [UR6], [UR4], UR5, desc[UR8] ;  /* 0x00000806040073bb */ /* 0x0005d800080a1405 */
[----:B------:R-:W-:Y:S02]  /*4ab0*/  @P1 PLOP3.LUT P0, PT, P1, PT, PT, 0x8, 0x0 ;  /* 0x000000000000181c */ /* 0x000fe40000f0e170 */
[----:B------:R-:W-:-:S11]  /*4ac0*/  PLOP3.LUT P1, PT, PT, PT, PT, 0x8, 0x0 ;  /* 0x000000000000781c */ /* 0x000fd60003f2e170 */
[----:B--2---:R-:W-:Y:S05]  /*4ad0*/  @P0 BRA.U.ANY `(.L_x_2439) ;  /* 0xfffffffd00ec0947 */ /* 0x004fea000393ffff */
[----:B------:R0:W-:Y:S01]  /*4ae0*/  UTMACMDFLUSH ;  /* 0x00000000000079b7 */ /* 0x0001e20000000000 */
[----:B------:R-:W-:-:S04]  /*4af0*/  DEPBAR.LE SB0, 0x0 ;  /* 0x000080000000791a */ /* 0x000fc80000000000 */
.L_x_2438:
[----:B------:R-:W-:Y:S05]  /*4b00*/  BSYNC B0 ;  /* 0x0000000000007941 */ /* 0x000fea0003800000 */
.L_x_2437:
        /* <DEDUP_REMOVED lines=28> */
.L_x_2440:
        /* <DEDUP_REMOVED lines=8> */
.L_x_2412:
        /* <DEDUP_REMOVED lines=29> */
.L_x_2442:
[----:B------:R-:W-:Y:S01]  /*4f20*/  ULDC UR9, c[0x0][0x8cc] ;  /* 0x0002330000097ab9 */ /* 0x000fe20000000800 */
[----:B------:R-:W-:Y:S01]  /*4f30*/  UMOV UR7, UR8 ;  /* 0x0000000800077c82 */ /* 0x000fe20008000000 */
[----:B------:R-:W-:-:S11]  /*4f40*/  UISETP.NE.AND UP0, UPT, UR9, 0x1, UPT ;  /* 0x000000010900788c */ /* 0x000fd6000bf05270 */
[----:B------:R-:W-:Y:S02]  /*4f50*/  @UP0 ULDC.64 UR10, c[0x0][0x8d0] ;  /* 0x00023400000a0ab9 */ /* 0x000fe40000000a00 */
[----:B------:R-:W-:-:S04]  /*4f60*/  UIMAD.WIDE.U32 UR4, UR8, UR10, URZ ;  /* 0x0000000a080472a5 */ /* 0x000fc8000f8e003f */
[----:B------:R-:W-:-:S04]  /*4f70*/  @UP0 USHF.R.U32.HI UR7, URZ, UR11, UR5 ;  /* 0x0000000b3f070299 */ /* 0x000fc80008011605 */
[----:B------:R-:W-:-:S12]  /*4f80*/  UIMAD UR4, UR7, UR9, URZ ;  /* 0x00000009070472a4 */ /* 0x000fd8000f8e023f */
.L_x_2443:
        /* <DEDUP_REMOVED lines=67> */
.L_x_2446:
[----:B------:R-:W-:Y:S05]  /*53c0*/  BSYNC B0 ;  /* 0x0000000000007941 */ /* 0x000fea0003800000 */
.L_x_2445:
        /* <DEDUP_REMOVED lines=19> */
.L_x_2448:
[----:B------:R-:W-:Y:S05]  /*5500*/  BSYNC B0 ;  /* 0x0000000000007941 */ /* 0x000fea0003800000 */
.L_x_2447:
[----:B------:R-:W-:Y:S06]  /*5510*/  BAR.ARV 0xa, 0xa0 ;  /* 0x0282800000007b1d */ /* 0x000fec0000002000 */
[----:B------:R-:W-:Y:S04]  /*5520*/  BSSY B0, `(.L_x_2449) ;  /* 0x0000003000007945 */ /* 0x000fe80003800000 */
[----:B------:R-:W-:Y:S05]  /*5530*/  @!P0 BRA `(.L_x_2450) ;  /* 0x0000000000048947 */ /* 0x000fea0003800000 */
[----:B------:R-:W-:-:S04]  /*5540*/  DEPBAR.LE SB0, 0x0 ;  /* 0x000080000000791a */ /* 0x000fc80000000000 */
.L_x_2450:
[----:B------:R-:W-:Y:S05]  /*5550*/  BSYNC B0 ;  /* 0x0000000000007941 */ /* 0x000fea0003800000 */
.L_x_2449:
[----:B------:R-:W-:Y:S06]  /*5560*/  BAR.ARV 0xb, 0xa0 ;  /* 0x02c2800000007b1d */ /* 0x000fec0000002000 */
[----:B------:R-:W-:Y:S01]  /*5570*/  UIADD3 UR12, UR8, 0x1, URZ ;  /* 0x00000001080c7890 */ /* 0x000fe2000fffe03f */
[----:B------:R-:W-:Y:S11]  /*5580*/  BRA `(.L_x_2451) ;  /* 0x0000000000047947 */ /* 0x000ff60003800000 */
.L_x_2444:
[----:B------:R-:W-:-:S05]  /*5590*/  UMOV UR12, UR8 ;  /* 0x00000008000c7c82 */ /* 0x000fca0008000000 */
.L_x_2451:
        /* <DEDUP_REMOVED lines=18> */
.L_x_2464:
        /* <DEDUP_REMOVED lines=20> */
.L_x_2453:
[----:B------:R-:W-:Y:S05]  /*5800*/  BSYNC B0 ;  /* 0x0000000000007941 */ /* 0x000fea0003800000 */
.L_x_2452:
        /* <DEDUP_REMOVED lines=13> */
.L_x_2455:
[----:B------:R-:W-:Y:S05]  /*58e0*/  BSYNC B0 ;  /* 0x0000000000007941 */ /* 0x000fea0003800000 */
.L_x_2454:
[----:B------:R-:W-:Y:S06]  /*58f0*/  BAR.ARV 0xa, 0xa0 ;  /* 0x0282800000007b1d */ /* 0x000fec0000002000 */
[----:B------:R-:W-:Y:S04]  /*5900*/  BSSY B0, `(.L_x_2456) ;  /* 0x0000003000007945 */ /* 0x000fe80003800000 */
[----:B------:R-:W-:Y:S05]  /*5910*/  @!P0 BRA `(.L_x_2457) ;  /* 0x0000000000048947 */ /* 0x000fea0003800000 */
[----:B------:R-:W-:-:S04]  /*5920*/  DEPBAR.LE SB0, 0x0 ;  /* 0x000080000000791a */ /* 0x000fc80000000000 */
.L_x_2457:
[----:B------:R-:W-:Y:S05]  /*5930*/  BSYNC B0 ;  /* 0x0000000000007941 */ /* 0x000fea0003800000 */
.L_x_2456:
        /* <DEDUP_REMOVED lines=13> */
.L_x_2459:
[----:B------:R-:W-:Y:S05]  /*5a10*/  BSYNC B0 ;  /* 0x0000000000007941 */ /* 0x000fea0003800000 */
.L_x_2458:
        /* <DEDUP_REMOVED lines=13> */
.L_x_2461:
[----:B------:R-:W-:Y:S05]  /*5af0*/  BSYNC B0 ;  /* 0x0000000000007941 */ /* 0x000fea0003800000 */
.L_x_2460:
[----:B------:R-:W-:Y:S01]  /*5b00*/  UIADD3 UR12, UR12, 0x2, URZ ;  /* 0x000000020c0c7890 */ /* 0x000fe2000fffe03f */
[----:B------:R-:W-:Y:S06]  /*5b10*/  BAR.ARV 0xa, 0xa0 ;  /* 0x0282800000007b1d */ /* 0x000fec0000002000 */
[----:B------:R-:W-:Y:S01]  /*5b20*/  UISETP.GE.AND UP0, UPT, UR12, UR5, UPT ;  /* 0x000000050c00728c */ /* 0x000fe2000bf06270 */
[----:B------:R-:W-:Y:S04]  /*5b30*/  BSSY B0, `(.L_x_2462) ;  /* 0x0000003000007945 */ /* 0x000fe80003800000 */
[----:B------:R-:W-:Y:S06]  /*5b40*/  @!P0 BRA `(.L_x_2463) ;  /* 0x0000000000048947 */ /* 0x000fec0003800000 */
[----:B------:R-:W-:-:S04]  /*5b50*/  DEPBAR.LE SB0, 0x0 ;  /* 0x000080000000791a */ /* 0x000fc80000000000 */
.L_x_2463:
[----:B------:R-:W-:Y:S05]  /*5b60*/  BSYNC B0 ;  /* 0x0000000000007941 */ /* 0x000fea0003800000 */
.L_x_2462:
[----:B------:R-:W-:Y:S06]  /*5b70*/  BAR.ARV 0xb, 0xa0 ;  /* 0x02c2800000007b1d */ /* 0x000fec0000002000 */
[----:B------:R-:W-:Y:S01]  /*5b80*/  PLOP3.LUT P1, PT, PT, PT, UP0, 0x80, 0x0 ;  /* 0x000000000000781c */ /* 0x000fe20003f2f008 */
[----:B------:R-:W-:Y:S02]  /*5b90*/  UIADD3 UR20, UR20, 0x3000, URZ ;  /* 0x0000300014147890 */ /* 0x000fe4000fffe03f */
[----:B------:R-:W-:-:S10]  /*5ba0*/  UIADD3 UR4, UR4, 0x3000, URZ ;  /* 0x0000300004047890 */ /* 0x000fd4000fffe03f */
[----:B------:R-:W-:Y:S05]  /*5bb0*/  @!P1 BRA `(.L_x_2464) ;  /* 0xfffffff800c09947 */ /* 0x000fea000383ffff */
[----:B------:R-:W-:Y:S05]  /*5bc0*/  BRA `(.L_x_2416) ;  /* 0x0000002400f47947 */ /* 0x000fea0003800000 */
.L_x_2441:
        /* <DEDUP_REMOVED lines=21> */
.L_x_2465:
[----:B------:R-:W-:Y:S01]  /*5d20*/  ULDC UR8, c[0x0][0x8cc] ;  /* 0x0002330000087ab9 */ /* 0x000fe20000000800 */
[----:B------:R-:W-:Y:S01]  /*5d30*/  UMOV UR11, UR7 ;  /* 0x00000007000b7c82 */ /* 0x000fe20008000000 */
[----:B------:R-:W-:-:S11]  /*5d40*/  UISETP.NE.AND UP0, UPT, UR8, 0x1, UPT ;  /* 0x000000010800788c */ /* 0x000fd6000bf05270 */
[----:B------:R-:W-:Y:S02]  /*5d50*/  @UP0 ULDC.64 UR12, c[0x0][0x8d0] ;  /* 0x00023400000c0ab9 */ /* 0x000fe40000000a00 */
[----:B------:R-:W-:-:S04]  /*5d60*/  UIMAD.WIDE.U32 UR4, UR7, UR12, URZ ;  /* 0x0000000c070472a5 */ /* 0x000fc8000f8e003f */
[----:B------:R-:W-:-:S04]  /*5d70*/  @UP0 USHF.R.U32.HI UR11, URZ, UR13, UR5 ;  /* 0x0000000d3f0b0299 */ /* 0x000fc80008011605 */
[----:B------:R-:W-:-:S12]  /*5d80*/  UIMAD UR4, UR11, UR8, URZ ;  /* 0x000000080b0472a4 */ /* 0x000fd8000f8e023f */
.L_x_2466:
        /* <DEDUP_REMOVED lines=70> */
.L_x_2497:
        /* <DEDUP_REMOVED lines=15> */
.L_x_2470:
        /* <DEDUP_REMOVED lines=66> */
[----:B------:R-:W-:Y:S01]  /*6700*/  ISETP.GE.AND P1, PT, R4, R6, PT ;  /* 0x000000060400720c */ /* 0x000fe20003f26270 */
[----:B------:R-:W-:Y:S01]  /*6710*/  UTMALDG.4D [UR16], [UR48], desc[UR50] ;  /* 0x00003210300075b4 */ /* 0x000fe20008019000 */
[----:B------:R-:W-:Y:S01]  /*6720*/  UMOV UR60, UR12 ;  /* 0x0000000c003c7c82 */ /* 0x000fe20008000000 */
        /* <DEDUP_REMOVED lines=30> */
[----:B-1----:R-:W-:Y:S01]  /*6910*/  UIADD3 UR24, UR8, 0x6000, URZ ;  /* 0x0000600008187890 */ /* 0x002fe2000fffe03f */
[----:B------:R-:W-:Y:S01]  /*6920*/  UMOV UR26, UR18 ;  /* 0x00000012001a7c82 */ /* 0x000fe20008000000 */
[----:B------:R3:W-:Y:S01]  /*6930*/  UTMALDG.4D [UR40], [UR46], desc[UR54] ;  /* 0x000036282e0075b4 */ /* 0x0007e20008019000 */
[----:B--2---:R-:W-:-:S02]  /*6940*/  UIADD3 UR32, UR8, 0x8000, URZ ;  /* 0x0000800008207890 */ /* 0x004fc4000fffe03f */
[----:B------:R-:W-:-:S04]  /*6950*/  UIADD3 UR8, UR8, 0xa000, URZ ;  /* 0x0000a00008087890 */ /* 0x000fc8000fffe03f */
[----:B------:R3:W-:Y:S03]  /*6960*/  UTMALDG.4D [UR24], [UR30], desc[UR54] ;  /* 0x000036181e0075b4 */ /* 0x0007e60008019000 */
        /* <DEDUP_REMOVED lines=21> */
.L_x_2481:
[----:B--234-:R-:W-:-:S04]  /*6ac0*/  SHF.L.U32 R21, R11, 0x1f, RZ ;  /* 0x0000001f0b157819 */ /* 0x01cfc800000006ff */
[----:B------:R-:W1:Y:S02]  /*6ad0*/  SYNCS.PHASECHK.TRANS64.TRYWAIT P1, [R16+URZ+0x26840], R21 ;  /* 0x02684015100075a7 */ /* 0x000e64000802017f */
[----:B-1----:R-:W-:Y:S05]  /*6ae0*/  @!P1 BRA `(.L_x_2473) ;  /* 0x0000001800ac9947 */ /* 0x002fea0003800000 */
.L_x_2498:
[----:B------:R-:W-:Y:S05]  /*6af0*/  @P0 BRA `(.L_x_2474) ;  /* 0x0000000000140947 */ /* 0x000fea0003800000 */
[----:B------:R-:W-:Y:S01]  /*6b00*/  ISETP.NE.AND P1, PT, R6, RZ, PT ;  /* 0x000000ff0600720c */ /* 0x000fe20003f25270 */
[----:B------:R-:W-:-:S04]  /*6b10*/  IMAD.MOV.U32 R3, RZ, RZ, 0x3100 ;  /* 0x00003100ff037424 */ /* 0x000fc800078e00ff */
[----:B------:R3:W-:Y:S08]  /*6b20*/  SYNCS.ARRIVE.TRANS64 RZ, [R16+URZ+0x26830], R3 ;  /* 0x0268300310ff79a7 */ /* 0x0007f0000800003f */
[----:B------:R-:W-:Y:S05]  /*6b30*/  @!P1 BRA `(.L_x_2474) ;  /* 0x0000000000049947 */ /* 0x000fea0003800000 */
[----:B------:R-:W-:Y:S01]  /*6b40*/  BPT.TRAP 0x1 ;  /* 0x000000040000795c */ /* 0x000fe20000300000 */
.L_x_2474:
        /* <DEDUP_REMOVED lines=43> */
.L_x_2499:
[----:B------:R-:W-:Y:S05]  /*6e00*/  @P0 BRA `(.L_x_2476) ;  /* 0x0000000000140947 */ /* 0x000fea0003800000 */
[----:B------:R-:W-:Y:S01]  /*6e10*/  ISETP.NE.AND P1, PT, R6, RZ, PT ;  /* 0x000000ff0600720c */ /* 0x000fe20003f25270 */
[----:B------:R-:W-:-:S04]  /*6e20*/  IMAD.MOV.U32 R2, RZ, RZ, 0x3100 ;  /* 0x00003100ff027424 */ /* 0x000fc800078e00ff */
[----:B------:R3:W-:Y:S08]  /*6e30*/  SYNCS.ARRIVE.TRANS64 RZ, [R16+URZ+0x26818], R2 ;  /* 0x0268180210ff79a7 */ /* 0x0007f0000800003f */
[----:B------:R-:W-:Y:S05]  /*6e40*/  @!P1 BRA `(.L_x_2476) ;  /* 0x0000000000049947 */ /* 0x000fea0003800000 */
[----:B------:R-:W-:Y:S01]  /*6e50*/  BPT.TRAP 0x1 ;  /* 0x000000040000795c */ /* 0x000fe20000300000 */
.L_x_2476:
        /* <DEDUP_REMOVED lines=43> */
.L_x_2500:
[----:B------:R-:W-:Y:S05]  /*7110*/  @P0 BRA `(.L_x_2478) ;  /* 0x0000000000140947 */ /* 0x000fea0003800000 */
[----:B------:R-:W-:Y:S01]  /*7120*/  ISETP.NE.AND P1, PT, R6, RZ, PT ;  /* 0x000000ff0600720c */ /* 0x000fe20003f25270 */
[----:B-123--:R-:W-:-:S04]  /*7130*/  IMAD.MOV.U32 R21, RZ, RZ, 0x3100 ;  /* 0x00003100ff157424 */ /* 0x00efc800078e00ff */
[----:B------:R4:W-:Y:S08]  /*7140*/  SYNCS.ARRIVE.TRANS64 RZ, [R16+URZ+0x26838], R21 ;  /* 0x0268381510ff79a7 */ /* 0x0009f0000800003f */
[----:B------:R-:W-:Y:S05]  /*7150*/  @!P1 BRA `(.L_x_2478) ;  /* 0x0000000000049947 */ /* 0x000fea0003800000 */
[----:B------:R-:W-:Y:S01]  /*7160*/  BPT.TRAP 0x1 ;  /* 0x000000040000795c */ /* 0x000fe20000300000 */
.L_x_2478:
        /* <DEDUP_REMOVED lines=38> */
.L_x_2502:
[----:B------:R-:W-:Y:S05]  /*73d0*/  @P0 BRA `(.L_x_2480) ;  /* 0x0000000000140947 */ /* 0x000fea0003800000 */
[----:B------:R-:W-:Y:S01]  /*73e0*/  ISETP.NE.AND P1, PT, R6, RZ, PT ;  /* 0x000000ff0600720c */ /* 0x000fe20003f25270 */
[----:B------:R-:W-:-:S04]  /*73f0*/  IMAD.MOV.U32 R5, RZ, RZ, 0x3100 ;  /* 0x00003100ff057424 */ /* 0x000fc800078e00ff */
[----:B------:R1:W-:Y:S08]  /*7400*/  SYNCS.ARRIVE.TRANS64 RZ, [R16+URZ+0x26810], R5 ;  /* 0x0268100510ff79a7 */ /* 0x0003f0000800003f */
[----:B------:R-:W-:Y:S05]  /*7410*/  @!P1 BRA `(.L_x_2480) ;  /* 0x0000000000049947 */ /* 0x000fea0003800000 */
[----:B------:R-:W-:Y:S01]  /*7420*/  BPT.TRAP 0x1 ;  /* 0x000000040000795c */ /* 0x000fe20000300000 */
.L_x_2480:
        /* <DEDUP_REMOVED lines=44> */
.L_x_2472:
        /* <DEDUP_REMOVED lines=8> */
.L_x_2503:
[----:B------:R-:W-:Y:S05]  /*7770*/  @P0 BRA `(.L_x_2483) ;  /* 0x0000000000140947 */ /* 0x000fea0003800000 */
[----:B------:R-:W-:Y:S01]  /*7780*/  ISETP.NE.AND P1, PT, R6, RZ, PT ;  /* 0x000000ff0600720c */ /* 0x000fe20003f25270 */
[----:B------:R-:W-:-:S04]  /*7790*/  IMAD.MOV.U32 R5, RZ, RZ, 0x3100 ;  /* 0x00003100ff057424 */ /* 0x000fc800078e00ff */
[----:B------:R2:W-:Y:S08]  /*77a0*/  SYNCS.ARRIVE.TRANS64 RZ, [R16+URZ+0x26830], R5 ;  /* 0x0268300510ff79a7 */ /* 0x0005f0000800003f */
[----:B------:R-:W-:Y:S05]  /*77b0*/  @!P1 BRA `(.L_x_2483) ;  /* 0x0000000000049947 */ /* 0x000fea0003800000 */
[----:B------:R-:W-:Y:S01]  /*77c0*/  BPT.TRAP 0x1 ;  /* 0x000000040000795c */ /* 0x000fe20000300000 */
.L_x_2483:
        /* <DEDUP_REMOVED lines=40> */
.L_x_2504:
[----:B------:R-:W-:Y:S05]  /*7a50*/  @P0 BRA `(.L_x_2485) ;  /* 0x0000000000140947 */ /* 0x000fea0003800000 */
[----:B------:R-:W-:Y:S01]  /*7a60*/  ISETP.NE.AND P0, PT, R6, RZ, PT ;  /* 0x000000ff0600720c */ /* 0x000fe20003f05270 */
[----:B------:R-:W-:-:S04]  /*7a70*/  IMAD.MOV.U32 R5, RZ, RZ, 0x3100 ;  /* 0x00003100ff057424 */ /* 0x000fc800078e00ff */
[----:B------:R1:W-:Y:S08]  /*7a80*/  SYNCS.ARRIVE.TRANS64 RZ, [R16+URZ+0x26818], R5 ;  /* 0x0268180510ff79a7 */ /* 0x0003f0000800003f */
[----:B------:R-:W-:Y:S05]  /*7a90*/  @!P0 BRA `(.L_x_2485) ;  /* 0x0000000000048947 */ /* 0x000fea0003800000 */
[----:B------:R-:W-:Y:S01]  /*7aa0*/  BPT.TRAP 0x1 ;  /* 0x000000040000795c */ /* 0x000fe20000300000 */
.L_x_2485:
        /* <DEDUP_REMOVED lines=44> */
.L_x_2471:
[----:B------:R-:W1:Y:S01]  /*7d70*/  S2R R0, SR_TID.X ;  /* 0x0000000000007919 */ /* 0x000e620000002100 */
[----:B------:R-:W-:Y:S01]  /*7d80*/  IMAD R3, R19, 0x8, R16 ;  /* 0x0000000813037824 */ /* 0x000fe200078e0210 */
[----:B-1----:R-:W-:Y:S02]  /*7d90*/  LOP3.LUT R2, R0, 0x7f, RZ, 0xc0, !PT ;  /* 0x0000007f00027812 */ /* 0x002fe400078ec0ff */
[----:B------:R-:W-:Y:S02]  /*7da0*/  SHF.L.U32 R0, R11, 0x1f, RZ ;  /* 0x0000001f0b007819 */ /* 0x000fe400000006ff */
[----:B------:R-:W-:Y:S02]  /*7db0*/  ISETP.NE.AND P1, PT, R2, RZ, PT ;  /* 0x000000ff0200720c */ /* 0x000fe40003f25270 */
[----:B------:R-:W1:Y:S02]  /*7dc0*/  SYNCS.PHASECHK.TRANS64.TRYWAIT P0, [R3+URZ+0x26840], R0 ;  /* 0x02684000030075a7 */ /* 0x000e64000800017f */
[----:B-1----:R-:W-:Y:S09]  /*7dd0*/  @!P0 BRA `(.L_x_2486) ;  /* 0x00000008006c8947 */ /* 0x002ff20003800000 */
.L_x_2505:
[----:B------:R-:W-:Y:S05]  /*7de0*/  @P1 BRA `(.L_x_2487) ;  /* 0x0000000000181947 */ /* 0x000fea0003800000 */
[----:B------:R-:W1:Y:S01]  /*7df0*/  S2R R2, SR_TID.X ;  /* 0x0000000000027919 */ /* 0x000e620000002100 */
[----:B------:R-:W-:-:S04]  /*7e00*/  IMAD.MOV.U32 R0, RZ, RZ, 0x3100 ;  /* 0x00003100ff007424 */ /* 0x000fc800078e00ff */
[----:B------:R1:W-:Y:S02]  /*7e10*/  SYNCS.ARRIVE.TRANS64 RZ, [R3+URZ+0x26830], R0 ;  /* 0x0268300003ff79a7 */ /* 0x0003e4000800003f */
[----:B-1----:R-:W-:-:S13]  /*7e20*/  LOP3.LUT P0, RZ, R2, 0x1f, RZ, 0xc0, !PT ;  /* 0x0000001f02ff7812 */ /* 0x002fda000780c0ff */
[----:B------:R-:W-:Y:S05]  /*7e30*/  @!P0 BRA `(.L_x_2487) ;  /* 0x0000000000048947 */ /* 0x000fea0003800000 */
[----:B------:R-:W-:Y:S01]  /*7e40*/  BPT.TRAP 0x1 ;  /* 0x000000040000795c */ /* 0x000fe20000300000 */
.L_x_2487:
        /* <DEDUP_REMOVED lines=47> */
.L_x_2468:
[----:B------:R-:W-:Y:S05]  /*8140*/  BSYNC B0 ;  /* 0x0000000000007941 */ /* 0x000fea0003800000 */
.L_x_2467:
[----:B------:R-:W-:-:S03]  /*8150*/  UMOV UR7, 0xffffffff ;  /* 0xffffffff00077882 */ /* 0x000fc60000000000 */
[----:B------:R-:W-:Y:S05]  /*8160*/  BRA.DIV UR7, `(.L_x_2488) ;  /* 0x00000006079c7947 */ /* 0x000fea000b800000 */
[----:B------:R-:W-:-:S13]  /*8170*/  ELECT P6, URZ, PT ;  /* 0x00000000003f782f */ /* 0x000fda00038c0000 */
.L_x_2508:
[----:B------:R-:W-:Y:S05]  /*8180*/  @!P6 BRA `(.L_x_2416) ;  /* 0x000000000084e947 */ /* 0x000fea0003800000 */
[----:B------:R-:W-:-:S06]  /*8190*/  ULOP3.LUT UR7, UR38, 0x2, URZ, 0xfc, !UPT ;  /* 0x0000000226077892 */ /* 0x000fcc000f8efc3f */
[----:B------:R-:W-:-:S05]  /*81a0*/  IMAD.U32 R2, RZ, RZ, UR7 ;  /* 0x00000007ff027e24 */ /* 0x000fca000f8e00ff */
[----:B------:R-:W-:-:S13]  /*81b0*/  ISETP.NE.AND P2, PT, R2, 0x3, PT ;  /* 0x000000030200780c */ /* 0x000fda0003f45270 */
[----:B------:R-:W-:Y:S05]  /*81c0*/  @!P2 BRA `(.L_x_2489) ;  /* 0x000000000004a947 */ /* 0x000fea0003800000 */
[----:B------:R-:W-:Y:S01]  /*81d0*/  BPT.TRAP 0x1 ;  /* 0x000000040000795c */ /* 0x000fe20000300000 */
.L_x_2489:
        /* <DEDUP_REMOVED lines=15> */
.L_x_2509:
[----:B------:R-:W2:Y:S02]  /*82d0*/  SYNCS.PHASECHK.TRANS64.TRYWAIT P0, [R3+URZ], R2 ;  /* 0x00000002030075a7 */ /* 0x000ea4000800017f */
[----:B--2---:R-:W-:Y:S05]  /*82e0*/  @!P0 BRA `(.L_x_2491) ;  /* 0x0000000400708947 */ /* 0x004fea0003800000 */
.L_x_2510:
[----:B------:R-:W-:Y:S05]  /*82f0*/  @!P2 BRA `(.L_x_2492) ;  /* 0x000000000004a947 */ /* 0x000fea0003800000 */
[----:B------:R-:W-:Y:S01]  /*8300*/  BPT.TRAP 0x1 ;  /* 0x000000040000795c */ /* 0x000fe20000300000 */
.L_x_2492:
[----:B--2---:R-:W-:-:S04]  /*8310*/  VIADD R3, R7, 0x26840 ;  /* 0x0002684007037836 */ /* 0x004fc80000000000 */
[----:B------:R-:W-:-:S04]  /*8320*/  IMAD R0, R0, 0x8, R3 ;  /* 0x0000000800007824 */ /* 0x000fc800078e0203 */
[----:B------:R-:W2:Y:S02]  /*8330*/  SYNCS.PHASECHK.TRANS64.TRYWAIT P0, [R0+URZ], R5 ;  /* 0x00000005000075a7 */ /* 0x000ea4000800017f */
[----:B--2---:R-:W-:Y:S05]  /*8340*/  @!P0 BRA `(.L_x_2493) ;  /* 0x00000004006c8947 */ /* 0x004fea0003800000 */
.L_x_2511:
[----:B------:R-:W-:-:S07]  /*8350*/  IMAD R3, R4, 0x8, R3 ;  /* 0x0000000804037824 */ /* 0x000fce00078e0203 */
.L_x_2494:
[----:B---3--:R3:W4:Y:S02]  /*8360*/  SYNCS.PHASECHK.TRANS64.TRYWAIT P0, [R3+URZ], R2 ;  /* 0x00000002030075a7 */ /* 0x008724000800017f */
[----:B----4-:R-:W-:Y:S05]  /*8370*/  @!P0 NANOSLEEP.SYNCS 0x989680 ;  /* 0x009896800000895d */ /* 0x010fea0003900000 */
[----:B------:R-:W4:Y:S02]  /*8380*/  @!P0 SYNCS.PHASECHK.TRANS64 P0, [R3+URZ], R2 ;  /* 0x00000002030085a7 */ /* 0x000f24000800007f */
[----:B----4-:R-:W-:Y:S05]  /*8390*/  @!P0 BRA `(.L_x_2494) ;  /* 0xfffffffc00f08947 */ /* 0x010fea000383ffff */
.L_x_2416:
[----:B------:R-:W-:Y:S05]  /*83a0*/  BSYNC B6 ;  /* 0x0000000000067941 */ /* 0x000fea0003800000 */
.L_x_2411:
[----:B------:R-:W-:Y:S05]  /*83b0*/  EXIT ;  /* 0x000000000000794d */ /* 0x000fea0003800000 */
.L_x_2422:
[----:B------:R-:W-:Y:S02]  /*83c0*/  IMAD.MOV.U32 R13, RZ, RZ, R19 ;  /* 0x000000ffff0d7224 */ /* 0x000fe400078e0013 */
[----:B------:R-:W-:Y:S02]  /*83d0*/  IMAD.MOV.U32 R12, RZ, RZ, RZ ;  /* 0x000000ffff0c7224 */ /* 0x000fe400078e00ff */
[----:B------:R-:W-:Y:S02]  /*83e0*/  IMAD.MOV.U32 R11, RZ, RZ, 0x1f ;  /* 0x0000001fff0b7424 */ /* 0x000fe400078e00ff */
[----:B------:R-:W-:-:S07]  /*83f0*/  IMAD.MOV.U32 R15, RZ, RZ, -0x1 ;  /* 0xffffffffff0f7424 */ /* 0x000fce00078e00ff */
[----:B------:R-:W-:Y:S05]  /*8400*/  WARPSYNC.COLLECTIVE R15, `(.L_x_2495) ;  /* 0x000000000f087348 */ /* 0x000fea0003c00000 */
[----:B------:R1:W2:Y:S02]  /*8410*/  SHFL.IDX P6, R14, R13, R12, R11 ;  /* 0x0000000c0d0e7389 */ /* 0x0002a400000c000b */
[----:B-12---:R-:W-:Y:S01]  /*8420*/  ENDCOLLECTIVE ;  /* 0x000000000000791b */ /* 0x006fe20003800000 */
.L_x_2495:
[----:B------:R-:W-:Y:S05]  /*8430*/  BRA `(.L_x_2496) ;  /* 0xffffff8c006c7947 */ /* 0x000fea000383ffff */
.L_x_2424:
[----:B--2---:R2:W3:Y:S02]  /*8440*/  SYNCS.PHASECHK.TRANS64.TRYWAIT P0, [R2+URZ+0x26800], R5 ;  /* 0x02680005020075a7 */ /* 0x0044e4000800017f */
[----:B---3--:R-:W-:Y:S05]  /*8450*/  @!P0 NANOSLEEP.SYNCS 0x989680 ;  /* 0x009896800000895d */ /* 0x008fea0003900000 */
[----:B------:R-:W3:Y:S02]  /*8460*/  @!P0 SYNCS.PHASECHK.TRANS64 P0, [R2+URZ+0x26800], R5 ;  /* 0x02680005020085a7 */ /* 0x000ee4000800007f */
[----:B---3--:R-:W-:Y:S05]  /*8470*/  @!P0 BRA `(.L_x_2424) ;  /* 0xfffffffc00f08947 */ /* 0x008fea000383ffff */
[----:B------:R-:W-:Y:S05]  /*8480*/  BRA `(.L_x_2423) ;  /* 0xffffff8c00947947 */ /* 0x000fea000383ffff */
.L_x_2429:
[----:B--2---:R-:W-:-:S04]  /*8490*/  IMAD.U32 R5, RZ, RZ, UR7 ;  /* 0x00000007ff057e24 */ /* 0x004fc8000f8e00ff */
[----:B------:R2:W3:Y:S03]  /*84a0*/  SYNCS.PHASECHK.TRANS64.TRYWAIT P1, [R5+URZ+0x26810], R6 ;  /* 0x02681006050075a7 */ /* 0x0004e6000802017f */
[----:B---3--:R-:W-:Y:S05]  /*84b0*/  @!P1 NANOSLEEP.SYNCS 0x989680 ;  /* 0x009896800000995d */ /* 0x008fea0003900000 */
[----:B------:R-:W3:Y:S02]  /*84c0*/  @!P1 SYNCS.PHASECHK.TRANS64 P1, [R5+URZ+0x26810], R6 ;  /* 0x02681006050095a7 */ /* 0x000ee4000802007f */
[----:B---3--:R-:W-:Y:S05]  /*84d0*/  @!P1 BRA `(.L_x_2429) ;  /* 0xfffffffc00ec9947 */ /* 0x008fea000383ffff */
[----:B------:R-:W-:Y:S05]  /*84e0*/  BRA `(.L_x_2428) ;  /* 0xffffff9400ec7947 */ /* 0x000fea000383ffff */
.L_x_2433:
[----:B------:R-:W-:-:S04]  /*84f0*/  IMAD.U32 R5, RZ, RZ, UR7 ;  /* 0x00000007ff057e24 */ /* 0x000fc8000f8e00ff */
[----:B------:R1:W1:Y:S03]  /*8500*/  SYNCS.PHASECHK.TRANS64.TRYWAIT P1, [R5+URZ+0x26830], R6 ;  /* 0x02683006050075a7 */ /* 0x000266000802017f */
[----:B-1----:R-:W-:Y:S05]  /*8510*/  @!P1 NANOSLEEP.SYNCS 0x989680 ;  /* 0x009896800000995d */ /* 0x002fea0003900000 */
[----:B------:R-:W1:Y:S02]  /*8520*/  @!P1 SYNCS.PHASECHK.TRANS64 P1, [R5+URZ+0x26830], R6 ;  /* 0x02683006050095a7 */ /* 0x000e64000802007f */
[----:B-1----:R-:W-:Y:S05]  /*8530*/  @!P1 BRA `(.L_x_2433) ;  /* 0xfffffffc00ec9947 */ /* 0x002fea000383ffff */
[----:B------:R-:W-:Y:S05]  /*8540*/  BRA `(.L_x_2432) ;  /* 0xffffff9800f47947 */ /* 0x000fea000383ffff */
.L_x_2469:
[----:B-1----:R1:W2:Y:S02]  /*8550*/  SYNCS.PHASECHK.TRANS64.TRYWAIT P0, [R16+URZ+0x26820], R3 ;  /* 0x02682003100075a7 */ /* 0x0022a4000800017f */
[----:B--2---:R-:W-:Y:S05]  /*8560*/  @!P0 NANOSLEEP.SYNCS 0x989680 ;  /* 0x009896800000895d */ /* 0x004fea0003900000 */
[----:B------:R-:W2:Y:S02]  /*8570*/  @!P0 SYNCS.PHASECHK.TRANS64 P0, [R16+URZ+0x26820], R3 ;  /* 0x02682003100085a7 */ /* 0x000ea4000800007f */
[----:B--2---:R-:W-:Y:S05]  /*8580*/  @!P0 BRA `(.L_x_2469) ;  /* 0xfffffffc00f08947 */ /* 0x004fea000383ffff */
[----:B------:R-:W-:Y:S05]  /*8590*/  BRA `(.L_x_2497) ;  /* 0xffffffdc00147947 */ /* 0x000fea000383ffff */
.L_x_2473:
[----:B-1----:R1:W3:Y:S02]  /*85a0*/  SYNCS.PHASECHK.TRANS64.TRYWAIT P1, [R16+URZ+0x26840], R21 ;  /* 0x02684015100075a7 */ /* 0x0022e4000802017f */
[----:B---3--:R-:W-:Y:S05]  /*85b0*/  @!P1 NANOSLEEP.SYNCS 0x989680 ;  /* 0x009896800000995d */ /* 0x008fea0003900000 */
[----:B------:R-:W3:Y:S02]  /*85c0*/  @!P1 SYNCS.PHASECHK.TRANS64 P1, [R16+URZ+0x26840], R21 ;  /* 0x02684015100095a7 */ /* 0x000ee4000802007f */
[----:B---3--:R-:W-:Y:S05]  /*85d0*/  @!P1 BRA `(.L_x_2473) ;  /* 0xfffffffc00f09947 */ /* 0x008fea000383ffff */
[----:B------:R-:W-:Y:S05]  /*85e0*/  BRA `(.L_x_2498) ;  /* 0xffffffe400407947 */ /* 0x000fea000383ffff */
.L_x_2475:
[----:B--2---:R2:W3:Y:S02]  /*85f0*/  SYNCS.PHASECHK.TRANS64.TRYWAIT P1, [R16+URZ+0x26828], R21 ;  /* 0x02682815100075a7 */ /* 0x0044e4000802017f */
[----:B---3--:R-:W-:Y:S05]  /*8600*/  @!P1 NANOSLEEP.SYNCS 0x989680 ;  /* 0x009896800000995d */ /* 0x008fea0003900000 */
[----:B------:R-:W3:Y:S02]  /*8610*/  @!P1 SYNCS.PHASECHK.TRANS64 P1, [R16+URZ+0x26828], R21 ;  /* 0x02682815100095a7 */ /* 0x000ee4000802007f */
[----:B---3--:R-:W-:Y:S05]  /*8620*/  @!P1 BRA `(.L_x_2475) ;  /* 0xfffffffc00f09947 */ /* 0x008fea000383ffff */
[----:B------:R-:W-:Y:S05]  /*8630*/  BRA `(.L_x_2499) ;  /* 0xffffffe400f07947 */ /* 0x000fea000383ffff */
.L_x_2477:
[----:B---3--:R3:W4:Y:S02]  /*8640*/  SYNCS.PHASECHK.TRANS64.TRYWAIT P1, [R16+URZ+0x26848], R21 ;  /* 0x02684815100075a7 */ /* 0x008724000802017f */
[----:B----4-:R-:W-:Y:S05]  /*8650*/  @!P1 NANOSLEEP.SYNCS 0x989680 ;  /* 0x009896800000995d */ /* 0x010fea0003900000 */
[----:B------:R-:W4:Y:S02]  /*8660*/  @!P1 SYNCS.PHASECHK.TRANS64 P1, [R16+URZ+0x26848], R21 ;  /* 0x02684815100095a7 */ /* 0x000f24000802007f */
[----:B----4-:R-:W-:Y:S05]  /*8670*/  @!P1 BRA `(.L_x_2477) ;  /* 0xfffffffc00f09947 */ /* 0x010fea000383ffff */
[----:B------:R-:W-:Y:S05]  /*8680*/  BRA `(.L_x_2500) ;  /* 0xffffffe800a07947 */ /* 0x000fea000383ffff */
.L_x_2479:
[----:B------:R-:W-:-:S07]  /*8690*/  SHF.L.U32 R5, R11, 0x1f, RZ ;  /* 0x0000001f0b057819 */ /* 0x000fce00000006ff */
.L_x_2501:
[----:B------:R1:W1:Y:S02]  /*86a0*/  SYNCS.PHASECHK.TRANS64.TRYWAIT P1, [R16+URZ+0x26820], R5 ;  /* 0x02682005100075a7 */ /* 0x000264000802017f */
[----:B-1----:R-:W-:Y:S05]  /*86b0*/  @!P1 NANOSLEEP.SYNCS 0x989680 ;  /* 0x009896800000995d */ /* 0x002fea0003900000 */
[----:B------:R-:W1:Y:S02]  /*86c0*/  @!P1 SYNCS.PHASECHK.TRANS64 P1, [R16+URZ+0x26820], R5 ;  /* 0x02682005100095a7 */ /* 0x000e64000802007f */
[----:B-1----:R-:W-:Y:S05]  /*86d0*/  @!P1 BRA `(.L_x_2501) ;  /* 0xfffffffc00f09947 */ /* 0x002fea000383ffff */
[----:B------:R-:W-:Y:S05]  /*86e0*/  BRA `(.L_x_2502) ;  /* 0xffffffec00387947 */ /* 0x000fea000383ffff */
.L_x_2482:
[----:B-1----:R1:W2:Y:S02]  /*86f0*/  SYNCS.PHASECHK.TRANS64.TRYWAIT P1, [R16+URZ+0x26840], R13 ;  /* 0x0268400d100075a7 */ /* 0x0022a4000802017f */
[----:B--2---:R-:W-:Y:S05]  /*8700*/  @!P1 NANOSLEEP.SYNCS 0x989680 ;  /* 0x009896800000995d */ /* 0x004fea0003900000 */
[----:B------:R-:W2:Y:S02]  /*8710*/  @!P1 SYNCS.PHASECHK.TRANS64 P1, [R16+URZ+0x26840], R13 ;  /* 0x0268400d100095a7 */ /* 0x000ea4000802007f */
[----:B--2---:R-:W-:Y:S05]  /*8720*/  @!P1 BRA `(.L_x_2482) ;  /* 0xfffffffc00f09947 */ /* 0x004fea000383ffff */
[----:B------:R-:W-:Y:S05]  /*8730*/  BRA `(.L_x_2503) ;  /* 0xfffffff0000c7947 */ /* 0x000fea000383ffff */
.L_x_2484:
[----:B--2---:R2:W1:Y:S02]  /*8740*/  SYNCS.PHASECHK.TRANS64.TRYWAIT P1, [R16+URZ+0x26828], R13 ;  /* 0x0268280d100075a7 */ /* 0x004464000802017f */
[----:B-1----:R-:W-:Y:S05]  /*8750*/  @!P1 NANOSLEEP.SYNCS 0x989680 ;  /* 0x009896800000995d */ /* 0x002fea0003900000 */
[----:B------:R-:W1:Y:S02]  /*8760*/  @!P1 SYNCS.PHASECHK.TRANS64 P1, [R16+URZ+0x26828], R13 ;  /* 0x0268280d100095a7 */ /* 0x000e64000802007f */
[----:B-1----:R-:W-:Y:S05]  /*8770*/  @!P1 BRA `(.L_x_2484) ;  /* 0xfffffffc00f09947 */ /* 0x002fea000383ffff */
[----:B------:R-:W-:Y:S05]  /*8780*/  BRA `(.L_x_2504) ;  /* 0xfffffff000b07947 */ /* 0x000fea000383ffff */
.L_x_2486:
[----:B------:R1:W1:Y:S02]  /*8790*/  SYNCS.PHASECHK.TRANS64.TRYWAIT P0, [R3+URZ+0x26840], R0 ;  /* 0x02684000030075a7 */ /* 0x000264000800017f */
[----:B-1----:R-:W-:Y:S05]  /*87a0*/  @!P0 NANOSLEEP.SYNCS 0x989680 ;  /* 0x009896800000895d */ /* 0x002fea0003900000 */
[----:B------:R-:W1:Y:S02]  /*87b0*/  @!P0 SYNCS.PHASECHK.TRANS64 P0, [R3+URZ+0x26840], R0 ;  /* 0x02684000030085a7 */ /* 0x000e64000800007f */
[----:B-1----:R-:W-:Y:S05]  /*87c0*/  @!P0 BRA `(.L_x_2486) ;  /* 0xfffffffc00f08947 */ /* 0x002fea000383ffff */
[----:B------:R-:W-:Y:S05]  /*87d0*/  BRA `(.L_x_2505) ;  /* 0xfffffff400807947 */ /* 0x000fea000383ffff */
.L_x_2488:
[----:B------:R-:W-:Y:S01]  /*87e0*/  BSSY B0, `(.L_x_2506) ;  /* 0x0000006000007945 */ /* 0x000fe20003800000 */
[----:B------:R-:W-:-:S07]  /*87f0*/  IMAD.MOV.U32 R15, RZ, RZ, -0x1 ;  /* 0xffffffffff0f7424 */ /* 0x000fce00078e00ff */
[----:B------:R-:W-:Y:S05]  /*8800*/  WARPSYNC.COLLECTIVE R15, `(.L_x_2507) ;  /* 0x000000000f0c7348 */ /* 0x000fea0003c00000 */
[----:B------:R-:W-:Y:S02]  /*8810*/  ELECT P6, UR62, PT ;  /* 0x00000000003e782f */ /* 0x000fe400038c0000 */
[----:B------:R-:W-:Y:S01]  /*8820*/  MOV R14, UR62 ;  /* 0x0000003e000e7c02 */ /* 0x000fe20008000f00 */
[----:B------:R-:W-:Y:S10]  /*8830*/  ENDCOLLECTIVE ;  /* 0x000000000000791b */ /* 0x000ff40003800000 */
.L_x_2507:
[----:B------:R-:W-:Y:S05]  /*8840*/  BSYNC B0 ;  /* 0x0000000000007941 */ /* 0x000fea0003800000 */
.L_x_2506:
[----:B------:R-:W-:Y:S05]  /*8850*/  BRA `(.L_x_2508) ;  /* 0xfffffff800487947 */ /* 0x000fea000383ffff */
.L_x_2490:
[----:B-1----:R1:W2:Y:S02]  /*8860*/  SYNCS.PHASECHK.TRANS64.TRYWAIT P0, [R6+URZ], R5 ;  /* 0x00000005060075a7 */ /* 0x0022a4000800017f */
[----:B--2---:R-:W-:Y:S05]  /*8870*/  @!P0 NANOSLEEP.SYNCS 0x989680 ;  /* 0x009896800000895d */ /* 0x004fea0003900000 */
[----:B------:R-:W2:Y:S02]  /*8880*/  @!P0 SYNCS.PHASECHK.TRANS64 P0, [R6+URZ], R5 ;  /* 0x00000005060085a7 */ /* 0x000ea4000800007f */
[----:B--2---:R-:W-:Y:S05]  /*8890*/  @!P0 BRA `(.L_x_2490) ;  /* 0xfffffffc00f08947 */ /* 0x004fea000383ffff */
[----:B------:R-:W-:Y:S05]  /*88a0*/  BRA `(.L_x_2509) ;  /* 0xfffffff800887947 */ /* 0x000fea000383ffff */
.L_x_2491:
[----:B--2---:R2:W3:Y:S02]  /*88b0*/  SYNCS.PHASECHK.TRANS64.TRYWAIT P0, [R3+URZ], R2 ;  /* 0x00000002030075a7 */ /* 0x0044e4000800017f */
[----:B---3--:R-:W-:Y:S05]  /*88c0*/  @!P0 NANOSLEEP.SYNCS 0x989680 ;  /* 0x009896800000895d */ /* 0x008fea0003900000 */
[----:B------:R-:W3:Y:S02]  /*88d0*/  @!P0 SYNCS.PHASECHK.TRANS64 P0, [R3+URZ], R2 ;  /* 0x00000002030085a7 */ /* 0x000ee4000800007f */
[----:B---3--:R-:W-:Y:S05]  /*88e0*/  @!P0 BRA `(.L_x_2491) ;  /* 0xfffffffc00f08947 */ /* 0x008fea000383ffff */
[----:B------:R-:W-:Y:S05]  /*88f0*/  BRA `(.L_x_2510) ;  /* 0xfffffff8007c7947 */ /* 0x000fea000383ffff */
.L_x_2493:
[----:B--2---:R2:W3:Y:S02]  /*8900*/  SYNCS.PHASECHK.TRANS64.TRYWAIT P0, [R0+URZ], R5 ;  /* 0x00000005000075a7 */ /* 0x0044e4000800017f */
[----:B---3--:R-:W-:Y:S05]  /*8910*/  @!P0 NANOSLEEP.SYNCS 0x989680 ;  /* 0x009896800000895d */ /* 0x008fea0003900000 */
[----:B------:R-:W3:Y:S02]  /*8920*/  @!P0 SYNCS.PHASECHK.TRANS64 P0, [R0+URZ], R5 ;  /* 0x00000005000085a7 */ /* 0x000ee4000800007f */
[----:B---3--:R-:W-:Y:S05]  /*8930*/  @!P0 BRA `(.L_x_2493) ;  /* 0xfffffffc00f08947 */ /* 0x008fea000383ffff */
[----:B------:R-:W-:Y:S05]  /*8940*/  BRA `(.L_x_2511) ;  /* 0xfffffff800807947 */ /* 0x000fea000383ffff */
.L_x_2512:
        /* <DEDUP_REMOVED lines=11> */
.L_x_3313:


//--------------------- .text._ZN7cutlass13device_kernelIN5flash11enable_sm90INS1_16FlashAttnBwdSm90INS1_25CollectiveMainloopBwdSm90ILi2ELi2ELi2EN4cute5tupleIJNS5_1CILi1EEES8_S8_EEENS6_IJNS7_ILi64EEENS7_ILi128EEENS7_ILi96EEEEEENS_6half_tEfNS_4arch4Sm90ELb1ELb0ELb0ELb0ELb1ELb1ELb0ELb0ELi2ELi1ELi2ELi1ELb1EEENS1_24CollectiveEpilogueBwdGQAISD_fSG_Li256ELb0ELb1EEENS1_25SingleTileBwdLPTSchedulerILb0ELi128ELb1EEEEEEEEEvNT_6ParamsE --------------------------
	.section	.text._ZN7cutlass13device_kernelIN5flash11enable_sm90INS1_16FlashAttnBwdSm90INS1_25CollectiveMainloopBwdSm90ILi2ELi2ELi2EN4cute5tupleIJNS5_1CILi1EEES8_S8_EEENS6_IJNS7_ILi64EEENS7_ILi128EEENS7_ILi96EEEEEENS_6half_tEfNS_4arch4Sm90ELb1ELb0ELb0ELb0ELb1ELb1ELb0ELb0ELi2ELi1ELi2ELi1ELb1EEENS1_24CollectiveEpilogueBwdGQAISD_fSG_Li256ELb0ELb1EEENS1_25SingleTileBwdLPTSchedulerILb0ELi128ELb1EEEEEEEEEvNT_6ParamsE,"ax",@progbits
	.align	128
.text._ZN7cutlass13device_kernelIN5flash11enable_sm90INS1_16FlashAttnBwdSm90INS1_25CollectiveMainloopBwdSm90ILi2ELi2ELi2EN4cute5tupleIJNS5_1CILi1EEES8_S8_EEENS6_IJNS7_ILi64EEENS7_ILi128EEENS7_ILi96EEEEEENS_6half_tEfNS_4arch4Sm90ELb1ELb0ELb0ELb0ELb1ELb1ELb0ELb0ELi2ELi1ELi2ELi1ELb1EEENS1_24CollectiveEpilogueBwdGQAISD_fSG_Li256ELb0ELb1EEENS1_25SingleTileBwdLPTSchedulerILb0ELi128ELb1EEEEEEEEEvNT_6ParamsE:
        .type           _ZN7cutlass13device_kernelIN5flash11enable_sm90INS1_16FlashAttnBwdSm90INS1_25CollectiveMainloopBwdSm90ILi2ELi2ELi2EN4cute5tupleIJNS5_1CILi1EEES8_S8_EEENS6_IJNS7_ILi64EEENS7_ILi128EEENS7_ILi96EEEEEENS_6half_tEfNS_4arch4Sm90ELb1ELb0ELb0ELb0ELb1ELb1ELb0ELb0ELi2ELi1ELi2ELi1ELb1EEENS1_24CollectiveEpilogueBwdGQAISD_fSG_Li256ELb0ELb1EEENS1_25SingleTileBwdLPTSchedulerILb0ELi128ELb1EEEEEEEEEvNT_6ParamsE,@function
        .size           _ZN7cutlass13device_kernelIN5flash11enable_sm90INS1_16FlashAttnBwdSm90INS1_25CollectiveMainloopBwdSm90ILi2ELi2ELi2EN4cute5tupleIJNS5_1CILi1EEES8_S8_EEENS6_IJNS7_ILi64EEENS7_ILi128EEENS7_ILi96EEEEEENS_6half_tEfNS_4arch4Sm90ELb1ELb0ELb0ELb0ELb1ELb1ELb0ELb0ELi2ELi1ELi2ELi1ELb1EEENS1_24CollectiveEpilogueBwdGQAISD_fSG_Li256ELb0ELb1EEENS1_25SingleTileBwdLPTSchedulerILb0ELi128ELb1EEEEEEEEEvNT_6ParamsE,(.L_x_3314 - _ZN7cutlass13device_kernelIN5flash11enable_sm90INS1_16FlashAttnBwdSm90INS1_25CollectiveMainloopBwdSm90ILi2ELi2ELi2EN4cute5tupleIJNS5_1CILi1EEES8_S8_EEENS6_IJNS7_ILi64EEENS7_ILi128EEENS7_ILi96EEEEEENS_6half_tEfNS_4arch4Sm90ELb1ELb0ELb0ELb0ELb1ELb1ELb0ELb0ELi2ELi1ELi2ELi1ELb1EEENS1_24CollectiveEpilogueBwdGQAISD_fSG_Li256ELb0ELb1EEENS1_25SingleTileBwdLPTSchedulerILb0ELi128ELb1EEEEEEEEEvNT_6ParamsE)
        .other          _ZN7cutlass13device_kernelIN5flash11enable_sm90INS1_16FlashAttnBwdSm90INS1_25CollectiveMainloopBwdSm90ILi2ELi2ELi2EN4cute5tupleIJNS5_1CILi1EEES8_S8_EEENS6_IJNS7_ILi64EEENS7_ILi128EEENS7_ILi96EEEEEENS_6half_tEfNS_4arch4Sm90ELb1ELb0ELb0ELb0ELb1ELb1ELb0ELb0ELi2ELi1ELi2ELi1ELb1EEENS1_24CollectiveEpilogueBwdGQAISD_fSG_Li256ELb0ELb1EEENS1_25SingleTileBwdLPTSchedulerILb0ELi128ELb1EEEEEEEEEvNT_6ParamsE,@"STO_CUDA_ENTRY STV_DEFAULT"
_ZN7cutlass13device_kernelIN5flash11enable_sm90INS1_16FlashAttnBwdSm90INS1_25CollectiveMainloopBwdSm90ILi2ELi2ELi2EN4cute5tupleIJNS5_1CILi1EEES8_S8_EEENS6_IJNS7_ILi64EEENS7_ILi128EEENS7_ILi96EEEEEENS_6half_tEfNS_4arch4Sm90ELb1ELb0ELb0ELb0ELb1ELb1ELb0ELb0ELi2ELi1ELi2ELi1ELb1EEENS1_24CollectiveEpilogueBwdGQAISD_fSG_Li256ELb0ELb1EEENS1_25SingleTileBwdLPTSchedulerILb0ELi128ELb1EEEEEEEEEvNT_6ParamsE:
        /* <DEDUP_REMOVED lines=24> */
.L_x_2514:
[----:B------:R-:W-:Y:S05]  /*0180*/  BSYNC B0 ;  /* 0x0000000000007941 */ /* 0x000fea0003800000 */
.L_x_2513:
        /* <DEDUP_REMOVED lines=37> */
.L_x_2515:
        /* <DEDUP_REMOVED lines=22> */
.L_x_2516:
[----:B------:R-:W-:Y:S01]  /*0540*/  PLOP3.LUT P0, PT, PT, PT, UP0, 0x80, 0x0 ;  /* 0x000000000000781c */ /* 0x000fe20003f0f008 */
[----:B------:R-:W-:Y:S01]  /*0550*/  NOP ;  /* 0x0000000000007918 */ /* 0x000fe20000000000 */
[----:B------:R-:W-:Y:S01]  /*0560*/  ULDC.64 UR46, c[0x0][0x208] ;  /* 0x00008200002e7ab9 */ /* 0x000fe20000000a00 */
[----:B------:R-:W-:Y:S01]  /*0570*/  BSSY B6, `(.L_x_2517) ;  /* 0x00008d4000067945 */ /* 0x000fe20003800000 */
[----:B-12-4-:R-:W-:Y:S09]  /*0580*/  BAR.SYNC.DEFER_BLOCKING 0x0 ;  /* 0x0000000000007b1d */ /* 0x016ff20000010000 */
[----:B------:R-:W-:Y:S05]  /*0590*/  @!P0 BRA `(.L_x_2518) ;  /* 0x0000004c00308947 */ /* 0x000fea0003800000 */
.L_x_2519:
        /* <DEDUP_REMOVED lines=32> */
.L_x_2520:
[----:B------:R-:W-:Y:S01]  /*07a0*/  ULDC UR7, c[0x0][0x8cc] ;  /* 0x0002330000077ab9 */ /* 0x000fe20000000800 */
[----:B------:R-:W-:Y:S01]  /*07b0*/  UMOV UR36, UR10 ;  /* 0x0000000a00247c82 */ /* 0x000fe20008000000 */
[----:B------:R-:W-:-:S11]  /*07c0*/  UISETP.NE.AND UP0, UPT, UR7, 0x1, UPT ;  /* 0x000000010700788c */ /* 0x000fd6000bf05270 */
[----:B------:R-:W-:Y:S02]  /*07d0*/  @UP0 ULDC.64 UR8, c[0x0][0x8d0] ;  /* 0x0002340000080ab9 */ /* 0x000fe40000000a00 */
[----:B------:R-:W-:-:S04]  /*07e0*/  UIMAD.WIDE.U32 UR4, UR10, UR8, URZ ;  /* 0x000000080a0472a5 */ /* 0x000fc8000f8e003f */
[----:B------:R-:W-:-:S04]  /*07f0*/  @UP0 USHF.R.U32.HI UR36, URZ, UR9, UR5 ;  /* 0x000000093f240299 */ /* 0x000fc80008011605 */
[----:B------:R-:W-:-:S12]  /*0800*/  UIMAD UR4, UR36, UR7, URZ ;  /* 0x00000007240472a4 */ /* 0x000fd8000f8e023f */
.L_x_2521:
        /* <DEDUP_REMOVED lines=104> */
.L_x_2525:
        /* <DEDUP_REMOVED lines=15> */
.L_x_2524:
        /* <DEDUP_REMOVED lines=22> */
.L_x_2527:
        /* <DEDUP_REMOVED lines=15> */
.L_x_2526:
[----:B------:R-:W-:Y:S01]  /*11d0*/  SHF.R.S32.HI R23, RZ, 0x1f, R22 ;  /* 0x0000001fff177819 */ /* 0x000fe20000011416 */
[----:B------:R-:W-:-:S03]  /*11e0*/  UMOV UR4, 0xffffffff ;  /* 0xffffffff00047882 */ /* 0x000fc60000000000 */
[----:B------:R-:W-:-:S04]  /*11f0*/  LEA.HI R0, R23, R22, RZ, 0x7 ;  /* 0x0000001617007211 */ /* 0x000fc800078f38ff */
[----:B------:R-:W-:Y:S01]  /*1200*/  SHF.R.S32.HI R19, RZ, 0x7, R0 ;  /* 0x00000007ff137819 */ /* 0x000fe20000011400 */
[----:B------:R-:W-:Y:S06]  /*1210*/  BRA.DIV UR4, `(.L_x_2528) ;  /* 0x00000082042c7947 */ /* 0x000fec000b800000 */
[----:B------:R1:W2:Y:S02]  /*1220*/  SHFL.IDX PT, R14, R19, RZ, 0x1f ;  /* 0x00001fff130e7589 */ /* 0x0002a400000e0000 */
.L_x_2632:
        /* <DEDUP_REMOVED lines=15> */
.L_x_2529:
        /* <DEDUP_REMOVED lines=19> */
.L_x_2531:
        /* <DEDUP_REMOVED lines=123> */
.L_x_2542:
[----:B------:R-:W-:-:S06]  /*1c00*/  UISETP.NE.AND UP0, UPT, UR16, 0x3, UPT ;  /* 0x000000031000788c */ /* 0x000fcc000bf05270 */
[----:B------:R-:W-:-:S13]  /*1c10*/  PLOP3.LUT P0, PT, PT, PT, UP0, 0x80, 0x0 ;  /* 0x000000000000781c */ /* 0x000fda0003f0f008 */
[----:B-1----:R-:W-:Y:S05]  /*1c20*/  @!P0 BRA `(.L_x_2532) ;  /* 0x0000000000048947 */ /* 0x002fea0003800000 */
[----:B------:R-:W-:Y:S01]  /*1c30*/  BPT.TRAP 0x1 ;  /* 0x000000040000795c */ /* 0x000fe20000300000 */
.L_x_2532:
[----:B------:R-:W-:Y:S01]  /*1c40*/  R2UR UR8, R2 ;  /* 0x00000000020872ca */ /* 0x000fe200000e0000 */
[----:B------:R-:W-:-:S05]  /*1c50*/  IMAD.U32 R6, RZ, RZ, UR4 ;  /* 0x00000004ff067e24 */ /* 0x000fca000f8e00ff */
[----:B------:R-:W-:-:S07]  /*1c60*/  SHF.L.U32 R6, R6, 0x1f, RZ ;  /* 0x0000001f06067819 */ /* 0x000fce00000006ff */
[----:B------:R-:W-:-:S09]  /*1c70*/  ULEA UR8, UR5, UR8, 0x3 ;  /* 0x0000000805087291 */ /* 0x000fd2000f8e183f */
[----:B------:R1:W2:Y:S01]  /*1c80*/  SYNCS.PHASECHK.TRANS64.TRYWAIT P1, [UR8+0x26810], R6 ;  /* 0x02681006ff0075a7 */ /* 0x0002a20008020148 */
[----:B------:R-:W-:Y:S05]  /*1c90*/  @!P0 BRA `(.L_x_2533) ;  /* 0x0000000000048947 */ /* 0x000fea0003800000 */
[----:B------:R-:W-:Y:S01]  /*1ca0*/  BPT.TRAP 0x1 ;  /* 0x000000040000795c */ /* 0x000fe20000300000 */
.L_x_2533:
[----:B--2---:R-:W-:Y:S05]  /*1cb0*/  @P1 BRA `(.L_x_2534) ;  /* 0x0000000000081947 */ /* 0x004fea0003800000 */
[----:B------:R-:W2:Y:S02]  /*1cc0*/  SYNCS.PHASECHK.TRANS64.TRYWAIT P1, [UR8+0x26810], R6 ;  /* 0x02681006ff0075a7 */ /* 0x000ea40008020148 */
[----:B--2---:R-:W-:Y:S05]  /*1cd0*/  @!P1 BRA `(.L_x_2535) ;  /* 0x0000007400b09947 */ /* 0x004fea0003800000 */
.L_x_2534:
        /* <DEDUP_REMOVED lines=66> */
.L_x_2536:
[----:B------:R1:W1:Y:S01]  /*2100*/  SYNCS.PHASECHK.TRANS64.TRYWAIT P1, [UR8+0x26830], R6 ;  /* 0x02683006ff0075a7 */ /* 0x0002620008020148 */
[----:B------:R-:W-:Y:S05]  /*2110*/  @!P0 BRA `(.L_x_2537) ;  /* 0x0000000000048947 */ /* 0x000fea0003800000 */
[----:B------:R-:W-:Y:S01]  /*2120*/  BPT.TRAP 0x1 ;  /* 0x000000040000795c */ /* 0x000fe20000300000 */
.L_x_2537:
[----:B-1----:R-:W-:Y:S05]  /*2130*/  @P1 BRA `(.L_x_2538) ;  /* 0x0000000000081947 */ /* 0x002fea0003800000 */
[----:B------:R-:W1:Y:S02]  /*2140*/  SYNCS.PHASECHK.TRANS64.TRYWAIT P1, [UR8+0x26830], R6 ;  /* 0x02683006ff0075a7 */ /* 0x000e640008020148 */
[----:B-1----:R-:W-:Y:S05]  /*2150*/  @!P1 BRA `(.L_x_2539) ;  /* 0x0000007000a89947 */ /* 0x002fea0003800000 */
.L_x_2538:
[----:B------:R-:W-:Y:S01]  /*2160*/  R2UR UR10, R2 ;  /* 0x00000000020a72ca */ /* 0x000fe200000e0000 */
[----:B------:R-:W-:Y:S01]  /*2170*/  WARPGROUP.ARRIVE ;  /* 0x00000000000079c5 */ /* 0x000fe20000000000 */
[----:B------:R-:W-:Y:S01]  /*2180*/  UMOV UR11, 0x80000020 ;  /* 0x80000020000b7882 */ /* 0x000fe20000000000 */
[----:B------:R-:W-:Y:S01]  /*2190*/  ISETP.GT.AND P1, PT, R3, RZ, PT ;  /* 0x000000ff0300720c */ /* 0x000fe20003f24270 */
[----:B------:R-:W-:-:S09]  /*21a0*/  UMOV UR15, 0xc0000010 ;  /* 0xc0000010000f7882 */ /* 0x000fd20000000000 */
[----:B------:R-:W-:-:S04]  /*21b0*/  UIADD3 UR10, UR10, 0x18000, URZ ;  /* 0x000180000a0a7890 */ /* 0x000fc8000fffe03f */
[----:B------:R-:W-:-:S04]  /*21c0*/  USHF.R.U32.HI UR10, URZ, 0x4, UR10 ;  /* 0x000000043f0a7899 */ /* 0x000fc8000801160a */
[----:B------:R-:W-:-:S04]  /*21d0*/  ULOP3.LUT UR12, UR10, 0x3fff, URZ, 0xc0, !UPT ;  /* 0x00003fff0a0c7892 */ /* 0x000fc8000f8ec03f */
[----:B------:R-:W-:Y:S02]  /*21e0*/  ULOP3.LUT UR13, UR12, 0x10000, URZ, 0xfc, !UPT ;  /* 0x000100000c0d7892 */ /* 0x000fe4000f8efc3f */
[----:B------:R-:W-:Y:S02]  /*21f0*/  ULOP3.LUT UR12, UR12, 0x1000000, URZ, 0xfc, !UPT ;  /* 0x010000000c0c7892 */ /* 0x000fe4000f8efc3f */
[----:B------:R-:W-:Y:S02]  /*2200*/  UIMAD UR13, UR5, 0x300, UR13 ;  /* 0x00000300050d78a4 */ /* 0x000fe4000f8e020d */
[----:B------:R-:W-:-:S05]  /*2210*/  UIMAD UR12, UR5, 0x300, UR12 ;  /* 0x00000300050c78a4 */ /* 0x000fca000f8e020c */
[----:B------:R-:W-:Y:S02]  /*2220*/  UMOV UR10, UR13 ;  /* 0x0000000d000a7c82 */ /* 0x000fe40008000000 */
[----:B------:R-:W-:Y:S01]  /*2230*/  HGMMA.64x64x16.F32 R120, R184, gdesc[UR8], RZ, !UPT, gsb0 ;  /* 0x00e00008b8787df0 */ /* 0x000fe2000c0008ff */
[----:B------:R-:W-:Y:S01]  /*2240*/  UIADD3 UR10, UR13, 0x2, URZ ;  /* 0x000000020d0a7890 */ /* 0x000fe2000fffe03f */
[----:B------:R-:W-:Y:S01]  /*2250*/  UMOV UR11, 0x80000020 ;  /* 0x80000020000b7882 */ /* 0x000fe20000000000 */
[----:B------:R-:W-:Y:S02]  /*2260*/  WARPGROUP.DEPBAR.LE gsb0, 0x0 ;  /* 0x00008000000079c5 */ /* 0x000fe40000010000 */
[----:B------:R-:W-:-:S06]  /*2270*/  WARPGROUP.ARRIVE ;  /* 0x00000000000079c5 */ /* 0x000fcc0000000000 */
[----:B------:R-:W-:Y:S01]  /*2280*/  HGMMA.64x64x16.F32 R120, R196, gdesc[UR8], R120, gsb0 ;  /* 0x00e00008c4787df0 */ /* 0x000fe20008000878 */
[----:B------:R-:W-:Y:S01]  /*2290*/  UIADD3 UR10, UR13, 0x100, URZ ;  /* 0x000001000d0a7890 */ /* 0x000fe2000fffe03f */
[----:B------:R-:W-:Y:S01]  /*22a0*/  UMOV UR11, 0x80000020 ;  /* 0x80000020000b7882 */ /* 0x000fe20000000000 */
[----:B------:R-:W-:Y:S02]  /*22b0*/  WARPGROUP.DEPBAR.LE gsb0, 0x0 ;  /* 0x00008000000079c5 */ /* 0x000fe40000010000 */
[----:B------:R-:W-:-:S06]  /*22c0*/  WARPGROUP.ARRIVE ;  /* 0x00000000000079c5 */ /* 0x000fcc0000000000 */
[----:B------:R-:W-:Y:S01]  /*22d0*/  HGMMA.64x64x16.F32 R120, R188, gdesc[UR8], R120, gsb0 ;  /* 0x00e00008bc787df0 */ /* 0x000fe20008000878 */
[----:B------:R-:W-:Y:S02]  /*22e0*/  UIMAD UR11, UR41, -0x40, UR6 ;  /* 0xffffffc0290b78a4 */ /* 0x000fe4000f8e0206 */
[----:B------:R-:W-:-:S04]  /*22f0*/  UIADD3 UR10, UR13, 0x102, URZ ;  /* 0x000001020d0a7890 */ /* 0x000fc8000fffe03f */
[----:B------:R-:W-:Y:S01]  /*2300*/  IADD3 R19, -R3, UR11, -R18 ;  /* 0x0000000b03137c10 */ /* 0x000fe2000fffe912 */
[----:B------:R-:W-:-:S03]  /*2310*/  UMOV UR11, 0x80000020 ;  /* 0x80000020000b7882 */ /* 0x000fc60000000000 */
[----:B------:R-:W-:-:S04]  /*2320*/  SEL R221, R19, 0x40, P1 ;  /* 0x0000004013dd7807 */ /* 0x000fc80000800000 */
[C---:B------:R-:W-:Y:S02]  /*2330*/  ISETP.GT.AND P1, PT, R221.reuse, RZ, PT ;  /* 0x000000ffdd00720c */ /* 0x040fe40003f24270 */
[C---:B------:R-:W-:Y:S02]  /*2340*/  ISETP.GT.AND P2, PT, R221.reuse, 0x38, PT ;  /* 0x00000038dd00780c */ /* 0x040fe40003f44270 */
[----:B------:R-:W-:Y:S02]  /*2350*/  FSEL R5, R152, -INF , !P1 ;  /* 0xff80000098057808 */ /* 0x000fe40004800000 */
[C---:B------:R-:W-:Y:S02]  /*2360*/  ISETP.GT.AND P1, PT, R221.reuse, 0x1, PT ;  /* 0x00000001dd00780c */ /* 0x040fe40003f24270 */
[----:B------:R-:W-:Y:S01]  /*2370*/  ISETP.GT.AND P3, PT, R221, 0x39, PT ;  /* 0x00000039dd00780c */ /* 0x000fe20003f64270 */
[----:B---3--:R-:W-:Y:S01]  /*2380*/  FFMA.FTZ R152, R5, UR7, -R216 ;  /* 0x0000000705987c23 */ /* 0x008fe200080108d8 */
[----:B------:R-:W-:-:S02]  /*2390*/  FSEL R6, R153, -INF , !P1 ;  /* 0xff80000099067808 */ /* 0x000fc40004800000 */
[----:B------:R-:W-:-:S03]  /*23a0*/  ISETP.GT.AND P1, PT, R221, 0x8, PT ;  /* 0x00000008dd00780c */ /* 0x000fc60003f24270 */
[----:B------:R-:W-:Y:S01]  /*23b0*/  FFMA.FTZ R153, R6, UR7, -R217 ;  /* 0x0000000706997c23 */ /* 0x000fe200080108d9 */
[----:B------:R-:W-:Y:S01]  /*23c0*/  FSEL R5, R156, -INF , !P1 ;  /* 0xff8000009c057808 */ /* 0x000fe20004800000 */
[----:B------:R-:W-:Y:S01]  /*23d0*/  MUFU.EX2 R152, R152 ;  /* 0x0000009800987308 */ /* 0x000fe20000000800 */
[----:B------:R-:W-:-:S03]  /*23e0*/  ISETP.GT.AND P1, PT, R221, 0x9, PT ;  /* 0x00000009dd00780c */ /* 0x000fc60003f24270 */
[----:B----4-:R-:W-:Y:S01]  /*23f0*/  FFMA.FTZ R5, R5, UR7, -R214 ;  /* 0x0000000705057c23 */ /* 0x010fe200080108d6 */
[----:B------:R-:W-:Y:S02]  /*2400*/  FSEL R6, R157, -INF , !P1 ;  /* 0xff8000009d067808 */ /* 0x000fe40004800000 */
[C---:B------:R-:W-:Y:S01]  /*2410*/  ISETP.GT.AND P1, PT, R221.reuse, 0x10, PT ;  /* 0x00000010dd00780c */ /* 0x040fe20003f24270 */
[----:B------:R-:W-:Y:S01]  /*2420*/  MUFU.EX2 R153, R153 ;  /* 0x0000009900997308 */ /* 0x000fe20000000800 */
[----:B------:R-:W-:Y:S01]  /*2430*/  FSEL R157, R180, -INF , !P2 ;  /* 0xff800000b49d7808 */ /* 0x000fe20005000000 */
[----:B------:R-:W-:Y:S01]  /*2440*/  FFMA.FTZ R6, R6, UR7, -R215 ;  /* 0x0000000706067c23 */ /* 0x000fe200080108d7 */
[----:B------:R-:W-:Y:S02]  /*2450*/  FSEL R7, R160, -INF , !P1 ;  /* 0xff800000a0077808 */ /* 0x000fe40004800000 */
[----:B------:R-:W-:Y:S01]  /*2460*/  ISETP.GT.AND P1, PT, R221, 0x11, PT ;  /* 0x00000011dd00780c */ /* 0x000fe20003f24270 */
[----:B------:R-:W-:-:S02]  /*2470*/  FFMA.FTZ R160, R157, UR7, -R218 ;  /* 0x000000079da07c23 */ /* 0x000fc400080108da */
[----:B------:R-:W1:Y:S01]  /*2480*/  MUFU.EX2 R5, R5 ;  /* 0x0000000500057308 */ /* 0x000e620000000800 */
[----:B------:R-:W-:Y:S01]  /*2490*/  FSEL R8, R161, -INF , !P1 ;  /* 0xff800000a1087808 */ /* 0x000fe20004800000 */
[----:B------:R-:W-:Y:S01]  /*24a0*/  FFMA.FTZ R7, R7, UR7, -R208 ;  /* 0x0000000707077c23 */ /* 0x000fe200080108d0 */
        /* <DEDUP_REMOVED lines=15> */
[C---:B------:R-:W-:Y:S01]  /*25a0*/  ISETP.GT.AND P1, PT, R221.reuse, 0x28, PT ;  /* 0x00000028dd00780c */ /* 0x040fe20003f24270 */
[----:B------:R-:W-:Y:S02]  /*25b0*/  WARPGROUP.DEPBAR.LE gsb0, 0x0 ;  /* 0x00008000000079c5 */ /* 0x000fe40000010000 */
[----:B------:R-:W-:Y:S01]  /*25c0*/  WARPGROUP.ARRIVE ;  /* 0x00000000000079c5 */ /* 0x000fe20000000000 */
[----:B------:R-:W-:Y:S01]  /*25d0*/  FSEL R13, R172, -INF , !P1 ;  /* 0xff800000ac0d7808 */ /* 0x000fe20004800000 */
[----:B------:R-:W-:Y:S01]  /*25e0*/  FFMA.FTZ R12, R12, UR7, -R213 ;  /* 0x000000070c0c7c23 */ /* 0x000fe200080108d5 */
[----:B------:R-:W-:Y:S01]  /*25f0*/  ISETP.GT.AND P1, PT, R221, 0x29, PT ;  /* 0x00000029dd00780c */ /* 0x000fe20003f24270 */
[----:B------:R-:W-:Y:S02]  /*2600*/  MUFU.EX2 R11, R11 ;  /* 0x0000000b000b7308 */ /* 0x000fe40000000800 */
[----:B------:R-:W-:Y:S01]  /*2610*/  HGMMA.64x64x16.F32 R120, R200, gdesc[UR8], R120, gsb0 ;  /* 0x00e00008c8787df0 */ /* 0x000fe20008000878 */
[----:B------:R-:W-:Y:S01]  /*2620*/  UIADD3 UR10, UR13, 0x200, URZ ;  /* 0x000002000d0a7890 */ /* 0x000fe2000fffe03f */
[----:B------:R-:W-:Y:S01]  /*2630*/  FSEL R14, R173, -INF , !P1 ;  /* 0xff800000ad0e7808 */ /* 0x000fe20004800000 */
[----:B------:R-:W-:Y:S01]  /*2640*/  UMOV UR11, 0x80000020 ;  /* 0x80000020000b7882 */ /* 0x000fe20000000000 */
[----:B------:R-:W-:Y:S01]  /*2650*/  ISETP.GT.AND P1, PT, R221, 0x30, PT ;  /* 0x00000030dd00780c */ /* 0x000fe20003f24270 */
[----:B------:R-:W-:Y:S01]  /*2660*/  FFMA.FTZ R13, R13, UR7, -R22 ;  /* 0x000000070d0d7c23 */ /* 0x000fe20008010816 */
[----:B------:R-:W-:Y:S01]  /*2670*/  MUFU.EX2 R12, R12 ;  /* 0x0000000c000c7308 */ /* 0x000fe20000000800 */
[----:B------:R-:W-:Y:S01]  /*2680*/  FFMA.FTZ R14, R14, UR7, -R23 ;  /* 0x000000070e0e7c23 */ /* 0x000fe20008010817 */
[----:B------:R-:W-:-:S02]  /*2690*/  FSEL R15, R176, -INF , !P1 ;  /* 0xff800000b00f7808 */ /* 0x000fc40004800000 */
        /* <DEDUP_REMOVED lines=13> */
[----:B------:R-:W-:-:S02]  /*2770*/  FSEL R157, R154, -INF , !P1 ;  /* 0xff8000009a9d7808 */ /* 0x000fc40004800000 */
[C---:B------:R-:W-:Y:S02]  /*2780*/  ISETP.GT.AND P1, PT, R177.reuse, 0x1, PT ;  /* 0x00000001b100780c */ /* 0x040fe40003f24270 */
[----:B------:R-:W-:Y:S01]  /*2790*/  ISETP.GT.AND P2, PT, R177, 0x11, PT ;  /* 0x00000011b100780c */ /* 0x000fe20003f44270 */
[----:B------:R-:W-:Y:S01]  /*27a0*/  FFMA.FTZ R157, R157, UR7, -R216 ;  /* 0x000000079d9d7c23 */ /* 0x000fe200080108d8 */
[----:B------:R-:W-:Y:S01]  /*27b0*/  FSEL R154, R155, -INF , !P1 ;  /* 0xff8000009b9a7808 */ /* 0x000fe20004800000 */
[----:B------:R-:W-:Y:S01]  /*27c0*/  MUFU.EX2 R161, R156 ;  /* 0x0000009c00a17308 */ /* 0x000fe20000000800 */
[C---:B------:R-:W-:Y:S02]  /*27d0*/  ISETP.GT.AND P1, PT, R177.reuse, 0x8, PT ;  /* 0x00000008b100780c */ /* 0x040fe40003f24270 */
[----:B------:R-:W-:Y:S01]  /*27e0*/  ISETP.GT.AND P6, PT, R177, 0x20, PT ;  /* 0x00000020b100780c */ /* 0x000fe20003fc4270 */
[----:B------:R-:W-:Y:S01]  /*27f0*/  FFMA.FTZ R165, R154, UR7, -R217 ;  /* 0x000000079aa57c23 */ /* 0x000fe200080108d9 */
[----:B------:R-:W-:-:S02]  /*2800*/  FSEL R155, R158, -INF , !P1 ;  /* 0xff8000009e9b7808 */ /* 0x000fc40004800000 */
[C---:B------:R-:W-:Y:S01]  /*2810*/  ISETP.GT.AND P1, PT, R177.reuse, 0x9, PT ;  /* 0x00000009b100780c */ /* 0x040fe20003f24270 */
[----:B------:R4:W-:Y:S01]  /*2820*/  MUFU.EX2 R164, R157 ;  /* 0x0000009d00a47308 */ /* 0x0009e20000000800 */
[----:B------:R-:W-:Y:S01]  /*2830*/  ISETP.GT.AND P5, PT, R177, 0x21, PT ;  /* 0x00000021b100780c */ /* 0x000fe20003fa4270 */
[----:B------:R-:W-:Y:S01]  /*2840*/  FFMA.FTZ R168, R155, UR7, -R214 ;  /* 0x000000079ba87c23 */ /* 0x000fe200080108d6 */
[----:B------:R-:W-:Y:S02]  /*2850*/  FSEL R154, R159, -INF , !P1 ;  /* 0xff8000009f9a7808 */ /* 0x000fe40004800000 */
[----:B------:R-:W-:Y:S02]  /*2860*/  ISETP.GT.AND P1, PT, R177, 0x10, PT ;  /* 0x00000010b100780c */ /* 0x000fe40003f24270 */
[----:B------:R-:W-:Y:S01]  /*2870*/  FSEL R181, R170, -INF , !P6 ;  /* 0xff800000aab57808 */ /* 0x000fe20007000000 */
[----:B------:R-:W-:Y:S01]  /*2880*/  FFMA.FTZ R215, R154, UR7, -R215 ;  /* 0x000000079ad77c23 */ /* 0x000fe200080108d7 */
[----:B----4-:R-:W-:Y:S01]  /*2890*/  FSEL R157, R166, -INF , !P3 ;  /* 0xff800000a69d7808 */ /* 0x010fe20005800000 */
[----:B------:R-:W4:Y:S01]  /*28a0*/  MUFU.EX2 R168, R168 ;  /* 0x000000a800a87308 */ /* 0x000f220000000800 */
[----:B------:R-:W-:Y:S01]  /*28b0*/  FSEL R154, R163, -INF , !P2 ;  /* 0xff800000a39a7808 */ /* 0x000fe20005000000 */
[----:B------:R-:W-:Y:S01]  /*28c0*/  FFMA.FTZ R212, R181, UR7, -R212 ;  /* 0x00000007b5d47c23 */ /* 0x000fe200080108d4 */
[----:B------:R-:W-:Y:S01]  /*28d0*/  ISETP.GT.AND P2, PT, R177, 0x19, PT ;  /* 0x00000019b100780c */ /* 0x000fe20003f44270 */
[----:B------:R-:W-:Y:S01]  /*28e0*/  FFMA.FTZ R176, R157, UR7, -R20 ;  /* 0x000000079db07c23 */ /* 0x000fe20008010814 */
[----:B------:R-:W-:Y:S01]  /*28f0*/  FSEL R155, R162, -INF , !P1 ;  /* 0xff800000a29b7808 */ /* 0x000fe20004800000 */
[----:B------:R-:W-:Y:S01]  /*2900*/  FFMA.FTZ R163, R154, UR7, -R209 ;  /* 0x000000079aa37c23 */ /* 0x000fe200080108d1 */
[----:B------:R-:W-:Y:S01]  /*2910*/  FSEL R20, R167, -INF , !P2 ;  /* 0xff800000a7147808 */ /* 0x000fe20005000000 */
[----:B------:R-:W5:Y:S01]  /*2920*/  MUFU.EX2 R162, R215 ;  /* 0x000000d700a27308 */ /* 0x000f620000000800 */
[----:B------:R-:W-:Y:S01]  /*2930*/  FSEL R180, R171, -INF , !P5 ;  /* 0xff800000abb47808 */ /* 0x000fe20006800000 */
[----:B------:R-:W-:Y:S01]  /*2940*/  FFMA.FTZ R169, R155, UR7, -R208 ;  /* 0x000000079ba97c23 */ /* 0x000fe200080108d0 */
[----:B------:R-:W-:-:S02]  /*2950*/  ISETP.GT.AND P1, PT, R177, 0x28, PT ;  /* 0x00000028b100780c */ /* 0x000fc40003f24270 */
[C---:B------:R-:W-:Y:S01]  /*2960*/  ISETP.GT.AND P4, PT, R177.reuse, 0x29, PT ;  /* 0x00000029b100780c */ /* 0x040fe20003f84270 */
[----:B------:R-:W-:Y:S01]  /*2970*/  FFMA.FTZ R180, R180, UR7, -R213 ;  /* 0x00000007b4b47c23 */ /* 0x000fe200080108d5 */
[C---:B------:R-:W-:Y:S01]  /*2980*/  ISETP.GT.AND P3, PT, R177.reuse, 0x30, PT ;  /* 0x00000030b100780c */ /* 0x040fe20003f64270 */
[----:B------:R-:W5:Y:S01]  /*2990*/  MUFU.EX2 R15, R15 ;  /* 0x0000000f000f7308 */ /* 0x000f620000000800 */
[C---:B------:R-:W-:Y:S02]  /*29a0*/  ISETP.GT.AND P2, PT, R177.reuse, 0x31, PT ;  /* 0x00000031b100780c */ /* 0x040fe40003f44270 */
[C---:B------:R-:W-:Y:S02]  /*29b0*/  ISETP.GT.AND P6, PT, R177.reuse, 0x38, PT ;  /* 0x00000038b100780c */ /* 0x040fe40003fc4270 */
[----:B------:R-:W-:Y:S01]  /*29c0*/  ISETP.GT.AND P5, PT, R177, 0x39, PT ;  /* 0x00000039b100780c */ /* 0x000fe20003fa4270 */
[----:B------:R-:W-:Y:S01]  /*29d0*/  FFMA.FTZ R177, R20, UR7, -R21 ;  /* 0x0000000714b17c23 */ /* 0x000fe20008010815 */
[----:B------:R-:W-:Y:S01]  /*29e0*/  FSEL R208, R175, -INF , !P4 ;  /* 0xff800000afd07808 */ /* 0x000fe20006000000 */
[----:B------:R-:W-:Y:S01]  /*29f0*/  MUFU.EX2 R165, R165 ;  /* 0x000000a500a57308 */ /* 0x000fe20000000800 */
[----:B------:R-:W-:-:S02]  /*2a00*/  WARPGROUP.DEPBAR.LE gsb0, 0x0 ;  /* 0x00008000000079c5 */ /* 0x000fc40000010000 */
[----:B------:R-:W-:Y:S01]  /*2a10*/  WARPGROUP.ARRIVE ;  /* 0x00000000000079c5 */ /* 0x000fe20000000000 */
[----:B------:R-:W-:Y:S01]  /*2a20*/  FSEL R175, R178, -INF , !P3 ;  /* 0xff800000b2af7808 */ /* 0x000fe20005800000 */
[----:B------:R-:W-:Y:S01]  /*2a30*/  FFMA.FTZ R208, R208, UR7, -R23 ;  /* 0x00000007d0d07c23 */ /* 0x000fe20008010817 */
[----:B------:R-:W-:Y:S02]  /*2a40*/  FSEL R178, R179, -INF , !P2 ;  /* 0xff800000b3b27808 */ /* 0x000fe40005000000 */
[----:B------:R-:W-:Y:S01]  /*2a50*/  FSEL R179, R182, -INF , !P6 ;  /* 0xff800000b6b37808 */ /* 0x000fe20007000000 */
[----:B------:R-:W-:Y:S01]  /*2a60*/  HGMMA.64x64x16.F32 R120, R192, gdesc[UR8], R120, gsb0 ;  /* 0x00e00008c0787df0 */ /* 0x000fe20008000878 */
[----:B------:R-:W-:Y:S01]  /*2a70*/  UIADD3 UR10, UR13, 0x202, URZ ;  /* 0x000002020d0a7890 */ /* 0x000fe2000fffe03f */
[----:B------:R-:W-:Y:S01]  /*2a80*/  FSEL R181, R174, -INF , !P1 ;  /* 0xff800000aeb57808 */ /* 0x000fe20004800000 */
[----:B------:R-:W-:Y:S01]  /*2a90*/  UMOV UR11, 0x80000020 ;  /* 0x80000020000b7882 */ /* 0x000fe20000000000 */
[----:B------:R-:W-:Y:S01]  /*2aa0*/  FFMA.FTZ R218, R179, UR7, -R218 ;  /* 0x00000007b3da7c23 */ /* 0x000fe200080108da */
[----:B------:R-:W-:Y:S01]  /*2ab0*/  FFMA.FTZ R210, R175, UR7, -R210 ;  /* 0x00000007afd27c23 */ /* 0x000fe200080108d2 */
[----:B------:R-:W-:Y:S01]  /*2ac0*/  FSEL R182, R183, -INF , !P5 ;  /* 0xff800000b7b67808 */ /* 0x000fe20006800000 */
[----:B------:R-:W-:Y:S01]  /*2ad0*/  FFMA.FTZ R22, R181, UR7, -R22 ;  /* 0x00000007b5167c23 */ /* 0x000fe20008010816 */
[----:B------:R-:W-:Y:S01]  /*2ae0*/  FFMA.FTZ R211, R178, UR7, -R211 ;  /* 0x00000007b2d37c23 */ /* 0x000fe200080108d3 */
[----:B------:R-:W-:Y:S01]  /*2af0*/  MUFU.EX2 R10, R10 ;  /* 0x0000000a000a7308 */ /* 0x000fe20000000800 */
[----:B------:R-:W-:Y:S01]  /*2b00*/  UMOV UR13, 0x40000040 ;  /* 0x40000040000d7882 */ /* 0x000fe20000000000 */
[----:B------:R-:W-:-:S06]  /*2b10*/  FFMA.FTZ R219, R182, UR7, -R219 ;  /* 0x00000007b6db7c23 */ /* 0x000fcc00080108db */
[----:B------:R-:W5:Y:S08]  /*2b20*/  MUFU.EX2 R22, R22 ;  /* 0x0000001600167308 */ /* 0x000f700000000800 */
        /* <DEDUP_REMOVED lines=8> */
[----:B------:R-:W-:-:S05]  /*2bb0*/  WARPGROUP.ARRIVE ;  /* 0x00000000000079c5 */ /* 0x000fca0000000000 */
[----:B------:R-:W-:Y:S01]  /*2bc0*/  MUFU.EX2 R23, R180 ;  /* 0x000000b400177308 */ /* 0x000fe20000000800 */
[----:B------:R-:W-:Y:S01]  /*2bd0*/  HGMMA.64x64x16.F32 R120, R204, gdesc[UR8], R120, gsb0 ;  /* 0x00e00008cc787df0 */ /* 0x000fe20008000878 */
[----:B------:R-:W-:Y:S01]  /*2be0*/  UMOV UR10, UR12 ;  /* 0x0000000c000a7c82 */ /* 0x000fe20008000000 */
[----:B------:R-:W-:-:S05]  /*2bf0*/  UMOV UR11, 0x80000020 ;  /* 0x80000020000b7882 */ /* 0x000fca0000000000 */
[----:B------:R-:W-:Y:S08]  /*2c00*/  MUFU.EX2 R160, R160 ;  /* 0x000000a000a07308 */ /* 0x000ff00000000800 */
[----:B------:R-:W-:Y:S08]  /*2c10*/  MUFU.EX2 R210, R210 ;  /* 0x000000d200d27308 */ /* 0x000ff00000000800 */
[----:B------:R-:W-:Y:S01]  /*2c20*/  MUFU.EX2 R211, R211 ;  /* 0x000000d300d37308 */ /* 0x000fe20000000800 */
[----:B------:R-:W-:-:S02]  /*2c30*/  WARPGROUP.DEPBAR.LE gsb0, 0x0 ;  /* 0x00008000000079c5 */ /* 0x000fc40000010000 */
        /* <DEDUP_REMOVED lines=123> */
[----:B------:R-:W-:Y:S02]  /*33f0*/  R2UR UR10, R16 ;  /* 0x00000000100a72ca */ /* 0x000fe400000e0000 */
[----:B------:R-:W-:-:S11]  /*3400*/  R2UR UR11, R5 ;  /* 0x00000000050b72ca */ /* 0x000fd600000e0000 */
[----:B------:R-:W-:Y:S02]  /*3410*/  USHF.R.U32.HI UR10, URZ, 0x4, UR10 ;  /* 0x000000043f0a7899 */ /* 0x000fe4000801160a */
[----:B------:R-:W-:Y:S02]  /*3420*/  USHF.R.U32.HI UR11, URZ, 0x4, UR11 ;  /* 0x000000043f0b7899 */ /* 0x000fe4000801160b */
[----:B------:R-:W-:Y:S02]  /*3430*/  ULOP3.LUT UR10, UR10, 0x3fff, URZ, 0xc0, !UPT ;  /* 0x00003fff0a0a7892 */ /* 0x000fe4000f8ec03f */
[----:B------:R-:W-:Y:S02]  /*3440*/  ULOP3.LUT UR17, UR11, 0x3fff, URZ, 0xc0, !UPT ;  /* 0x00003fff0b117892 */ /* 0x000fe4000f8ec03f */
[----:B------:R-:W-:Y:S02]  /*3450*/  ULOP3.LUT UR18, UR10, 0x10000, URZ, 0xfc, !UPT ;  /* 0x000100000a127892 */ /* 0x000fe4000f8efc3f */
[----:B------:R-:W-:Y:S01]  /*3460*/  UIADD3 UR10, UR12, 0xc0, URZ ;  /* 0x000000c00c0a7890 */ /* 0x000fe2000fffe03f */
[----:B------:R-:W-:Y:S01]  /*3470*/  UMOV UR11, 0x80000020 ;  /* 0x80000020000b7882 */ /* 0x000fe20000000000 */
[----:B------:R-:W-:Y:S01]  /*3480*/  ULEA UR18, UR5, UR18, 0xa ;  /* 0x0000001205127291 */ /* 0x000fe2000f8e503f */
[----:B------:R-:W-:Y:S01]  /*3490*/  UMOV UR14, UR17 ;  /* 0x00000011000e7c82 */ /* 0x000fe20008000000 */
[----:B------:R-:W-:-:S05]  /*34a0*/  UIADD3 UR19, UR17, 0x200, URZ ;  /* 0x0000020011137890 */ /* 0x000fca000fffe03f */
[----:B------:R-:W-:Y:S01]  /*34b0*/  UMOV UR12, UR18 ;  /* 0x00000012000c7c82 */ /* 0x000fe20008000000 */
[----:B------:R-:W-:Y:S02]  /*34c0*/  WARPGROUP.DEPBAR.LE gsb0, 0x0 ;  /* 0x00008000000079c5 */ /* 0x000fe40000010000 */
[----:B------:R-:W-:Y:S02]  /*34d0*/  F2FP.F16.F32.PACK_AB R120, R19, R15 ;  /* 0x0000000f1378723e */ /* 0x000fe400000000ff */
[----:B------:R-:W-:Y:S02]  /*34e0*/  F2FP.F16.F32.PACK_AB R122, R161, R160 ;  /* 0x000000a0a17a723e */ /* 0x000fe400000000ff */
[----:B------:R-:W-:Y:S02]  /*34f0*/  F2FP.F16.F32.PACK_AB R121, R211, R210 ;  /* 0x000000d2d379723e */ /* 0x000fe400000000ff */
[----:B------:R-:W-:-:S04]  /*3500*/  F2FP.F16.F32.PACK_AB R123, R124, R127 ;  /* 0x0000007f7c7b723e */ /* 0x000fc800000000ff */
        /* <DEDUP_REMOVED lines=159> */
.L_x_2540:
        /* <DEDUP_REMOVED lines=45> */
.L_x_2541:
        /* <DEDUP_REMOVED lines=62> */
.L_x_2523:
[----:B------:R-:W-:Y:S05]  /*45b0*/  @P0 BRA `(.L_x_2522) ;  /* 0x0000004c003c0947 */ /* 0x000fea0003800000 */
[----:B-1----:R-:W1:Y:S01]  /*45c0*/  S2R R4, SR_TID.X ;  /* 0x0000000000047919 */ /* 0x002e620000002100 */
[----:B------:R-:W-:Y:S01]  /*45d0*/  ULDC UR8, c[0x0][0x850] ;  /* 0x0002140000087ab9 */ /* 0x000fe20000000800 */
[----:B------:R-:W-:Y:S01]  /*45e0*/  UMOV UR10, UR39 ;  /* 0x00000027000a7c82 */ /* 0x000fe20008000000 */
[----:B------:R-:W-:Y:S01]  /*45f0*/  UISETP.NE.AND UP0, UPT, UR8, 0x1, UPT ;  /* 0x000000010800788c */ /* 0x000fe2000bf05270 */
[----:B------:R-:W2:Y:S01]  /*4600*/  S2UR UR19, SR_CgaCtaId ;  /* 0x00000000001379c3 */ /* 0x000ea20000008800 */
[----:B------:R-:W-:Y:S01]  /*4610*/  ULDC.64 UR12, c[0x0][0x818] ;  /* 0x00020600000c7ab9 */ /* 0x000fe20000000a00 */
[----:B------:R-:W-:Y:S01]  /*4620*/  ULOP3.LUT UR36, URZ, UR36, URZ, 0x33, !UPT ;  /* 0x000000243f247292 */ /* 0x000fe2000f8e333f */
[----:B------:R-:W-:Y:S01]  /*4630*/  BSSY B0, `(.L_x_2543) ;  /* 0x0000056000007945 */ /* 0x000fe20003800000 */
[----:B------:R-:W-:Y:S01]  /*4640*/  ULDC UR6, c[0x0][0x8b4] ;  /* 0x00022d0000067ab9 */ /* 0x000fe20000000800 */
[----:B------:R-:W-:Y:S01]  /*4650*/  ULDC UR16, c[0x0][0x80c] ;  /* 0x0002030000107ab9 */ /* 0x000fe20000000800 */
[----:B------:R-:W-:-:S02]  /*4660*/  UIADD3 UR36, UR36, UR6, URZ ;  /* 0x0000000624247290 */ /* 0x000fc4000fffe03f */
[----:B------:R-:W-:Y:S02]  /*4670*/  UIMAD UR11, UR37, UR16, URZ ;  /* 0x00000010250b72a4 */ /* 0x000fe4000f8e023f */
[----:B------:R-:W-:Y:S01]  /*4680*/  @UP0 ULDC UR4, c[0x0][0x854] ;  /* 0x0002150000040ab9 */ /* 0x000fe20000000800 */
[----:B------:R-:W-:Y:S01]  /*4690*/  @UP0 ULDC UR7, c[0x0][0x858] ;  /* 0x0002160000070ab9 */ /* 0x000fe20000000800 */
[----:B------:R-:W-:Y:S02]  /*46a0*/  UIMAD.WIDE.U32 UR4, UR39, UR4, URZ ;  /* 0x00000004270472a5 */ /* 0x000fe4000f8e003f */
[----:B------:R-:W-:Y:S02]  /*46b0*/  UIMAD UR6, UR36, 0x3000, URZ ;  /* 0x00003000240678a4 */ /* 0x000fe4000f8e023f */
[----:B------:R-:W-:Y:S01]  /*46c0*/  @UP0 USHF.R.U32.HI UR10, URZ, UR7, UR5 ;  /* 0x000000073f0a0299 */ /* 0x000fe20008011605 */
[----:B------:R-:W-:Y:S01]  /*46d0*/  UMOV UR18, 0x400 ;  /* 0x0000040000127882 */ /* 0x000fe20000000000 */
[----:B------:R-:W-:-:S02]  /*46e0*/  USHF.R.S32.HI UR7, URZ, 0x1f, UR6 ;  /* 0x0000001f3f077899 */ /* 0x000fc40008011406 */
[----:B------:R-:W-:Y:S01]  /*46f0*/  USHF.R.S32.HI UR17, URZ, 0x1f, UR10 ;  /* 0x0000001f3f117899 */ /* 0x000fe2000801140a */
[----:B------:R-:W-:Y:S01]  /*4700*/  ULDC.64 UR14, c[0x0][0x840] ;  /* 0x00021000000e7ab9 */ /* 0x000fe20000000a00 */
[----:B------:R-:W-:Y:S02]  /*4710*/  UIMAD.WIDE.U32 UR4, UR10, UR12, UR6 ;  /* 0x0000000c0a0472a5 */ /* 0x000fe4000f8e0006 */
[----:B------:R-:W-:Y:S01]  /*4720*/  UIMAD UR9, UR17, UR12, URZ ;  /* 0x0000000c110972a4 */ /* 0x000fe2000f8e023f */
[C---:B-1----:R-:W-:Y:S01]  /*4730*/  VIADD R3, R4.reuse, 0xffffff80 ;  /* 0xffffff8004037836 */ /* 0x042fe20000000000 */
[----:B------:R-:W-:Y:S01]  /*4740*/  UIMAD.WIDE.U32 UR6, UR10, UR14, UR6 ;  /* 0x0000000e0a0672a5 */ /* 0x000fe2000f8e0006 */
[----:B------:R-:W-:Y:S01]  /*4750*/  BAR.SYNC.DEFER_BLOCKING 0x1, 0x100 ;  /* 0x0044000000007b1d */ /* 0x000fe20000010000 */
[----:B------:R-:W-:Y:S01]  /*4760*/  UIMAD UR20, UR10, UR13, UR9 ;  /* 0x0000000d0a1472a4 */ /* 0x000fe2000f8e0209 */
[----:B------:R-:W-:Y:S01]  /*4770*/  ISETP.NE.AND P1, PT, R4, 0x80, PT ;  /* 0x000000800400780c */ /* 0x000fe20003f25270 */
[----:B------:R-:W-:Y:S01]  /*4780*/  UIMAD UR21, UR17, UR14, URZ ;  /* 0x0000000e111572a4 */ /* 0x000fe2000f8e023f */
[----:B------:R-:W-:Y:S01]  /*4790*/  SHF.R.S32.HI R0, RZ, 0x1f, R3 ;  /* 0x0000001fff007819 */ /* 0x000fe20000011403 */
[----:B------:R-:W-:Y:S01]  /*47a0*/  UIADD3 UR5, UR5, UR20, URZ ;  /* 0x0000001405057290 */ /* 0x000fe2000fffe03f */
[----:B------:R-:W-:Y:S01]  /*47b0*/  ISETP.NE.AND P0, PT, R3, RZ, PT ;  /* 0x000000ff0300720c */ /* 0x000fe20003f05270 */
[----:B------:R-:W-:Y:S01]  /*47c0*/  ULDC UR9, c[0x0][0x870] ;  /* 0x00021c0000097ab9 */ /* 0x000fe20000000800 */
[----:B------:R-:W-:Y:S01]  /*47d0*/  LEA.HI R2, R0, R3, RZ, 0x7 ;  /* 0x0000000300027211 */ /* 0x000fe200078f38ff */
[----:B------:R-:W-:Y:S01]  /*47e0*/  UIMAD UR9, UR9, UR36, URZ ;  /* 0x00000024090972a4 */ /* 0x000fe2000f8e023f */
[----:B------:R-:W-:-:S02]  /*47f0*/  ULDC.64 UR12, c[0x0][0x868] ;  /* 0x00021a00000c7ab9 */ /* 0x000fc40000000a00 */
[----:B------:R-:W-:Y:S01]  /*4800*/  LOP3.LUT R0, R2, 0x3fffff80, RZ, 0xc0, !PT ;  /* 0x3fffff8002007812 */ /* 0x000fe200078ec0ff */
[----:B------:R-:W-:Y:S01]  /*4810*/  UIMAD UR16, UR9, UR16, URZ ;  /* 0x00000010091072a4 */ /* 0x000fe2000f8e023f */
[----:B------:R-:W-:Y:S01]  /*4820*/  SHF.R.S32.HI R5, RZ, 0x7, R2 ;  /* 0x00000007ff057819 */ /* 0x000fe20000011402 */
[----:B--2---:R-:W-:Y:S02]  /*4830*/  ULEA UR9, UR19, UR18, 0x18 ;  /* 0x0000001213097291 */ /* 0x004fe4000f8ec03f */
[----:B------:R-:W-:Y:S01]  /*4840*/  IMAD.IADD R0, R3, 0x1, -R0 ;  /* 0x0000000103007824 */ /* 0x000fe200078e0a00 */
[----:B------:R-:W-:Y:S02]  /*4850*/  USHF.R.S32.HI UR19, URZ, 0x1f, UR16 ;  /* 0x0000001f3f137899 */ /* 0x000fe40008011410 */
[----:B------:R-:W-:Y:S01]  /*4860*/  USHF.R.S32.HI UR18, URZ, 0x1f, UR11 ;  /* 0x0000001f3f127899 */ /* 0x000fe2000801140b */
[----:B------:R-:W-:Y:S01]  /*4870*/  IMAD R0, R5, 0x600, R0 ;  /* 0x0000060005007824 */ /* 0x000fe200078e0200 */
[----:B------:R-:W-:-:S02]  /*4880*/  UIADD3 UR16, UP0, UP1, UR16, UR11, UR10 ;  /* 0x0000000b10107290 */ /* 0x000fc4000f91e00a */
[----:B------:R-:W-:Y:S01]  /*4890*/  UIMAD UR15, UR10, UR15, UR21 ;  /* 0x0000000f0a0f72a4 */ /* 0x000fe2000f8e0215 */
[----:B------:R-:W-:Y:S01]  /*48a0*/  IMAD.SHL.U32 R0, R0, 0x4, RZ ;  /* 0x0000000400007824 */ /* 0x000fe200078e00ff */
[----:B------:R-:W-:Y:S02]  /*48b0*/  UIADD3.X UR14, UR19, UR18, UR17, UP0, UP1 ;  /* 0x00000012130e7290 */ /* 0x000fe400087e2411 */
[----:B------:R-:W-:Y:S02]  /*48c0*/  USHF.L.U32 UR11, UR16, 0x2, URZ ;  /* 0x00000002100b7899 */ /* 0x000fe4000800063f */
[----:B------:R-:W-:Y:S01]  /*48d0*/  LEA R0, R0, UR9, 0x2 ;  /* 0x0000000900007c11 */ /* 0x000fe2000f8e10ff */
[----:B------:R-:W-:Y:S02]  /*48e0*/  USHF.L.U64.HI UR14, UR16, 0x2, UR14 ;  /* 0x00000002100e7899 */ /* 0x000fe4000801020e */
[----:B------:R-:W-:Y:S02]  /*48f0*/  UIADD3 UR16, UP0, UR11, UR12, URZ ;  /* 0x0000000c0b107290 */ /* 0x000fe4000ff1e03f */
[----:B------:R1:W-:Y:S01]  /*4900*/  STS.128 [R0], R24 ;  /* 0x0000001800007388 */ /* 0x0003e20000000c00 */
[----:B------:R-:W-:Y:S01]  /*4910*/  USHF.R.S32.HI UR12, URZ, 0x1f, UR37 ;  /* 0x0000001f3f0c7899 */ /* 0x000fe20008011425 */
[----:B------:R-:W-:-:S02]  /*4920*/  ULDC.64 UR18, c[0x0][0x820] ;  /* 0x0002080000127ab9 */ /* 0x000fc40000000a00 */
[----:B------:R1:W-:Y:S01]  /*4930*/  STS.128 [R0+0x800], R28 ;  /* 0x0008001c00007388 */ /* 0x0003e20000000c00 */
[----:B------:R-:W-:Y:S01]  /*4940*/  UIADD3.X UR17, UR14, UR13, URZ, UP0, !UPT ;  /* 0x0000000d0e117290 */ /* 0x000fe200087fe43f */
[----:B------:R-:W-:Y:S01]  /*4950*/  IMAD.U32 R2, RZ, RZ, UR16 ;  /* 0x00000010ff027e24 */ /* 0x000fe2000f8e00ff */
[----:B------:R-:W-:Y:S01]  /*4960*/  ULDC.64 UR22, c[0x0][0x848] ;  /* 0x0002120000167ab9 */ /* 0x000fe20000000a00 */
[----:B------:R1:W-:Y:S01]  /*4970*/  STS.128 [R0+0x1000], R32 ;  /* 0x0010002000007388 */ /* 0x0003e20000000c00 */
[----:B------:R-:W-:Y:S02]  /*4980*/  UIMAD UR13, UR12, UR18, URZ ;  /* 0x000000120c0d72a4 */ /* 0x000fe4000f8e023f */
[----:B------:R-:W-:Y:S01]  /*4990*/  UIMAD UR12, UR12, UR22, URZ ;  /* 0x000000160c0c72a4 */ /* 0x000fe2000f8e023f */
[----:B------:R1:W-:Y:S01]  /*49a0*/  STS.128 [R0+0x1800], R36 ;  /* 0x0018002400007388 */ /* 0x0003e20000000c00 */
[----:B------:R-:W-:Y:S01]  /*49b0*/  UIADD3 UR7, UR7, UR15, URZ ;  /* 0x0000000f07077290 */ /* 0x000fe2000fffe03f */
[----:B------:R-:W-:Y:S01]  /*49c0*/  IMAD.U32 R3, RZ, RZ, UR17 ;  /* 0x00000011ff037e24 */ /* 0x000fe2000f8e00ff */
        /* <DEDUP_REMOVED lines=9> */
[----:B------:R-:W-:Y:S02]  /*4a60*/  UIADD3 UR15, -UR10, URZ, URZ ;  /* 0x0000003f0a0f7290 */ /* 0x000fe4000fffe13f */
[----:B------:R1:W-:Y:S01]  /*4a70*/  STS.128 [R0+0x3800], R52 ;  /* 0x0038003400007388 */ /* 0x0003e20000000c00 */
[----:B------:R-:W-:-:S02]  /*4a80*/  UIADD3 UR10, UR5, UR13, URZ ;  /* 0x0000000d050a7290 */ /* 0x000fc4000fffe03f */
[----:B------:R-:W-:Y:S01]  /*4a90*/  ULEA UR18, UP0, UR4, UR18, 0x2 ;  /* 0x0000001204127291 */ /* 0x000fe2000f80103f */
[----:B------:R1:W-:Y:S01]  /*4aa0*/  STS.128 [R0+0x4000], R56 ;  /* 0x0040003800007388 */ /* 0x0003e20000000c00 */
[----:B------:R-:W-:Y:S02]  /*4ab0*/  UIADD3 UR5, UR7, UR12, URZ ;  /* 0x0000000c07057290 */ /* 0x000fe4000fffe03f */
[----:B------:R-:W-:Y:S01]  /*4ac0*/  ULEA UR20, UP1, UR6, UR20, 0x2 ;  /* 0x0000001406147291 */ /* 0x000fe2000f82103f */
[----:B------:R1:W-:Y:S01]  /*4ad0*/  STS.128 [R0+0x4800], R60 ;  /* 0x0048003c00007388 */ /* 0x0003e20000000c00 */
[----:B------:R-:W-:Y:S02]  /*4ae0*/  ULEA.HI.X UR19, UR4, UR19, UR10, 0x2, UP0 ;  /* 0x0000001304137291 */ /* 0x000fe400080f140a */
[----:B------:R-:W-:Y:S01]  /*4af0*/  ULEA.HI.X UR5, UR6, UR21, UR5, 0x2, UP1 ;  /* 0x0000001506057291 */ /* 0x000fe200088f1405 */
[----:B------:R1:W-:Y:S01]  /*4b00*/  STS.128 [R0+0x5000], R64 ;  /* 0x0050004000007388 */ /* 0x0003e20000000c00 */
[----:B------:R-:W-:-:S03]  /*4b10*/  UIMAD UR15, UR8, UR15, UR39 ;  /* 0x0000000f080f72a4 */ /* 0x000fc6000f8e0227 */
[----:B------:R1:W-:Y:S01]  /*4b20*/  STS.128 [R0+0x5800], R68 ;  /* 0x0058004400007388 */ /* 0x0003e20000000c00 */
[----:B------:R-:W-:Y:S08]  /*4b30*/  @P0 BRA `(.L_x_2544) ;  /* 0x0000000000140947 */ /* 0x000ff00003800000 */
.L_x_2545:
[----:B------:R-:W2:Y:S04]  /*4b40*/  LDG.E.STRONG.GPU R4, desc[UR46][R2.64] ;  /* 0x0000002e02047981 */ /* 0x000ea8000c1ef900 */
[----:B--2---:R-:W-:Y:S01]  /*4b50*/  CCTL.IVALL ;  /* 0x00000000ff00798f */ /* 0x004fe20002000000 */
[----:B------:R-:W-:Y:S05]  /*4b60*/  YIELD ;  /* 0x0000000000007946 */ /* 0x000fea0003800000 */
[----:B------:R-:W-:-:S13]  /*4b70*/  ISETP.NE.AND P0, PT, R4, UR15, PT ;  /* 0x0000000f04007c0c */ /* 0x000fda000bf05270 */
[----:B------:R-:W-:Y:S05]  /*4b80*/  @P0 BRA `(.L_x_2545) ;  /* 0xfffffffc00ec0947 */ /* 0x000fea000383ffff */
.L_x_2544:
[----:B------:R-:W-:Y:S05]  /*4b90*/  BSYNC B0 ;  /* 0x0000000000007941 */ /* 0x000fea0003800000 */
.L_x_2543:
[----:B------:R-:W-:-:S03]  /*4ba0*/  UMOV UR4, 0xffffffff ;  /* 0xffffffff00047882 */ /* 0x000fc60000000000 */
[----:B------:R-:W-:Y:S05]  /*4bb0*/  BRA.DIV UR4, `(.L_x_2546) ;  /* 0x0000004a04287947 */ /* 0x000fea000b800000 */
[----:B------:R-:W-:Y:S01]  /*4bc0*/  NOP ;  /* 0x0000000000007918 */ /* 0x000fe20000000000 */
.L_x_2635:
        /* <DEDUP_REMOVED lines=15> */
.L_x_2549:
[----:B------:R-:W-:Y:S01]  /*4cc0*/  @P0 ELECT P2, URZ, PT ;  /* 0x00000000003f082f */ /* 0x000fe20003840000 */
[----:B------:R2:W-:-:S12]  /*4cd0*/  UBLKRED.G.S.ADD.F32.RN [UR4], [UR9], UR6, desc[UR12] ;  /* 0x00000c04090073bb */ /* 0x0005d800080a1406 */
[----:B------:R-:W-:Y:S02]  /*4ce0*/  @P2 PLOP3.LUT P0, PT, P2, PT, PT, 0x8, 0x0 ;  /* 0x000000000000281c */ /* 0x000fe4000170e170 */
[----:B------:R-:W-:-:S11]  /*4cf0*/  PLOP3.LUT P2, PT, PT, PT, PT, 0x8, 0x0 ;  /* 0x000000000000781c */ /* 0x000fd60003f4e170 */
[----:B--2---:R-:W-:Y:S05]  /*4d00*/  @P0 BRA.U.ANY `(.L_x_2549) ;  /* 0xfffffffd00ec0947 */ /* 0x004fea000393ffff */
[----:B------:R0:W-:Y:S01]  /*4d10*/  UTMACMDFLUSH ;  /* 0x00000000000079b7 */ /* 0x0001e20000000000 */
[----:B------:R-:W-:-:S04]  /*4d20*/  DEPBAR.LE SB0, 0x0 ;  /* 0x000080000000791a */ /* 0x000fc80000000000 */
.L_x_2548:
[----:B------:R-:W-:Y:S05]  /*4d30*/  BSYNC B0 ;  /* 0x0000000000007941 */ /* 0x000fea0003800000 */
.L_x_2547:
        /* <DEDUP_REMOVED lines=14> */
.L_x_2551:
[----:B------:R-:W-:Y:S05]  /*4e20*/  BSYNC B0 ;  /* 0x0000000000007941 */ /* 0x000fea0003800000 */
.L_x_2550:
        /* <DEDUP_REMOVED lines=20> */
.L_x_2554:
[----:B-12---:R-:W2:Y:S04]  /*4f70*/  LDG.E.STRONG.GPU R0, desc[UR46][R2.64] ;  /* 0x0000002e02007981 */ /* 0x006ea8000c1ef900 */
[----:B--2---:R-:W-:Y:S01]  /*4f80*/  CCTL.IVALL ;  /* 0x00000000ff00798f */ /* 0x004fe20002000000 */
[----:B------:R-:W-:Y:S05]  /*4f90*/  YIELD ;  /* 0x0000000000007946 */ /* 0x000fea0003800000 */
[----:B------:R-:W-:-:S13]  /*4fa0*/  ISETP.NE.AND P0, PT, R0, UR15, PT ;  /* 0x0000000f00007c0c */ /* 0x000fda000bf05270 */
[----:B------:R-:W-:Y:S05]  /*4fb0*/  @P0 BRA `(.L_x_2554) ;  /* 0xfffffffc00ec0947 */ /* 0x000fea000383ffff */
.L_x_2553:
[----:B------:R-:W-:Y:S05]  /*4fc0*/  BSYNC B0 ;  /* 0x0000000000007941 */ /* 0x000fea0003800000 */
.L_x_2552:
[----:B------:R-:W-:-:S03]  /*4fd0*/  UMOV UR4, 0xffffffff ;  /* 0xffffffff00047882 */ /* 0x000fc60000000000 */
[----:B------:R-:W-:Y:S05]  /*4fe0*/  BRA.DIV UR4, `(.L_x_2555) ;  /* 0x0000004604387947 */ /* 0x000fea000b800000 */
[----:B------:R-:W-:Y:S01]  /*4ff0*/  NOP ;  /* 0x0000000000007918 */ /* 0x000fe20000000000 */
.L_x_2638:
        /* <DEDUP_REMOVED lines=16> */
.L_x_2558:
[----:B------:R-:W-:Y:S01]  /*5100*/  @P0 ELECT P2, URZ, PT ;  /* 0x00000000003f082f */ /* 0x000fe20003840000 */
[----:B------:R3:W-:-:S12]  /*5110*/  UBLKRED.G.S.ADD.F32.RN [UR4], [UR9], UR6, desc[UR10] ;  /* 0x00000a04090073bb */ /* 0x0007d800080a1406 */
[----:B------:R-:W-:Y:S02]  /*5120*/  @P2 PLOP3.LUT P0, PT, P2, PT, PT, 0x8, 0x0 ;  /* 0x000000000000281c */ /* 0x000fe4000170e170 */
[----:B------:R-:W-:-:S11]  /*5130*/  PLOP3.LUT P2, PT, PT, PT, PT, 0x8, 0x0 ;  /* 0x000000000000781c */ /* 0x000fd60003f4e170 */
[----:B---3--:R-:W-:Y:S05]  /*5140*/  @P0 BRA.U.ANY `(.L_x_2558) ;  /* 0xfffffffd00ec0947 */ /* 0x008fea000393ffff */
[----:B------:R0:W-:Y:S01]  /*5150*/  UTMACMDFLUSH ;  /* 0x00000000000079b7 */ /* 0x0001e20000000000 */
[----:B------:R-:W-:-:S04]  /*5160*/  DEPBAR.LE SB0, 0x0 ;  /* 0x000080000000791a */ /* 0x000fc80000000000 */
.L_x_2557:
[----:B------:R-:W-:Y:S05]  /*5170*/  BSYNC B0 ;  /* 0x0000000000007941 */ /* 0x000fea0003800000 */
.L_x_2556:
        /* <DEDUP_REMOVED lines=14> */
.L_x_2518:
        /* <DEDUP_REMOVED lines=29> */
.L_x_2560:
[----:B------:R-:W-:Y:S01]  /*5430*/  ULDC UR9, c[0x0][0x8cc] ;  /* 0x0002330000097ab9 */ /* 0x000fe20000000800 */
[----:B------:R-:W-:Y:S01]  /*5440*/  UMOV UR7, UR8 ;  /* 0x0000000800077c82 */ /* 0x000fe20008000000 */
[----:B------:R-:W-:-:S11]  /*5450*/  UISETP.NE.AND UP0, UPT, UR9, 0x1, UPT ;  /* 0x000000010900788c */ /* 0x000fd6000bf05270 */
[----:B------:R-:W-:Y:S02]  /*5460*/  @UP0 ULDC.64 UR10, c[0x0][0x8d0] ;  /* 0x00023400000a0ab9 */ /* 0x000fe40000000a00 */
[----:B------:R-:W-:-:S04]  /*5470*/  UIMAD.WIDE.U32 UR4, UR8, UR10, URZ ;  /* 0x0000000a080472a5 */ /* 0x000fc8000f8e003f */
[----:B------:R-:W-:-:S04]  /*5480*/  @UP0 USHF.R.U32.HI UR7, URZ, UR11, UR5 ;  /* 0x0000000b3f070299 */ /* 0x000fc80008011605 */
[----:B------:R-:W-:-:S12]  /*5490*/  UIMAD UR4, UR7, UR9, URZ ;  /* 0x00000009070472a4 */ /* 0x000fd8000f8e023f */
.L_x_2561:
        /* <DEDUP_REMOVED lines=84> */
.L_x_2565:
[----:B------:R-:W2:Y:S04]  /*59e0*/  LDG.E.STRONG.GPU R4, desc[UR46][R2.64] ;  /* 0x0000002e02047981 */ /* 0x000ea8000c1ef900 */
[----:B--2---:R-:W-:Y:S01]  /*59f0*/  CCTL.IVALL ;  /* 0x00000000ff00798f */ /* 0x004fe20002000000 */
[----:B------:R-:W-:Y:S05]  /*5a00*/  YIELD ;  /* 0x0000000000007946 */ /* 0x000fea0003800000 */
[----:B------:R-:W-:-:S13]  /*5a10*/  ISETP.NE.AND P1, PT, R4, R5, PT ;  /* 0x000000050400720c */ /* 0x000fda0003f25270 */
[----:B------:R-:W-:Y:S05]  /*5a20*/  @P1 BRA `(.L_x_2565) ;  /* 0xfffffffc00ec1947 */ /* 0x000fea000383ffff */
.L_x_2564:
[----:B------:R-:W-:Y:S05]  /*5a30*/  BSYNC B0 ;  /* 0x0000000000007941 */ /* 0x000fea0003800000 */
.L_x_2563:
[----:B------:R-:W-:-:S03]  /*5a40*/  UMOV UR4, 0xffffffff ;  /* 0xffffffff00047882 */ /* 0x000fc60000000000 */
[----:B------:R-:W-:Y:S05]  /*5a50*/  BRA.DIV UR4, `(.L_x_2566) ;  /* 0x0000003a04b87947 */ /* 0x000fea000b800000 */
[----:B------:R-:W-:Y:S01]  /*5a60*/  NOP ;  /* 0x0000000000007918 */ /* 0x000fe20000000000 */
.L_x_2641:
        /* <DEDUP_REMOVED lines=22> */
.L_x_2568:
[----:B------:R-:W-:Y:S05]  /*5bd0*/  BSYNC B0 ;  /* 0x0000000000007941 */ /* 0x000fea0003800000 */
.L_x_2567:
        /* <DEDUP_REMOVED lines=20> */
.L_x_2570:
[----:B------:R-:W-:Y:S05]  /*5d20*/  BSYNC B0 ;  /* 0x0000000000007941 */ /* 0x000fea0003800000 */
.L_x_2569:
[----:B------:R-:W-:Y:S06]  /*5d30*/  BAR.ARV 0xa, 0xa0 ;  /* 0x0282800000007b1d */ /* 0x000fec0000002000 */
[----:B------:R-:W-:Y:S04]  /*5d40*/  BSSY B0, `(.L_x_2571) ;  /* 0x0000003000007945 */ /* 0x000fe80003800000 */
[----:B------:R-:W-:Y:S05]  /*5d50*/  @!P0 BRA `(.L_x_2572) ;  /* 0x0000000000048947 */ /* 0x000fea0003800000 */
[----:B------:R-:W-:-:S04]  /*5d60*/  DEPBAR.LE SB0, 0x0 ;  /* 0x000080000000791a */ /* 0x000fc80000000000 */
.L_x_2572:
[----:B------:R-:W-:Y:S05]  /*5d70*/  BSYNC B0 ;  /* 0x0000000000007941 */ /* 0x000fea0003800000 */
.L_x_2571:
        /* <DEDUP_REMOVED lines=19> */
.L_x_2574:
[----:B------:R-:W-:Y:S05]  /*5eb0*/  BSYNC B0 ;  /* 0x0000000000007941 */ /* 0x000fea0003800000 */
.L_x_2573:
[----:B------:R-:W-:Y:S01]  /*5ec0*/  UIADD3 UR17, UR8, 0x1, URZ ;  /* 0x0000000108117890 */ /* 0x000fe2000fffe03f */
[----:B------:R-:W-:Y:S11]  /*5ed0*/  BRA `(.L_x_2575) ;  /* 0x0000000000047947 */ /* 0x000ff60003800000 */
.L_x_2562:
[----:B------:R-:W-:-:S05]  /*5ee0*/  UMOV UR17, UR8 ;  /* 0x0000000800117c82 */ /* 0x000fca0008000000 */
.L_x_2575:
        /* <DEDUP_REMOVED lines=12> */
.L_x_2600:
        /* <DEDUP_REMOVED lines=18> */
.L_x_2578:
[----:B------:R-:W2:Y:S04]  /*60d0*/  LDG.E.STRONG.GPU R4, desc[UR46][R2.64] ;  /* 0x0000002e02047981 */ /* 0x000ea8000c1ef900 */
[----:B--2---:R-:W-:Y:S01]  /*60e0*/  CCTL.IVALL ;  /* 0x00000000ff00798f */ /* 0x004fe20002000000 */
[----:B------:R-:W-:Y:S05]  /*60f0*/  YIELD ;  /* 0x0000000000007946 */ /* 0x000fea0003800000 */
[----:B------:R-:W-:-:S13]  /*6100*/  ISETP.NE.AND P1, PT, R4, R5, PT ;  /* 0x000000050400720c */ /* 0x000fda0003f25270 */
[----:B------:R-:W-:Y:S05]  /*6110*/  @P1 BRA `(.L_x_2578) ;  /* 0xfffffffc00ec1947 */ /* 0x000fea000383ffff */
.L_x_2577:
[----:B------:R-:W-:Y:S05]  /*6120*/  BSYNC B0 ;  /* 0x0000000000007941 */ /* 0x000fea0003800000 */
.L_x_2576:
[----:B------:R-:W-:-:S03]  /*6130*/  UMOV UR18, 0xffffffff ;  /* 0xffffffff00127882 */ /* 0x000fc60000000000 */
[----:B------:R-:W-:Y:S05]  /*6140*/  BRA.DIV UR18, `(.L_x_2579) ;  /* 0x0000003612187947 */ /* 0x000fea000b800000 */
[----:B------:R-:W-:Y:S01]  /*6150*/  NOP ;  /* 0x0000000000007918 */ /* 0x000fe20000000000 */
.L_x_2644:
        /* <DEDUP_REMOVED lines=19> */
.L_x_2581:
[----:B------:R-:W-:Y:S05]  /*6290*/  BSYNC B0 ;  /* 0x0000000000007941 */ /* 0x000fea0003800000 */
.L_x_2580:
        /* <DEDUP_REMOVED lines=15> */
.L_x_2583:
[----:B------:R-:W-:Y:S05]  /*6390*/  BSYNC B0 ;  /* 0x0000000000007941 */ /* 0x000fea0003800000 */
.L_x_2582:
[----:B------:R-:W-:Y:S06]  /*63a0*/  BAR.ARV 0xa, 0xa0 ;  /* 0x0282800000007b1d */ /* 0x000fec0000002000 */
[----:B------:R-:W-:Y:S04]  /*63b0*/  BSSY B0, `(.L_x_2584) ;  /* 0x0000003000007945 */ /* 0x000fe80003800000 */
[----:B------:R-:W-:Y:S05]  /*63c0*/  @!P0 BRA `(.L_x_2585) ;  /* 0x0000000000048947 */ /* 0x000fea0003800000 */
[----:B------:R-:W-:-:S04]  /*63d0*/  DEPBAR.LE SB0, 0x0 ;  /* 0x000080000000791a */ /* 0x000fc80000000000 */
.L_x_2585:
[----:B------:R-:W-:Y:S05]  /*63e0*/  BSYNC B0 ;  /* 0x0000000000007941 */ /* 0x000fea0003800000 */
.L_x_2584:
        /* <DEDUP_REMOVED lines=19> */
.L_x_2587:
[----:B------:R-:W-:Y:S05]  /*6520*/  BSYNC B0 ;  /* 0x0000000000007941 */ /* 0x000fea0003800000 */
.L_x_2586:
        /* <DEDUP_REMOVED lines=16> */
.L_x_2590:
[----:B------:R-:W2:Y:S04]  /*6630*/  LDG.E.STRONG.GPU R4, desc[UR46][R2.64] ;  /* 0x0000002e02047981 */ /* 0x000ea8000c1ef900 */
[----:B--2---:R-:W-:Y:S01]  /*6640*/  CCTL.IVALL ;  /* 0x00000000ff00798f */ /* 0x004fe20002000000 */
[----:B------:R-:W-:Y:S05]  /*6650*/  YIELD ;  /* 0x0000000000007946 */ /* 0x000fea0003800000 */
[----:B------:R-:W-:-:S13]  /*6660*/  ISETP.NE.AND P1, PT, R4, R5, PT ;  /* 0x000000050400720c */ /* 0x000fda0003f25270 */
[----:B------:R-:W-:Y:S05]  /*6670*/  @P1 BRA `(.L_x_2590) ;  /* 0xfffffffc00ec1947 */ /* 0x000fea000383ffff */
.L_x_2589:
[----:B------:R-:W-:Y:S05]  /*6680*/  BSYNC B0 ;  /* 0x0000000000007941 */ /* 0x000fea0003800000 */
.L_x_2588:
[----:B------:R-:W-:-:S03]  /*6690*/  UMOV UR10, 0xffffffff ;  /* 0xffffffff000a7882 */ /* 0x000fc60000000000 */
[----:B------:R-:W-:Y:S05]  /*66a0*/  BRA.DIV UR10, `(.L_x_2591) ;  /* 0x0000002e0adc7947 */ /* 0x000fea000b800000 */
[----:B------:R-:W-:Y:S01]  /*66b0*/  NOP ;  /* 0x0000000000007918 */ /* 0x000fe20000000000 */
.L_x_2647:
        /* <DEDUP_REMOVED lines=15> */
.L_x_2593:
[----:B------:R-:W-:Y:S05]  /*67b0*/  BSYNC B0 ;  /* 0x0000000000007941 */ /* 0x000fea0003800000 */
.L_x_2592:
        /* <DEDUP_REMOVED lines=15> */
.L_x_2595:
[----:B------:R-:W-:Y:S05]  /*68b0*/  BSYNC B0 ;  /* 0x0000000000007941 */ /* 0x000fea0003800000 */
.L_x_2594:
[----:B------:R-:W-:Y:S06]  /*68c0*/  BAR.ARV 0xa, 0xa0 ;  /* 0x0282800000007b1d */ /* 0x000fec0000002000 */
[----:B------:R-:W-:Y:S04]  /*68d0*/  BSSY B0, `(.L_x_2596) ;  /* 0x0000003000007945 */ /* 0x000fe80003800000 */
[----:B------:R-:W-:Y:S05]  /*68e0*/  @!P0 BRA `(.L_x_2597) ;  /* 0x0000000000048947 */ /* 0x000fea0003800000 */
[----:B------:R-:W-:-:S04]  /*68f0*/  DEPBAR.LE SB0, 0x0 ;  /* 0x000080000000791a */ /* 0x000fc80000000000 */
.L_x_2597:
[----:B------:R-:W-:Y:S05]  /*6900*/  BSYNC B0 ;  /* 0x0000000000007941 */ /* 0x000fea0003800000 */
.L_x_2596:
        /* <DEDUP_REMOVED lines=19> */
.L_x_2599:
[----:B------:R-:W-:Y:S05]  /*6a40*/  BSYNC B0 ;  /* 0x0000000000007941 */ /* 0x000fea0003800000 */
.L_x_2598:
[----:B------:R-:W-:Y:S02]  /*6a50*/  UIADD3 UR17, UR17, 0x2, URZ ;  /* 0x0000000211117890 */ /* 0x000fe4000fffe03f */
[----:B------:R-:W-:Y:S02]  /*6a60*/  UIADD3 UR4, UR4, 0x3000, URZ ;  /* 0x0000300004047890 */ /* 0x000fe4000fffe03f */
[----:B------:R-:W-:-:S06]  /*6a70*/  UISETP.GE.AND UP0, UPT, UR17, UR5, UPT ;  /* 0x000000051100728c */ /* 0x000fcc000bf06270 */
[----:B------:R-:W-:-:S13]  /*6a80*/  PLOP3.LUT P1, PT, PT, PT, UP0, 0x80, 0x0 ;  /* 0x000000000000781c */ /* 0x000fda0003f2f008 */
[----:B------:R-:W-:Y:S05]  /*6a90*/  @!P1 BRA `(.L_x_2600) ;  /* 0xfffffff400449947 */ /* 0x000fea000383ffff */
[----:B------:R-:W-:Y:S05]  /*6aa0*/  BRA `(.L_x_2522) ;  /* 0x0000002800007947 */ /* 0x000fea0003800000 */
.L_x_2559:
        /* <DEDUP_REMOVED lines=21> */
.L_x_2601:
[----:B------:R-:W-:Y:S01]  /*6c00*/  ULDC UR9, c[0x0][0x8cc] ;  /* 0x0002330000097ab9 */ /* 0x000fe20000000800 */
[----:B------:R-:W-:Y:S01]  /*6c10*/  UMOV UR7, UR8 ;  /* 0x0000000800077c82 */ /* 0x000fe20008000000 */
[----:B------:R-:W-:-:S11]  /*6c20*/  UISETP.NE.AND UP0, UPT, UR9, 0x1, UPT ;  /* 0x000000010900788c */ /* 0x000fd6000bf05270 */
[----:B------:R-:W-:Y:S02]  /*6c30*/  @UP0 ULDC.64 UR10, c[0x0][0x8d0] ;  /* 0x00023400000a0ab9 */ /* 0x000fe40000000a00 */
[----:B------:R-:W-:-:S04]  /*6c40*/  UIMAD.WIDE.U32 UR4, UR8, UR10, URZ ;  /* 0x0000000a080472a5 */ /* 0x000fc8000f8e003f */
[----:B------:R-:W-:-:S04]  /*6c50*/  @UP0 USHF.R.U32.HI UR7, URZ, UR11, UR5 ;  /* 0x0000000b3f070299 */ /* 0x000fc80008011605 */
[----:B------:R-:W-:-:S12]  /*6c60*/  UIMAD UR4, UR7, UR9, URZ ;  /* 0x00000009070472a4 */ /* 0x000fd8000f8e023f */
.L_x_2602:
        /* <DEDUP_REMOVED lines=73> */
.L_x_2648:
        /* <DEDUP_REMOVED lines=15> */
.L_x_2606:
        /* <DEDUP_REMOVED lines=66> */
[----:B------:R-:W-:Y:S01]  /*7610*/  ISETP.GE.AND P1, PT, R4, R6, PT ;  /* 0x000000060400720c */ /* 0x000fe20003f26270 */
[----:B------:R1:W-:Y:S01]  /*7620*/  UTMALDG.4D [UR16], [UR48], desc[UR50] ;  /* 0x00003210300075b4 */ /* 0x0003e20008019000 */
[----:B------:R-:W-:Y:S01]  /*7630*/  UMOV UR57, UR9 ;  /* 0x0000000900397c82 */ /* 0x000fe20008000000 */
        /* <DEDUP_REMOVED lines=27> */
[----:B-1----:R-:W-:Y:S01]  /*77f0*/  UMOV UR10, 0x40 ;  /* 0x00000040000a7882 */ /* 0x002fe20000000000 */
        /* <DEDUP_REMOVED lines=29> */
.L_x_2617:
[----:B--234-:R-:W-:-:S04]  /*79d0*/  SHF.L.U32 R21, R11, 0x1f, RZ ;  /* 0x0000001f0b157819 */ /* 0x01cfc800000006ff */
[----:B------:R-:W1:Y:S02]  /*79e0*/  SYNCS.PHASECHK.TRANS64.TRYWAIT P1, [R16+URZ+0x26840], R21 ;  /* 0x02684015100075a7 */ /* 0x000e64000802017f */
[----:B-1----:R-:W-:Y:S05]  /*79f0*/  @!P1 BRA `(.L_x_2609) ;  /* 0x0000001c00389947 */ /* 0x002fea0003800000 */
.L_x_2649:
[----:B------:R-:W-:Y:S05]  /*7a00*/  @P0 BRA `(.L_x_2610) ;  /* 0x0000000000140947 */ /* 0x000fea0003800000 */
[----:B------:R-:W-:Y:S01]  /*7a10*/  ISETP.NE.AND P1, PT, R6, RZ, PT ;  /* 0x000000ff0600720c */ /* 0x000fe20003f25270 */
[----:B------:R-:W-:-:S04]  /*7a20*/  IMAD.MOV.U32 R3, RZ, RZ, 0x3100 ;  /* 0x00003100ff037424 */ /* 0x000fc800078e00ff */
[----:B------:R3:W-:Y:S08]  /*7a30*/  SYNCS.ARRIVE.TRANS64 RZ, [R16+URZ+0x26830], R3 ;  /* 0x0268300310ff79a7 */ /* 0x0007f0000800003f */
[----:B------:R-:W-:Y:S05]  /*7a40*/  @!P1 BRA `(.L_x_2610) ;  /* 0x0000000000049947 */ /* 0x000fea0003800000 */
[----:B------:R-:W-:Y:S01]  /*7a50*/  BPT.TRAP 0x1 ;  /* 0x000000040000795c */ /* 0x000fe20000300000 */
.L_x_2610:
        /* <DEDUP_REMOVED lines=43> */
.L_x_2650:
[----:B------:R-:W-:Y:S05]  /*7d10*/  @P0 BRA `(.L_x_2612) ;  /* 0x0000000000140947 */ /* 0x000fea0003800000 */
[----:B------:R-:W-:Y:S01]  /*7d20*/  ISETP.NE.AND P1, PT, R6, RZ, PT ;  /* 0x000000ff0600720c */ /* 0x000fe20003f25270 */
[----:B------:R-:W-:-:S04]  /*7d30*/  IMAD.MOV.U32 R2, RZ, RZ, 0x3100 ;  /* 0x00003100ff027424 */ /* 0x000fc800078e00ff */
[----:B------:R3:W-:Y:S08]  /*7d40*/  SYNCS.ARRIVE.TRANS64 RZ, [R16+URZ+0x26818], R2 ;  /* 0x0268180210ff79a7 */ /* 0x0007f0000800003f */
[----:B------:R-:W-:Y:S05]  /*7d50*/  @!P1 BRA `(.L_x_2612) ;  /* 0x0000000000049947 */ /* 0x000fea0003800000 */
[----:B------:R-:W-:Y:S01]  /*7d60*/  BPT.TRAP 0x1 ;  /* 0x000000040000795c */ /* 0x000fe20000300000 */
.L_x_2612:
        /* <DEDUP_REMOVED lines=43> */
.L_x_2651:
[----:B------:R-:W-:Y:S05]  /*8020*/  @P0 BRA `(.L_x_2614) ;  /* 0x0000000000140947 */ /* 0x000fea0003800000 */
[----:B------:R-:W-:Y:S01]  /*8030*/  ISETP.NE.AND P1, PT, R6, RZ, PT ;  /* 0x000000ff0600720c */ /* 0x000fe20003f25270 */
[----:B-123--:R-:W-:-:S04]  /*8040*/  IMAD.MOV.U32 R21, RZ, RZ, 0x3100 ;  /* 0x00003100ff157424 */ /* 0x00efc800078e00ff */
[----:B------:R4:W-:Y:S08]  /*8050*/  SYNCS.ARRIVE.TRANS64 RZ, [R16+URZ+0x26838], R21 ;  /* 0x0268381510ff79a7 */ /* 0x0009f0000800003f */
[----:B------:R-:W-:Y:S05]  /*8060*/  @!P1 BRA `(.L_x_2614) ;  /* 0x0000000000049947 */ /* 0x000fea0003800000 */
[----:B------:R-:W-:Y:S01]  /*8070*/  BPT.TRAP 0x1 ;  /* 0x000000040000795c */ /* 0x000fe20000300000 */
.L_x_2614:
        /* <DEDUP_REMOVED lines=38> */
.L_x_2653:
[----:B------:R-:W-:Y:S05]  /*82e0*/  @P0 BRA `(.L_x_2616) ;  /* 0x0000000000140947 */ /* 0x000fea0003800000 */
[----:B------:R-:W-:Y:S01]  /*82f0*/  ISETP.NE.AND P1, PT, R6, RZ, PT ;  /* 0x000000ff0600720c */ /* 0x000fe20003f25270 */
[----:B------:R-:W-:-:S04]  /*8300*/  IMAD.MOV.U32 R5, RZ, RZ, 0x3100 ;  /* 0x00003100ff057424 */ /* 0x000fc800078e00ff */
[----:B------:R1:W-:Y:S08]  /*8310*/  SYNCS.ARRIVE.TRANS64 RZ, [R16+URZ+0x26810], R5 ;  /* 0x0268100510ff79a7 */ /* 0x0003f0000800003f */
[----:B------:R-:W-:Y:S05]  /*8320*/  @!P1 BRA `(.L_x_2616) ;  /* 0x0000000000049947 */ /* 0x000fea0003800000 */
[----:B------:R-:W-:Y:S01]  /*8330*/  BPT.TRAP 0x1 ;  /* 0x000000040000795c */ /* 0x000fe20000300000 */
.L_x_2616:
        /* <DEDUP_REMOVED lines=44> */
.L_x_2608:
        /* <DEDUP_REMOVED lines=8> */
.L_x_2654:
[----:B------:R-:W-:Y:S05]  /*8680*/  @P0 BRA `(.L_x_2619) ;  /* 0x0000000000140947 */ /* 0x000fea0003800000 */
[----:B------:R-:W-:Y:S01]  /*8690*/  ISETP.NE.AND P1, PT, R6, RZ, PT ;  /* 0x000000ff0600720c */ /* 0x000fe20003f25270 */
[----:B------:R-:W-:-:S04]  /*86a0*/  IMAD.MOV.U32 R5, RZ, RZ, 0x3100 ;  /* 0x00003100ff057424 */ /* 0x000fc800078e00ff */
[----:B------:R2:W-:Y:S08]  /*86b0*/  SYNCS.ARRIVE.TRANS64 RZ, [R16+URZ+0x26830], R5 ;  /* 0x0268300510ff79a7 */ /* 0x0005f0000800003f */
[----:B------:R-:W-:Y:S05]  /*86c0*/  @!P1 BRA `(.L_x_2619) ;  /* 0x0000000000049947 */ /* 0x000fea0003800000 */
[----:B------:R-:W-:Y:S01]  /*86d0*/  BPT.TRAP 0x1 ;  /* 0x000000040000795c */ /* 0x000fe20000300000 */
.L_x_2619:
        /* <DEDUP_REMOVED lines=40> */
.L_x_2655:
[----:B------:R-:W-:Y:S05]  /*8960*/  @P0 BRA `(.L_x_2621) ;  /* 0x0000000000140947 */ /* 0x000fea0003800000 */
[----:B------:R-:W-:Y:S01]  /*8970*/  ISETP.NE.AND P0, PT, R6, RZ, PT ;  /* 0x000000ff0600720c */ /* 0x000fe20003f05270 */
[----:B------:R-:W-:-:S04]  /*8980*/  IMAD.MOV.U32 R5, RZ, RZ, 0x3100 ;  /* 0x00003100ff057424 */ /* 0x000fc800078e00ff */
[----:B------:R1:W-:Y:S08]  /*8990*/  SYNCS.ARRIVE.TRANS64 RZ, [R16+URZ+0x26818], R5 ;  /* 0x0268180510ff79a7 */ /* 0x0003f0000800003f */
[----:B------:R-:W-:Y:S05]  /*89a0*/  @!P0 BRA `(.L_x_2621) ;  /* 0x0000000000048947 */ /* 0x000fea0003800000 */
[----:B------:R-:W-:Y:S01]  /*89b0*/  BPT.TRAP 0x1 ;  /* 0x000000040000795c */ /* 0x000fe20000300000 */
.L_x_2621:
        /* <DEDUP_REMOVED lines=44> */
.L_x_2607:
[----:B------:R-:W1:Y:S01]  /*8c80*/  S2R R0, SR_TID.X ;  /* 0x0000000000007919 */ /* 0x000e620000002100 */
[----:B------:R-:W-:Y:S01]  /*8c90*/  IMAD R3, R19, 0x8, R16 ;  /* 0x0000000813037824 */ /* 0x000fe200078e0210 */
[----:B-1----:R-:W-:Y:S02]  /*8ca0*/  LOP3.LUT R2, R0, 0x7f, RZ, 0xc0, !PT ;  /* 0x0000007f00027812 */ /* 0x002fe400078ec0ff */
[----:B------:R-:W-:Y:S02]  /*8cb0*/  SHF.L.U32 R0, R11, 0x1f, RZ ;  /* 0x0000001f0b007819 */ /* 0x000fe400000006ff */
[----:B------:R-:W-:Y:S02]  /*8cc0*/  ISETP.NE.AND P1, PT, R2, RZ, PT ;  /* 0x000000ff0200720c */ /* 0x000fe40003f25270 */
[----:B------:R-:W1:Y:S02]  /*8cd0*/  SYNCS.PHASECHK.TRANS64.TRYWAIT P0, [R3+URZ+0x26840], R0 ;  /* 0x02684000030075a7 */ /* 0x000e64000800017f */
[----:B-1----:R-:W-:Y:S09]  /*8ce0*/  @!P0 BRA `(.L_x_2622) ;  /* 0x0000000800f88947 */ /* 0x002ff20003800000 */
.L_x_2656:
[----:B------:R-:W-:Y:S05]  /*8cf0*/  @P1 BRA `(.L_x_2623) ;  /* 0x0000000000181947 */ /* 0x000fea0003800000 */
[----:B------:R-:W1:Y:S01]  /*8d00*/  S2R R2, SR_TID.X ;  /* 0x0000000000027919 */ /* 0x000e620000002100 */
[----:B------:R-:W-:-:S04]  /*8d10*/  IMAD.MOV.U32 R0, RZ, RZ, 0x3100 ;  /* 0x00003100ff007424 */ /* 0x000fc800078e00ff */
[----:B------:R1:W-:Y:S02]  /*8d20*/  SYNCS.ARRIVE.TRANS64 RZ, [R3+URZ+0x26830], R0 ;  /* 0x0268300003ff79a7 */ /* 0x0003e4000800003f */
[----:B-1----:R-:W-:-:S13]  /*8d30*/  LOP3.LUT P0, RZ, R2, 0x1f, RZ, 0xc0, !PT ;  /* 0x0000001f02ff7812 */ /* 0x002fda000780c0ff */
[----:B------:R-:W-:Y:S05]  /*8d40*/  @!P0 BRA `(.L_x_2623) ;  /* 0x0000000000048947 */ /* 0x000fea0003800000 */
[----:B------:R-:W-:Y:S01]  /*8d50*/  BPT.TRAP 0x1 ;  /* 0x000000040000795c */ /* 0x000fe20000300000 */
.L_x_2623:
        /* <DEDUP_REMOVED lines=47> */
.L_x_2604:
[----:B------:R-:W-:Y:S05]  /*9050*/  BSYNC B0 ;  /* 0x0000000000007941 */ /* 0x000fea0003800000 */
.L_x_2603:
[----:B------:R-:W-:-:S03]  /*9060*/  UMOV UR7, 0xffffffff ;  /* 0xffffffff00077882 */ /* 0x000fc60000000000 */
[----:B------:R-:W-:Y:S05]  /*9070*/  BRA.DIV UR7, `(.L_x_2624) ;  /* 0x0000000a07287947 */ /* 0x000fea000b800000 */
[----:B------:R-:W-:-:S13]  /*9080*/  ELECT P6, URZ, PT ;  /* 0x00000000003f782f */ /* 0x000fda00038c0000 */
.L_x_2659:
[----:B------:R-:W-:Y:S05]  /*9090*/  @!P6 BRA `(.L_x_2522) ;  /* 0x000000000084e947 */ /* 0x000fea0003800000 */
[----:B------:R-:W-:-:S06]  /*90a0*/  ULOP3.LUT UR7, UR38, 0x2, URZ, 0xfc, !UPT ;  /* 0x0000000226077892 */ /* 0x000fcc000f8efc3f */
[----:B------:R-:W-:-:S05]  /*90b0*/  IMAD.U32 R2, RZ, RZ, UR7 ;  /* 0x00000007ff027e24 */ /* 0x000fca000f8e00ff */
[----:B------:R-:W-:-:S13]  /*90c0*/  ISETP.NE.AND P2, PT, R2, 0x3, PT ;  /* 0x000000030200780c */ /* 0x000fda0003f45270 */
[----:B------:R-:W-:Y:S05]  /*90d0*/  @!P2 BRA `(.L_x_2625) ;  /* 0x000000000004a947 */ /* 0x000fea0003800000 */
[----:B------:R-:W-:Y:S01]  /*90e0*/  BPT.TRAP 0x1 ;  /* 0x000000040000795c */ /* 0x000fe20000300000 */
.L_x_2625:
        /* <DEDUP_REMOVED lines=15> */
.L_x_2660:
[----:B------:R-:W2:Y:S02]  /*91e0*/  SYNCS.PHASECHK.TRANS64.TRYWAIT P0, [R3+URZ], R2 ;  /* 0x00000002030075a7 */ /* 0x000ea4000800017f */
[----:B--2---:R-:W-:Y:S05]  /*91f0*/  @!P0 BRA `(.L_x_2627) ;  /* 0x0000000400fc8947 */ /* 0x004fea0003800000 */
.L_x_2661:
[----:B------:R-:W-:Y:S05]  /*9200*/  @!P2 BRA `(.L_x_2628) ;  /* 0x000000000004a947 */ /* 0x000fea0003800000 */
[----:B------:R-:W-:Y:S01]  /*9210*/  BPT.TRAP 0x1 ;  /* 0x000000040000795c */ /* 0x000fe20000300000 */
.L_x_2628:
[----:B--2---:R-:W-:-:S04]  /*9220*/  VIADD R3, R7, 0x26840 ;  /* 0x0002684007037836 */ /* 0x004fc80000000000 */
[----:B------:R-:W-:-:S04]  /*9230*/  IMAD R0, R0, 0x8, R3 ;  /* 0x0000000800007824 */ /* 0x000fc800078e0203 */
[----:B------:R-:W2:Y:S02]  /*9240*/  SYNCS.PHASECHK.TRANS64.TRYWAIT P0, [R0+URZ], R5 ;  /* 0x00000005000075a7 */ /* 0x000ea4000800017f */
[----:B--2---:R-:W-:Y:S05]  /*9250*/  @!P0 BRA `(.L_x_2629) ;  /* 0x0000000400f88947 */ /* 0x004fea0003800000 */
.L_x_2662:
[----:B------:R-:W-:-:S07]  /*9260*/  IMAD R3, R4, 0x8, R3 ;  /* 0x0000000804037824 */ /* 0x000fce00078e0203 */
.L_x_2630:
[----:B---3--:R3:W4:Y:S02]  /*9270*/  SYNCS.PHASECHK.TRANS64.TRYWAIT P0, [R3+URZ], R2 ;  /* 0x00000002030075a7 */ /* 0x008724000800017f */
[----:B----4-:R-:W-:Y:S05]  /*9280*/  @!P0 NANOSLEEP.SYNCS 0x989680 ;  /* 0x009896800000895d */ /* 0x010fea0003900000 */
[----:B------:R-:W4:Y:S02]  /*9290*/  @!P0 SYNCS.PHASECHK.TRANS64 P0, [R3+URZ], R2 ;  /* 0x00000002030085a7 */ /* 0x000f24000800007f */
[----:B----4-:R-:W-:Y:S05]  /*92a0*/  @!P0 BRA `(.L_x_2630) ;  /* 0xfffffffc00f08947 */ /* 0x010fea000383ffff */
.L_x_2522:
[----:B------:R-:W-:Y:S05]  /*92b0*/  BSYNC B6 ;  /* 0x0000000000067941 */ /* 0x000fea0003800000 */
.L_x_2517:
[----:B------:R-:W-:Y:S05]  /*92c0*/  EXIT ;  /* 0x000000000000794d */ /* 0x000fea0003800000 */
.L_x_2528:
[----:B------:R-:W-:Y:S02]  /*92d0*/  IMAD.MOV.U32 R13, RZ, RZ, R19 ;  /* 0x000000ffff0d7224 */ /* 0x000fe400078e0013 */
[----:B------:R-:W-:Y:S02]  /*92e0*/  IMAD.MOV.U32 R12, RZ, RZ, RZ ;  /* 0x000000ffff0c7224 */ /* 0x000fe400078e00ff */
[----:B------:R-:W-:Y:S02]  /*92f0*/  IMAD.MOV.U32 R11, RZ, RZ, 0x1f ;  /* 0x0000001fff0b7424 */ /* 0x000fe400078e00ff */
[----:B------:R-:W-:-:S07]  /*9300*/  IMAD.MOV.U32 R15, RZ, RZ, -0x1 ;  /* 0xffffffffff0f7424 */ /* 0x000fce00078e00ff */
[----:B------:R-:W-:Y:S05]  /*9310*/  WARPSYNC.COLLECTIVE R15, `(.L_x_2631) ;  /* 0x000000000f087348 */ /* 0x000fea0003c00000 */
[----:B------:R1:W2:Y:S02]  /*9320*/  SHFL.IDX P6, R14, R13, R12, R11 ;  /* 0x0000000c0d0e7389 */ /* 0x0002a400000c000b */
[----:B-12---:R-:W-:Y:S01]  /*9330*/  ENDCOLLECTIVE ;  /* 0x000000000000791b */ /* 0x006fe20003800000 */
.L_x_2631:
[----:B------:R-:W-:Y:S05]  /*9340*/  BRA `(.L_x_2632) ;  /* 0xffffff7c00b87947 */ /* 0x000fea000383ffff */
.L_x_2530:
[----:B--2---:R2:W3:Y:S02]  /*9350*/  SYNCS.PHASECHK.TRANS64.TRYWAIT P0, [R2+URZ+0x26800], R5 ;  /* 0x02680005020075a7 */ /* 0x0044e4000800017f */
[----:B---3--:R-:W-:Y:S05]  /*9360*/  @!P0 NANOSLEEP.SYNCS 0x989680 ;  /* 0x009896800000895d */ /* 0x008fea0003900000 */
[----:B------:R-:W3:Y:S02]  /*9370*/  @!P0 SYNCS.PHASECHK.TRANS64 P0, [R2+URZ+0x26800], R5 ;  /* 0x02680005020085a7 */ /* 0x000ee4000800007f */
[----:B---3--:R-:W-:Y:S05]  /*9380*/  @!P0 BRA `(.L_x_2530) ;  /* 0xfffffffc00f08947 */ /* 0x008fea000383ffff */
[----:B------:R-:W-:Y:S05]  /*9390*/  BRA `(.L_x_2529) ;  /* 0xffffff7c00e07947 */ /* 0x000fea000383ffff */
.L_x_2535:
[----:B--2---:R-:W-:-:S04]  /*93a0*/  IMAD.U32 R5, RZ, RZ, UR8 ;  /* 0x00000008ff057e24 */ /* 0x004fc8000f8e00ff */
[----:B------:R2:W3:Y:S03]  /*93b0*/  SYNCS.PHASECHK.TRANS64.TRYWAIT P1, [R5+URZ+0x26810], R6 ;  /* 0x02681006050075a7 */ /* 0x0004e6000802017f */
[----:B---3--:R-:W-:Y:S05]  /*93c0*/  @!P1 NANOSLEEP.SYNCS 0x989680 ;  /* 0x009896800000995d */ /* 0x008fea0003900000 */
[----:B------:R-:W3:Y:S02]  /*93d0*/  @!P1 SYNCS.PHASECHK.TRANS64 P1, [R5+URZ+0x26810], R6 ;  /* 0x02681006050095a7 */ /* 0x000ee4000802007f */
[----:B---3--:R-:W-:Y:S05]  /*93e0*/  @!P1 BRA `(.L_x_2535) ;  /* 0xfffffffc00ec9947 */ /* 0x008fea000383ffff */
[----:B------:R-:W-:Y:S05]  /*93f0*/  BRA `(.L_x_2534) ;  /* 0xffffff8800387947 */ /* 0x000fea000383ffff */
.L_x_2539:
[----:B------:R-:W-:-:S04]  /*9400*/  IMAD.U32 R5, RZ, RZ, UR8 ;  /* 0x00000008ff057e24 */ /* 0x000fc8000f8e00ff */
[----:B------:R1:W1:Y:S03]  /*9410*/  SYNCS.PHASECHK.TRANS64.TRYWAIT P1, [R5+URZ+0x26830], R6 ;  /* 0x02683006050075a7 */ /* 0x000266000802017f */
[----:B-1----:R-:W-:Y:S05]  /*9420*/  @!P1 NANOSLEEP.SYNCS 0x989680 ;  /* 0x009896800000995d */ /* 0x002fea0003900000 */
[----:B------:R-:W1:Y:S02]  /*9430*/  @!P1 SYNCS.PHASECHK.TRANS64 P1, [R5+URZ+0x26830], R6 ;  /* 0x02683006050095a7 */ /* 0x000e64000802007f */
[----:B-1----:R-:W-:Y:S05]  /*9440*/  @!P1 BRA `(.L_x_2539) ;  /* 0xfffffffc00ec9947 */ /* 0x002fea000383ffff */
[----:B------:R-:W-:Y:S05]  /*9450*/  BRA `(.L_x_2538) ;  /* 0xffffff8c00407947 */ /* 0x000fea000383ffff */
.L_x_2546:
[----:B------:R-:W-:Y:S01]  /*9460*/  BSSY B0, `(.L_x_2633) ;  /* 0x0000005000007945 */ /* 0x000fe20003800000 */
[----:B------:R-:W-:-:S07]  /*9470*/  IMAD.MOV.U32 R15, RZ, RZ, -0x1 ;  /* 0xffffffffff0f7424 */ /* 0x000fce00078e00ff */
[----:B-1----:R-:W-:Y:S05]  /*9480*/  WARPSYNC.COLLECTIVE R15, `(.L_x_2634) ;  /* 0x000000000f087348 */ /* 0x002fea0003c00000 */
[----:B------:R-:W-:Y:S01]  /*9490*/  NOP ;  /* 0x0000000000007918 */ /* 0x000fe20000000000 */
[----:B-1----:R-:W-:Y:S01]  /*94a0*/  ENDCOLLECTIVE ;  /* 0x000000000000791b */ /* 0x002fe20003800000 */
.L_x_2634:
[----:B------:R-:W-:Y:S05]  /*94b0*/  BSYNC B0 ;  /* 0x0000000000007941 */ /* 0x000fea0003800000 */
.L_x_2633:
[----:B------:R-:W-:Y:S05]  /*94c0*/  BRA `(.L_x_2635) ;  /* 0xffffffb400c07947 */ /* 0x000fea000383ffff */
.L_x_2555:
[----:B------:R-:W-:Y:S01]  /*94d0*/  BSSY B0, `(.L_x_2636) ;  /* 0x0000005000007945 */ /* 0x000fe20003800000 */
[----:B------:R-:W-:-:S07]  /*94e0*/  IMAD.MOV.U32 R15, RZ, RZ, -0x1 ;  /* 0xffffffffff0f7424 */ /* 0x000fce00078e00ff */
[----:B-12---:R-:W-:Y:S05]  /*94f0*/  WARPSYNC.COLLECTIVE R15, `(.L_x_2637) ;  /* 0x000000000f087348 */ /* 0x006fea0003c00000 */
[----:B------:R-:W-:Y:S01]  /*9500*/  NOP ;  /* 0x0000000000007918 */ /* 0x000fe20000000000 */
[----:B-12---:R-:W-:Y:S01]  /*9510*/  ENDCOLLECTIVE ;  /* 0x000000000000791b */ /* 0x006fe20003800000 */
.L_x_2637:
[----:B------:R-:W-:Y:S05]  /*9520*/  BSYNC B0 ;  /* 0x0000000000007941 */ /* 0x000fea0003800000 */
.L_x_2636:
[----:B------:R-:W-:Y:S05]  /*9530*/  BRA `(.L_x_2638) ;  /* 0xffffffb800b07947 */ /* 0x000fea000383ffff */
.L_x_2566:
[----:B------:R-:W-:Y:S01]  /*9540*/  BSSY B0, `(.L_x_2639) ;  /* 0x0000005000007945 */ /* 0x000fe20003800000 */
[----:B------:R-:W-:-:S07]  /*9550*/  IMAD.MOV.U32 R15, RZ, RZ, -0x1 ;  /* 0xffffffffff0f7424 */ /* 0x000fce00078e00ff */
[----:B------:R-:W-:Y:S05]  /*9560*/  WARPSYNC.COLLECTIVE R15, `(.L_x_2640) ;  /* 0x000000000f087348 */ /* 0x000fea0003c00000 */
[----:B------:R-:W-:Y:S01]  /*9570*/  NOP ;  /* 0x0000000000007918 */ /* 0x000fe20000000000 */
[----:B------:R-:W-:Y:S01]  /*9580*/  ENDCOLLECTIVE ;  /* 0x000000000000791b */ /* 0x000fe20003800000 */
.L_x_2640:
[----:B------:R-:W-:Y:S05]  /*9590*/  BSYNC B0 ;  /* 0x0000000000007941 */ /* 0x000fea0003800000 */
.L_x_2639:
[----:B------:R-:W-:Y:S05]  /*95a0*/  BRA `(.L_x_2641) ;  /* 0xffffffc400307947 */ /* 0x000fea000383ffff */
.L_x_2579:
[----:B------:R-:W-:Y:S01]  /*95b0*/  BSSY B0, `(.L_x_2642) ;  /* 0x0000005000007945 */ /* 0x000fe20003800000 */
[----:B------:R-:W-:-:S07]  /*95c0*/  IMAD.MOV.U32 R15, RZ, RZ, -0x1 ;  /* 0xffffffffff0f7424 */ /* 0x000fce00078e00ff */
[----:B------:R-:W-:Y:S05]  /*95d0*/  WARPSYNC.COLLECTIVE R15, `(.L_x_2643) ;  /* 0x000000000f087348 */ /* 0x000fea0003c00000 */
[----:B------:R-:W-:Y:S01]  /*95e0*/  NOP ;  /* 0x0000000000007918 */ /* 0x000fe20000000000 */
[----:B------:R-:W-:Y:S01]  /*95f0*/  ENDCOLLECTIVE ;  /* 0x000000000000791b */ /* 0x000fe20003800000 */
.L_x_2643:
[----:B------:R-:W-:Y:S05]  /*9600*/  BSYNC B0 ;  /* 0x0000000000007941 */ /* 0x000fea0003800000 */
.L_x_2642:
[----:B------:R-:W-:Y:S05]  /*9610*/  BRA `(.L_x_2644) ;  /* 0xffffffc800d07947 */ /* 0x000fea000383ffff */
.L_x_2591:
[----:B------:R-:W-:Y:S01]  /*9620*/  BSSY B0, `(.L_x_2645) ;  /* 0x0000005000007945 */ /* 0x000fe20003800000 */
[----:B------:R-:W-:-:S07]  /*9630*/  IMAD.MOV.U32 R15, RZ, RZ, -0x1 ;  /* 0xffffffffff0f7424 */ /* 0x000fce00078e00ff */
[----:B------:R-:W-:Y:S05]  /*9640*/  WARPSYNC.COLLECTIVE R15, `(.L_x_2646) ;  /* 0x000000000f087348 */ /* 0x000fea0003c00000 */
[----:B------:R-:W-:Y:S01]  /*9650*/  NOP ;  /* 0x0000000000007918 */ /* 0x000fe20000000000 */
[----:B------:R-:W-:Y:S01]  /*9660*/  ENDCOLLECTIVE ;  /* 0x000000000000791b */ /* 0x000fe20003800000 */
.L_x_2646:
[----:B------:R-:W-:Y:S05]  /*9670*/  BSYNC B0 ;  /* 0x0000000000007941 */ /* 0x000fea0003800000 */
.L_x_2645:
[----:B------:R-:W-:Y:S05]  /*9680*/  BRA `(.L_x_2647) ;  /* 0xffffffd0000c7947 */ /* 0x000fea000383ffff */
.L_x_2605:
[----:B-1----:R1:W2:Y:S02]  /*9690*/  SYNCS.PHASECHK.TRANS64.TRYWAIT P0, [R16+URZ+0x26820], R3 ;  /* 0x02682003100075a7 */ /* 0x0022a4000800017f */
[----:B--2---:R-:W-:Y:S05]  /*96a0*/  @!P0 NANOSLEEP.SYNCS 0x989680 ;  /* 0x009896800000895d */ /* 0x004fea0003900000 */
[----:B------:R-:W2:Y:S02]  /*96b0*/  @!P0 SYNCS.PHASECHK.TRANS64 P0, [R16+URZ+0x26820], R3 ;  /* 0x02682003100085a7 */ /* 0x000ea4000800007f */
[----:B--2---:R-:W-:Y:S05]  /*96c0*/  @!P0 BRA `(.L_x_2605) ;  /* 0xfffffffc00f08947 */ /* 0x004fea000383ffff */
[----:B------:R-:W-:Y:S05]  /*96d0*/  BRA `(.L_x_2648) ;  /* 0xffffffd800887947 */ /* 0x000fea000383ffff */
.L_x_2609:
[----:B-1----:R1:W3:Y:S02]  /*96e0*/  SYNCS.PHASECHK.TRANS64.TRYWAIT P1, [R16+URZ+0x26840], R21 ;  /* 0x02684015100075a7 */ /* 0x0022e4000802017f */
[----:B---3--:R-:W-:Y:S05]  /*96f0*/  @!P1 NANOSLEEP.SYNCS 0x989680 ;  /* 0x009896800000995d */ /* 0x008fea0003900000 */
[----:B------:R-:W3:Y:S02]  /*9700*/  @!P1 SYNCS.PHASECHK.TRANS64 P1, [R16+URZ+0x26840], R21 ;  /* 0x02684015100095a7 */ /* 0x000ee4000802007f */
[----:B---3--:R-:W-:Y:S05]  /*9710*/  @!P1 BRA `(.L_x_2609) ;  /* 0xfffffffc00f09947 */ /* 0x008fea000383ffff */
[----:B------:R-:W-:Y:S05]  /*9720*/  BRA `(.L_x_2649) ;  /* 0xffffffe000b47947 */ /* 0x000fea000383ffff */
.L_x_2611:
[----:B--2---:R2:W3:Y:S02]  /*9730*/  SYNCS.PHASECHK.TRANS64.TRYWAIT P1, [R16+URZ+0x26828], R21 ;  /* 0x02682815100075a7 */ /* 0x0044e4000802017f */
[----:B---3--:R-:W-:Y:S05]  /*9740*/  @!P1 NANOSLEEP.SYNCS 0x989680 ;  /* 0x009896800000995d */ /* 0x008fea0003900000 */
[----:B------:R-:W3:Y:S02]  /*9750*/  @!P1 SYNCS.PHASECHK.TRANS64 P1, [R16+URZ+0x26828], R21 ;  /* 0x02682815100095a7 */ /* 0x000ee4000802007f */
[----:B---3--:R-:W-:Y:S05]  /*9760*/  @!P1 BRA `(.L_x_2611) ;  /* 0xfffffffc00f09947 */ /* 0x008fea000383ffff */
[----:B------:R-:W-:Y:S05]  /*9770*/  BRA `(.L_x_2650) ;  /* 0xffffffe400647947 */ /* 0x000fea000383ffff */
.L_x_2613:
[----:B---3--:R3:W4:Y:S02]  /*9780*/  SYNCS.PHASECHK.TRANS64.TRYWAIT P1, [R16+URZ+0x26848], R21 ;  /* 0x02684815100075a7 */ /* 0x008724000802017f */
[----:B----4-:R-:W-:Y:S05]  /*9790*/  @!P1 NANOSLEEP.SYNCS 0x989680 ;  /* 0x009896800000995d */ /* 0x010fea0003900000 */
[----:B------:R-:W4:Y:S02]  /*97a0*/  @!P1 SYNCS.PHASECHK.TRANS64 P1, [R16+URZ+0x26848], R21 ;  /* 0x02684815100095a7 */ /* 0x000f24000802007f */
[----:B----4-:R-:W-:Y:S05]  /*97b0*/  @!P1 BRA `(.L_x_2613) ;  /* 0xfffffffc00f09947 */ /* 0x010fea000383ffff */
[----:B------:R-:W-:Y:S05]  /*97c0*/  BRA `(.L_x_2651) ;  /* 0xffffffe800147947 */ /* 0x000fea000383ffff */
.L_x_2615:
[----:B------:R-:W-:-:S07]  /*97d0*/  SHF.L.U32 R5, R11, 0x1f, RZ ;  /* 0x0000001f0b057819 */ /* 0x000fce00000006ff */
.L_x_2652:
[----:B------:R1:W1:Y:S02]  /*97e0*/  SYNCS.PHASECHK.TRANS64.TRYWAIT P1, [R16+URZ+0x26820], R5 ;  /* 0x02682005100075a7 */ /* 0x000264000802017f */
[----:B-1----:R-:W-:Y:S05]  /*97f0*/  @!P1 NANOSLEEP.SYNCS 0x989680 ;  /* 0x009896800000995d */ /* 0x002fea0003900000 */
[----:B------:R-:W1:Y:S02]  /*9800*/  @!P1 SYNCS.PHASECHK.TRANS64 P1, [R16+URZ+0x26820], R5 ;  /* 0x02682005100095a7 */ /* 0x000e64000802007f */
[----:B-1----:R-:W-:Y:S05]  /*9810*/  @!P1 BRA `(.L_x_2652) ;  /* 0xfffffffc00f09947 */ /* 0x002fea000383ffff */
[----:B------:R-:W-:Y:S05]  /*9820*/  BRA `(.L_x_2653) ;  /* 0xffffffe800ac7947 */ /* 0x000fea000383ffff */
.L_x_2618:
[----:B-1----:R1:W2:Y:S02]  /*9830*/  SYNCS.PHASECHK.TRANS64.TRYWAIT P1, [R16+URZ+0x26840], R13 ;  /* 0x0268400d100075a7 */ /* 0x0022a4000802017f */
[----:B--2---:R-:W-:Y:S05]  /*9840*/  @!P1 NANOSLEEP.SYNCS 0x989680 ;  /* 0x009896800000995d */ /* 0x004fea0003900000 */
[----:B------:R-:W2:Y:S02]  /*9850*/  @!P1 SYNCS.PHASECHK.TRANS64 P1, [R16+URZ+0x26840], R13 ;  /* 0x0268400d100095a7 */ /* 0x000ea4000802007f */
[----:B--2---:R-:W-:Y:S05]  /*9860*/  @!P1 BRA `(.L_x_2618) ;  /* 0xfffffffc00f09947 */ /* 0x004fea000383ffff */
[----:B------:R-:W-:Y:S05]  /*9870*/  BRA `(.L_x_2654) ;  /* 0xffffffec00807947 */ /* 0x000fea000383ffff */
.L_x_2620:
[----:B--2---:R2:W1:Y:S02]  /*9880*/  SYNCS.PHASECHK.TRANS64.TRYWAIT P1, [R16+URZ+0x26828], R13 ;  /* 0x0268280d100075a7 */ /* 0x004464000802017f */
[----:B-1----:R-:W-:Y:S05]  /*9890*/  @!P1 NANOSLEEP.SYNCS 0x989680 ;  /* 0x009896800000995d */ /* 0x002fea0003900000 */
[----:B------:R-:W1:Y:S02]  /*98a0*/  @!P1 SYNCS.PHASECHK.TRANS64 P1, [R16+URZ+0x26828], R13 ;  /* 0x0268280d100095a7 */ /* 0x000e64000802007f */
[----:B-1----:R-:W-:Y:S05]  /*98b0*/  @!P1 BRA `(.L_x_2620) ;  /* 0xfffffffc00f09947 */ /* 0x002fea000383ffff */
[----:B------:R-:W-:Y:S05]  /*98c0*/  BRA `(.L_x_2655) ;  /* 0xfffffff000247947 */ /* 0x000fea000383ffff */
.L_x_2622:
[----:B------:R1:W1:Y:S02]  /*98d0*/  SYNCS.PHASECHK.TRANS64.TRYWAIT P0, [R3+URZ+0x26840], R0 ;  /* 0x02684000030075a7 */ /* 0x000264000800017f */
[----:B-1----:R-:W-:Y:S05]  /*98e0*/  @!P0 NANOSLEEP.SYNCS 0x989680 ;  /* 0x009896800000895d */ /* 0x002fea0003900000 */
[----:B------:R-:W1:Y:S02]  /*98f0*/  @!P0 SYNCS.PHASECHK.TRANS64 P0, [R3+URZ+0x26840], R0 ;  /* 0x02684000030085a7 */ /* 0x000e64000800007f */
[----:B-1----:R-:W-:Y:S05]  /*9900*/  @!P0 BRA `(.L_x_2622) ;  /* 0xfffffffc00f08947 */ /* 0x002fea000383ffff */
[----:B------:R-:W-:Y:S05]  /*9910*/  BRA `(.L_x_2656) ;  /* 0xfffffff000f47947 */ /* 0x000fea000383ffff */
.L_x_2624:
[----:B------:R-:W-:Y:S01]  /*9920*/  BSSY B0, `(.L_x_2657) ;  /* 0x0000006000007945 */ /* 0x000fe20003800000 */
[----:B------:R-:W-:-:S07]  /*9930*/  IMAD.MOV.U32 R15, RZ, RZ, -0x1 ;  /* 0xffffffffff0f7424 */ /* 0x000fce00078e00ff */
[----:B------:R-:W-:Y:S05]  /*9940*/  WARPSYNC.COLLECTIVE R15, `(.L_x_2658) ;  /* 0x000000000f0c7348 */ /* 0x000fea0003c00000 */
[----:B------:R-:W-:Y:S02]  /*9950*/  ELECT P6, UR62, PT ;  /* 0x00000000003e782f */ /* 0x000fe400038c0000 */
[----:B------:R-:W-:Y:S01]  /*9960*/  MOV R14, UR62 ;  /* 0x0000003e000e7c02 */ /* 0x000fe20008000f00 */
[----:B------:R-:W-:Y:S10]  /*9970*/  ENDCOLLECTIVE ;  /* 0x000000000000791b */ /* 0x000ff40003800000 */
.L_x_2658:
[----:B------:R-:W-:Y:S05]  /*9980*/  BSYNC B0 ;  /* 0x0000000000007941 */ /* 0x000fea0003800000 */
.L_x_2657:
[----:B------:R-:W-:Y:S05]  /*9990*/  BRA `(.L_x_2659) ;  /* 0xfffffff400bc7947 */ /* 0x000fea000383ffff */
.L_x_2626:
[----:B-1----:R1:W2:Y:S02]  /*99a0*/  SYNCS.PHASECHK.TRANS64.TRYWAIT P0, [R6+URZ], R5 ;  /* 0x00000005060075a7 */ /* 0x0022a4000800017f */
[----:B--2---:R-:W-:Y:S05]  /*99b0*/  @!P0 NANOSLEEP.SYNCS 0x989680 ;  /* 0x009896800000895d */ /* 0x004fea0003900000 */
[----:B------:R-:W2:Y:S02]  /*99c0*/  @!P0 SYNCS.PHASECHK.TRANS64 P0, [R6+URZ], R5 ;  /* 0x00000005060085a7 */ /* 0x000ea4000800007f */
[----:B--2---:R-:W-:Y:S05]  /*99d0*/  @!P0 BRA `(.L_x_2626) ;  /* 0xfffffffc00f08947 */ /* 0x004fea000383ffff */
[----:B------:R-:W-:Y:S05]  /*99e0*/  BRA `(.L_x_2660) ;  /* 0xfffffff400fc7947 */ /* 0x000fea000383ffff */
.L_x_2627:
[----:B--2---:R2:W3:Y:S02]  /*99f0*/  SYNCS.PHASECHK.TRANS64.TRYWAIT P0, [R3+URZ], R2 ;  /* 0x00000002030075a7 */ /* 0x0044e4000800017f */
[----:B---3--:R-:W-:Y:S05]  /*9a00*/  @!P0 NANOSLEEP.SYNCS 0x989680 ;  /* 0x009896800000895d */ /* 0x008fea0003900000 */
[----:B------:R-:W3:Y:S02]  /*9a10*/  @!P0 SYNCS.PHASECHK.TRANS64 P0, [R3+URZ], R2 ;  /* 0x00000002030085a7 */ /* 0x000ee4000800007f */
[----:B---3--:R-:W-:Y:S05]  /*9a20*/  @!P0 BRA `(.L_x_2627) ;  /* 0xfffffffc00f08947 */ /* 0x008fea000383ffff */
[----:B------:R-:W-:Y:S05]  /*9a30*/  BRA `(.L_x_2661) ;  /* 0xfffffff400f07947 */ /* 0x000fea000383ffff */
.L_x_2629:
[----:B--2---:R2:W3:Y:S02]  /*9a40*/  SYNCS.PHASECHK.TRANS64.TRYWAIT P0, [R0+URZ], R5 ;  /* 0x00000005000075a7 */ /* 0x0044e4000800017f */
[----:B---3--:R-:W-:Y:S05]  /*9a50*/  @!P0 NANOSLEEP.SYNCS 0x989680 ;  /* 0x009896800000895d */ /* 0x008fea0003900000 */
[----:B------:R-:W3:Y:S02]  /*9a60*/  @!P0 SYNCS.PHASECHK.TRANS64 P0, [R0+URZ], R5 ;  /* 0x00000005000085a7 */ /* 0x000ee4000800007f */
[----:B---3--:R-:W-:Y:S05]  /*9a70*/  @!P0 BRA `(.L_x_2629) ;  /* 0xfffffffc00f08947 */ /* 0x008fea000383ffff */
[----:B------:R-:W-:Y:S05]  /*9a80*/  BRA `(.L_x_2662) ;  /* 0xfffffff400f47947 */ /* 0x000fea000383ffff */
.L_x_2663:
        /* <DEDUP_REMOVED lines=15> */
.L_x_3314:


//--------------------- .text._ZN7cutlass13device_kernelIN5flash22FlashAttnBwdPreprocessIN4cute5tupleIJNS3_1CILi64EEENS5_ILi96EEEEEENS_6half_tEfNS_4arch4Sm90ELb1ELb0EEEEEvNT_6ParamsE --------------------------
	.section	.text._ZN7cutlass13device_kernelIN5flash22FlashAttnBwdPreprocessIN4cute5tupleIJNS3_1CILi64EEENS5_ILi96EEEEEENS_6half_tEfNS_4arch4Sm90ELb1ELb0EEEEEvNT_6ParamsE,"ax",@progbits
	.align	128
.text._ZN7cutlass13device_kernelIN5flash22FlashAttnBwdPreprocessIN4cute5tupleIJNS3_1CILi64EEENS5_ILi96EEEEEENS_6half_tEfNS_4arch4Sm90ELb1ELb0EEEEEvNT_6ParamsE:
        .type           _ZN7cutlass13device_kernelIN5flash22FlashAttnBwdPreprocessIN4cute5tupleIJNS3_1CILi64EEENS5_ILi96EEEEEENS_6half_tEfNS_4arch4Sm90ELb1ELb0EEEEEvNT_6ParamsE,@function
        .size           _ZN7cutlass13device_kernelIN5flash22FlashAttnBwdPreprocessIN4cute5tupleIJNS3_1CILi64EEENS5_ILi96EEEEEENS_6half_tEfNS_4arch4Sm90ELb1ELb0EEEEEvNT_6ParamsE,(.L_x_3315 - _ZN7cutlass13device_kernelIN5flash22FlashAttnBwdPreprocessIN4cute5tupleIJNS3_1CILi64EEENS5_ILi96EEEEEENS_6half_tEfNS_4arch4Sm90ELb1ELb0EEEEEvNT_6ParamsE)
        .other          _ZN7cutlass13device_kernelIN5flash22FlashAttnBwdPreprocessIN4cute5tupleIJNS3_1CILi64EEENS5_ILi96EEEEEENS_6half_tEfNS_4arch4Sm90ELb1ELb0EEEEEvNT_6ParamsE,@"STO_CUDA_ENTRY STV_DEFAULT"
_ZN7cutlass13device_kernelIN5flash22FlashAttnBwdPreprocessIN4cute5tupleIJNS3_1CILi64EEENS5_ILi96EEEEEENS_6half_tEfNS_4arch4Sm90ELb1ELb0EEEEEvNT_6ParamsE:
[----:B------:R-:W-:Y:S01]  /*0000*/  LDC R1, c[0x0][0x28] ;  /* 0x00000a00ff017b82 */ /* 0x000fe20000000800 */
[----:B------:R-:W0:Y:S07]  /*0010*/  S2R R0, SR_TID.X ;  /* 0x0000000000007919 */ /* 0x000e2e0000002100 */
[----:B------:R-:W1:Y:S01]  /*0020*/  S2UR UR8, SR_CTAID.Z ;  /* 0x00000000000879c3 */ /* 0x000e620000002700 */
[----:B------:R-:W-:Y:S01]  /*0030*/  ULDC UR4, c[0x0][0x218] ;  /* 0x0000860000047ab9 */ /* 0x000fe20000000800 */
[----:B------:R-:W-:Y:S01]  /*0040*/  ULDC.64 UR6, c[0x0][0x208] ;  /* 0x0000820000067ab9 */ /* 0x000fe20000000a00 */
[----:B------:R-:W2:Y:S01]  /*0050*/  S2R R2, SR_CTAID.X ;  /* 0x0000000000027919 */ /* 0x000ea20000002500 */
[----:B------:R-:W-:Y:S01]  /*0060*/  BSSY B0, `(.L_x_2664) ;  /* 0x000002e000007945 */ /* 0x000fe20003800000 */
[----:B------:R-:W-:Y:S01]  /*0070*/  HFMA2.MMA R30, -RZ, RZ, 0, 0 ;  /* 0x00000000ff1e7435 */ /* 0x000fe200000001ff */
[----:B------:R-:W-:-:S02]  /*0080*/  MOV R3, 0x7f800000 ;  /* 0x7f80000000037802 */ /* 0x000fc40000000f00 */
        /* <DEDUP_REMOVED lines=11> */
[----:B-1----:R-:W-:Y:S01]  /*0140*/  USHF.R.S32.HI UR9, URZ, 0x1f, UR8 ;  /* 0x0000001f3f097899 */ /* 0x002fe20008011408 */
[----:B0-----:R-:W-:-:S02]  /*0150*/  SHF.R.S32.HI R7, RZ, 0x1f, R0 ;  /* 0x0000001fff077819 */ /* 0x001fc40000011400 */
[----:B------:R-:W-:Y:S02]  /*0160*/  ISETP.GT.AND P0, PT, R0, 0x3f, PT ;  /* 0x0000003f0000780c */ /* 0x000fe40003f04270 */
[----:B--2---:R-:W-:Y:S02]  /*0170*/  SHF.L.U32 R5, R2, 0x6, RZ ;  /* 0x0000000602057819 */ /* 0x004fe400000006ff */
[----:B------:R-:W-:Y:S02]  /*0180*/  LEA.HI R4, R7, R0, RZ, 0x2 ;  /* 0x0000000007047211 */ /* 0x000fe400078f10ff */
[----:B------:R-:W-:Y:S02]  /*0190*/  IADD3 R7, -R5, UR4, RZ ;  /* 0x0000000405077c10 */ /* 0x000fe4000fffe1ff */
[----:B------:R-:W-:Y:S02]  /*01a0*/  SHF.R.S32.HI R32, RZ, 0x2, R4 ;  /* 0x00000002ff207819 */ /* 0x000fe40000011404 */
[----:B------:R-:W-:-:S02]  /*01b0*/  ISETP.GE.OR P2, PT, R0, R7, P0 ;  /* 0x000000070000720c */ /* 0x000fc40000746670 */
[----:B------:R-:W-:Y:S02]  /*01c0*/  LOP3.LUT R31, R4, 0xfffffffc, RZ, 0xc0, !PT ;  /* 0xfffffffc041f7812 */ /* 0x000fe400078ec0ff */
[----:B------:R-:W-:Y:S02]  /*01d0*/  ISETP.GE.AND P1, PT, R32, R7, PT ;  /* 0x000000072000720c */ /* 0x000fe40003f26270 */
[----:B------:R-:W-:Y:S02]  /*01e0*/  SHF.R.S32.HI R33, RZ, 0x1f, R32 ;  /* 0x0000001fff217819 */ /* 0x000fe40000011420 */
[----:B------:R-:W-:-:S05]  /*01f0*/  IADD3 R4, -R31, R0, RZ ;  /* 0x000000001f047210 */ /* 0x000fca0007ffe1ff */
[----:B------:R-:W-:Y:S05]  /*0200*/  @P2 BRA `(.L_x_2665) ;  /* 0x00000000004c2947 */ /* 0x000fea0003800000 */
[----:B------:R-:W0:Y:S01]  /*0210*/  S2UR UR5, SR_CTAID.Y ;  /* 0x00000000000579c3 */ /* 0x000e220000002600 */
[----:B------:R-:W-:Y:S02]  /*0220*/  SHF.R.S32.HI R6, RZ, 0x1f, R0 ;  /* 0x0000001fff067819 */ /* 0x000fe40000011400 */
[----:B------:R-:W-:-:S04]  /*0230*/  IADD3 R38, P2, R5, R0, RZ ;  /* 0x0000000005267210 */ /* 0x000fc80007f5e0ff */
[----:B------:R-:W-:Y:S01]  /*0240*/  LEA.HI.X.SX32 R39, R5, R6, 0x1, P2 ;  /* 0x0000000605277211 */ /* 0x000fe200010f0eff */
[----:B------:R-:W1:Y:S08]  /*0250*/  LDC.64 R36, c[0x0][0x290] ;  /* 0x0000a400ff247b82 */ /* 0x000e700000000a00 */
[----:B------:R-:W2:Y:S01]  /*0260*/  LDC.64 R34, c[0x0][0x298] ;  /* 0x0000a600ff227b82 */ /* 0x000ea20000000a00 */
[----:B0-----:R-:W-:-:S06]  /*0270*/  USHF.R.S32.HI UR10, URZ, 0x1f, UR5 ;  /* 0x0000001f3f0a7899 */ /* 0x001fcc0008011405 */
[C---:B-1----:R-:W-:Y:S01]  /*0280*/  IMAD R6, R36.reuse, UR10, RZ ;  /* 0x0000000a24067c24 */ /* 0x042fe2000f8e02ff */
[----:B------:R-:W-:Y:S01]  /*0290*/  ULDC.64 UR10, c[0x0][0x288] ;  /* 0x0000a200000a7ab9 */ /* 0x000fe20000000a00 */
[----:B------:R-:W-:-:S04]  /*02a0*/  IMAD.WIDE.U32 R38, R36, UR5, R38 ;  /* 0x0000000524267c25 */ /* 0x000fc8000f8e0026 */
[----:B------:R-:W-:Y:S02]  /*02b0*/  IMAD R37, R37, UR5, R6 ;  /* 0x0000000525257c24 */ /* 0x000fe4000f8e0206 */
[----:B--2---:R-:W-:-:S03]  /*02c0*/  IMAD R6, R34, UR9, RZ ;  /* 0x0000000922067c24 */ /* 0x004fc6000f8e02ff */
[----:B------:R-:W-:Y:S01]  /*02d0*/  IADD3 R39, R39, R37, RZ ;  /* 0x0000002527277210 */ /* 0x000fe20007ffe0ff */
[----:B------:R-:W-:Y:S02]  /*02e0*/  IMAD R3, R35, UR8, R6 ;  /* 0x0000000823037c24 */ /* 0x000fe4000f8e0206 */
[----:B------:R-:W-:-:S05]  /*02f0*/  IMAD.WIDE.U32 R34, R34, UR8, R38 ;  /* 0x0000000822227c25 */ /* 0x000fca000f8e0026 */
[----:B------:R-:W-:Y:S02]  /*0300*/  IADD3 R3, R35, R3, RZ ;  /* 0x0000000323037210 */ /* 0x000fe40007ffe0ff */
[----:B------:R-:W-:-:S04]  /*0310*/  LEA R36, P2, R34, UR10, 0x2 ;  /* 0x0000000a22247c11 */ /* 0x000fc8000f8410ff */
[----:B------:R-:W-:-:S05]  /*0320*/  LEA.HI.X R37, R34, UR11, R3, 0x2, P2 ;  /* 0x0000000b22257c11 */ /* 0x000fca00090f1403 */
[----:B------:R0:W5:Y:S04]  /*0330*/  LDG.E R3, desc[UR6][R36.64] ;  /* 0x0000000624037981 */ /* 0x000168000c1e1900 */
.L_x_2665:
[----:B------:R-:W-:Y:S05]  /*0340*/  BSYNC B0 ;  /* 0x0000000000007941 */ /* 0x000fea0003800000 */
.L_x_2664:
[----:B------:R-:W-:Y:S04]  /*0350*/  BSSY B0, `(.L_x_2666) ;  /* 0x0000022000007945 */ /* 0x000fe80003800000 */
[----:B------:R-:W-:Y:S05]  /*0360*/  @P1 BRA `(.L_x_2667) ;  /* 0x0000000000801947 */ /* 0x000fea0003800000 */
[----:B------:R-:W1:Y:S01]  /*0370*/  S2UR UR5, SR_CTAID.Y ;  /* 0x00000000000579c3 */ /* 0x000e620000002600 */
[----:B------:R-:W-:-:S04]  /*0380*/  SHF.L.U32 R34, R4, 0x3, RZ ;  /* 0x0000000304227819 */ /* 0x000fc800000006ff */
[----:B------:R-:W-:-:S03]  /*0390*/  SHF.R.S32.HI R35, RZ, 0x1f, R34 ;  /* 0x0000001fff237819 */ /* 0x000fc60000011422 */
[----:B------:R-:W2:Y:S08]  /*03a0*/  LDC.64 R38, c[0x0][0x230] ;  /* 0x00008c00ff267b82 */ /* 0x000eb00000000a00 */
[----:B0-----:R-:W0:Y:S01]  /*03b0*/  LDC.64 R36, c[0x0][0x238] ;  /* 0x00008e00ff247b82 */ /* 0x001e220000000a00 */
[----:B-1----:R-:W-:-:S06]  /*03c0*/  USHF.R.S32.HI UR10, URZ, 0x1f, UR5 ;  /* 0x0000001f3f0a7899 */ /* 0x002fcc0008011405 */
[C---:B--2---:R-:W-:Y:S01]  /*03d0*/  IMAD R6, R38.reuse, UR10, RZ ;  /* 0x0000000a26067c24 */ /* 0x044fe2000f8e02ff */
[----:B------:R-:W-:Y:S01]  /*03e0*/  ULDC.64 UR10, c[0x0][0x228] ;  /* 0x00008a00000a7ab9 */ /* 0x000fe20000000a00 */
[----:B------:R-:W-:Y:S01]  /*03f0*/  IMAD.WIDE.U32 R40, R38, UR5, R34 ;  /* 0x0000000526287c25 */ /* 0x000fe2000f8e0022 */
[----:B------:R-:W-:-:S03]  /*0400*/  IADD3 R35, R34, 0x40, RZ ;  /* 0x0000004022237810 */ /* 0x000fc60007ffe0ff */
[----:B------:R-:W-:Y:S01]  /*0410*/  IMAD R39, R39, UR5, R6 ;  /* 0x0000000527277c24 */ /* 0x000fe2000f8e0206 */
[----:B------:R-:W-:Y:S01]  /*0420*/  ULDC UR5, c[0x0][0x21c] ;  /* 0x0000870000057ab9 */ /* 0x000fe20000000800 */
[----:B0-----:R-:W-:Y:S01]  /*0430*/  IMAD R6, R36, UR9, RZ ;  /* 0x0000000924067c24 */ /* 0x001fe2000f8e02ff */
[C---:B------:R-:W-:Y:S02]  /*0440*/  ISETP.GE.AND P2, PT, R34.reuse, UR5, PT ;  /* 0x0000000522007c0c */ /* 0x040fe4000bf46270 */
[----:B------:R-:W-:Y:S01]  /*0450*/  IADD3 R41, R41, R39, RZ ;  /* 0x0000002729297210 */ /* 0x000fe20007ffe0ff */
[----:B------:R-:W-:Y:S01]  /*0460*/  IMAD R31, R37, UR8, R6 ;  /* 0x00000008251f7c24 */ /* 0x000fe2000f8e0206 */
[----:B------:R-:W-:Y:S02]  /*0470*/  IADD3 R6, R34, 0x20, RZ ;  /* 0x0000002022067810 */ /* 0x000fe40007ffe0ff */
[----:B------:R-:W-:Y:S01]  /*0480*/  ISETP.GE.AND P4, PT, R35, UR5, PT ;  /* 0x0000000523007c0c */ /* 0x000fe2000bf86270 */
[----:B------:R-:W-:Y:S01]  /*0490*/  IMAD.WIDE.U32 R40, R36, UR8, R40 ;  /* 0x0000000824287c25 */ /* 0x000fe2000f8e0028 */
[----:B------:R-:W-:-:S03]  /*04a0*/  ISETP.GE.AND P3, PT, R6, UR5, PT ;  /* 0x0000000506007c0c */ /* 0x000fc6000bf66270 */
[----:B------:R-:W-:Y:S01]  /*04b0*/  IMAD.WIDE R36, R2, 0x40, R32 ;  /* 0x0000004002247825 */ /* 0x000fe200078e0220 */
[----:B------:R-:W-:-:S03]  /*04c0*/  IADD3 R41, R41, R31, RZ ;  /* 0x0000001f29297210 */ /* 0x000fc60007ffe0ff */
[----:B------:R-:W-:-:S04]  /*04d0*/  IMAD R31, R37, UR10, RZ ;  /* 0x0000000a251f7c24 */ /* 0x000fc8000f8e02ff */
[C---:B------:R-:W-:Y:S02]  /*04e0*/  IMAD R31, R36.reuse, UR11, R31 ;  /* 0x0000000b241f7c24 */ /* 0x040fe4000f8e021f */
[----:B------:R-:W-:Y:S01]  /*04f0*/  IMAD.WIDE.U32 R36, R36, UR10, R40 ;  /* 0x0000000a24247c25 */ /* 0x000fe2000f8e0028 */
[----:B------:R-:W-:-:S04]  /*0500*/  ULDC.64 UR10, c[0x0][0x210] ;  /* 0x00008400000a7ab9 */ /* 0x000fc80000000a00 */
[----:B------:R-:W-:Y:S02]  /*0510*/  IADD3 R31, R37, R31, RZ ;  /* 0x0000001f251f7210 */ /* 0x000fe40007ffe0ff */
[----:B------:R-:W-:-:S04]  /*0520*/  LEA R34, P5, R36, UR10, 0x1 ;  /* 0x0000000a24227c11 */ /* 0x000fc8000f8a08ff */
[----:B------:R-:W-:-:S05]  /*0530*/  LEA.HI.X R35, R36, UR11, R31, 0x1, P5 ;  /* 0x0000000b24237c11 */ /* 0x000fca000a8f0c1f */
[----:B------:R1:W5:Y:S04]  /*0540*/  @!P2 LDG.E.128 R16, desc[UR6][R34.64] ;  /* 0x000000062210a981 */ /* 0x000368000c1e1d00 */
[----:B------:R1:W5:Y:S04]  /*0550*/  @!P3 LDG.E.128 R12, desc[UR6][R34.64+0x40] ;  /* 0x00004006220cb981 */ /* 0x000368000c1e1d00 */
[----:B------:R1:W5:Y:S02]  /*0560*/  @!P4 LDG.E.128 R24, desc[UR6][R34.64+0x80] ;  /* 0x000080062218c981 */ /* 0x000364000c1e1d00 */
.L_x_2667:
[----:B------:R-:W-:Y:S05]  /*0570*/  BSYNC B0 ;  /* 0x0000000000007941 */ /* 0x000fea0003800000 */
.L_x_2666:
[----:B------:R-:W-:Y:S01]  /*0580*/  BSSY B0, `(.L_x_2668) ;  /* 0x0000024000007945 */ /* 0x000fe20003800000 */
[----:B------:R-:W-:Y:S01]  /*0590*/  HFMA2.MMA R31, -RZ, RZ, 0, 0 ;  /* 0x00000000ff1f7435 */ /* 0x000fe200000001ff */
[----:B-----5:R-:W-:Y:S02]  /*05a0*/  MOV R6, R16 ;  /* 0x0000001000067202 */ /* 0x020fe40000000f00 */
[----:B------:R-:W-:Y:S08]  /*05b0*/  @P1 BRA `(.L_x_2669) ;  /* 0x0000000000801947 */ /* 0x000ff00003800000 */
[----:B------:R-:W2:Y:S01]  /*05c0*/  S2UR UR5, SR_CTAID.Y ;  /* 0x00000000000579c3 */ /* 0x000ea20000002600 */
[----:B------:R-:W-:-:S04]  /*05d0*/  SHF.L.U32 R38, R4, 0x3, RZ ;  /* 0x0000000304267819 */ /* 0x000fc800000006ff */
[----:B------:R-:W-:-:S03]  /*05e0*/  SHF.R.S32.HI R39, RZ, 0x1f, R38 ;  /* 0x0000001fff277819 */ /* 0x000fc60000011426 */
[----:B-1----:R-:W1:Y:S08]  /*05f0*/  LDC.64 R34, c[0x0][0x250] ;  /* 0x00009400ff227b82 */ /* 0x002e700000000a00 */
[----:B0-----:R-:W0:Y:S01]  /*0600*/  LDC.64 R36, c[0x0][0x258] ;  /* 0x00009600ff247b82 */ /* 0x001e220000000a00 */
[----:B--2---:R-:W-:-:S06]  /*0610*/  USHF.R.S32.HI UR10, URZ, 0x1f, UR5 ;  /* 0x0000001f3f0a7899 */ /* 0x004fcc0008011405 */
[C---:B-1----:R-:W-:Y:S01]  /*0620*/  IMAD R42, R34.reuse, UR10, RZ ;  /* 0x0000000a222a7c24 */ /* 0x042fe2000f8e02ff */
[----:B------:R-:W-:Y:S01]  /*0630*/  ULDC.64 UR10, c[0x0][0x248] ;  /* 0x00009200000a7ab9 */ /* 0x000fe20000000a00 */
[----:B------:R-:W-:-:S04]  /*0640*/  IMAD.WIDE.U32 R40, R34, UR5, R38 ;  /* 0x0000000522287c25 */ /* 0x000fc8000f8e0026 */
[----:B------:R-:W-:Y:S01]  /*0650*/  IMAD R35, R35, UR5, R42 ;  /* 0x0000000523237c24 */ /* 0x000fe2000f8e022a */
[----:B------:R-:W-:Y:S01]  /*0660*/  ULDC UR5, c[0x0][0x21c] ;  /* 0x0000870000057ab9 */ /* 0x000fe20000000800 */
[----:B0-----:R-:W-:Y:S01]  /*0670*/  IMAD R34, R36, UR9, RZ ;  /* 0x0000000924227c24 */ /* 0x001fe2000f8e02ff */
[----:B------:R-:W-:Y:S02]  /*0680*/  ISETP.GE.AND P2, PT, R38, UR5, PT ;  /* 0x0000000526007c0c */ /* 0x000fe4000bf46270 */
[----:B------:R-:W-:Y:S01]  /*0690*/  IADD3 R41, R41, R35, RZ ;  /* 0x0000002329297210 */ /* 0x000fe20007ffe0ff */
[----:B------:R-:W-:Y:S02]  /*06a0*/  IMAD R39, R37, UR8, R34 ;  /* 0x0000000825277c24 */ /* 0x000fe4000f8e0222 */
[----:B------:R-:W-:-:S04]  /*06b0*/  IMAD.WIDE R34, R2, 0x40, R32 ;  /* 0x0000004002227825 */ /* 0x000fc800078e0220 */
[----:B------:R-:W-:Y:S01]  /*06c0*/  IMAD.WIDE.U32 R36, R36, UR8, R40 ;  /* 0x0000000824247c25 */ /* 0x000fe2000f8e0028 */
[C---:B------:R-:W-:Y:S02]  /*06d0*/  IADD3 R40, R38.reuse, 0x20, RZ ;  /* 0x0000002026287810 */ /* 0x040fe40007ffe0ff */
[----:B------:R-:W-:Y:S01]  /*06e0*/  IADD3 R41, R38, 0x40, RZ ;  /* 0x0000004026297810 */ /* 0x000fe20007ffe0ff */
[----:B------:R-:W-:Y:S01]  /*06f0*/  IMAD R35, R35, UR10, RZ ;  /* 0x0000000a23237c24 */ /* 0x000fe2000f8e02ff */
[----:B------:R-:W-:Y:S02]  /*0700*/  IADD3 R37, R37, R39, RZ ;  /* 0x0000002725257210 */ /* 0x000fe40007ffe0ff */
[----:B------:R-:W-:Y:S01]  /*0710*/  ISETP.GE.AND P3, PT, R40, UR5, PT ;  /* 0x0000000528007c0c */ /* 0x000fe2000bf66270 */
[C---:B------:R-:W-:Y:S01]  /*0720*/  IMAD R39, R34.reuse, UR11, R35 ;  /* 0x0000000b22277c24 */ /* 0x040fe2000f8e0223 */
[----:B------:R-:W-:Y:S01]  /*0730*/  ISETP.GE.AND P4, PT, R41, UR5, PT ;  /* 0x0000000529007c0c */ /* 0x000fe2000bf86270 */
        /* <DEDUP_REMOVED lines=8> */
.L_x_2669:
[----:B------:R-:W-:Y:S05]  /*07c0*/  BSYNC B0 ;  /* 0x0000000000007941 */ /* 0x000fea0003800000 */
.L_x_2668:
[----:B------:R-:W-:Y:S01]  /*07d0*/  HADD2.F32 R16, -RZ, R6.H1_H1 ;  /* 0x30000006ff107230 */ /* 0x000fe20000004100 */
[----:B0-2---:R-:W-:Y:S01]  /*07e0*/  MOV R36, R17 ;  /* 0x0000001100247202 */ /* 0x005fe20000000f00 */
[----:B-1---5:R-:W-:Y:S01]  /*07f0*/  HADD2.F32 R35, -RZ, R20.H1_H1 ;  /* 0x30000014ff237230 */ /* 0x022fe20000004100 */
[----:B------:R-:W-:Y:S01]  /*0800*/  MOV R34, R21 ;  /* 0x0000001500227202 */ /* 0x000fe20000000f00 */
[----:B------:R-:W-:Y:S01]  /*0810*/  HADD2.F32 R6, -RZ, R6.H0_H0 ;  /* 0x20000006ff067230 */ /* 0x000fe20000004100 */
[----:B------:R-:W-:Y:S01]  /*0820*/  ISETP.NE.AND P1, PT, R4, RZ, PT ;  /* 0x000000ff0400720c */ /* 0x000fe20003f25270 */
[----:B------:R-:W-:Y:S02]  /*0830*/  HADD2.F32 R17, -RZ, R20.H0_H0 ;  /* 0x20000014ff117230 */ /* 0x000fe40000004100 */
[----:B------:R-:W-:Y:S01]  /*0840*/  FMUL.FTZ R35, R16, R35 ;  /* 0x0000002310237220 */ /* 0x000fe20000410000 */
[----:B------:R-:W-:Y:S01]  /*0850*/  HADD2.F32 R16, -RZ, R36.H0_H0 ;  /* 0x20000024ff107230 */ /* 0x000fe20000004100 */
[----:B------:R-:W-:Y:S01]  /*0860*/  MOV R20, R19 ;  /* 0x0000001300147202 */ /* 0x000fe20000000f00 */
[----:B------:R-:W-:-:S02]  /*0870*/  HADD2.F32 R21, -RZ, R34.H0_H0 ;  /* 0x20000022ff157230 */ /* 0x000fc40000004100 */
[----:B------:R-:W-:Y:S01]  /*0880*/  FFMA.FTZ R35, R6, R17, R35 ;  /* 0x0000001106237223 */ /* 0x000fe20000010023 */
[----:B------:R-:W-:Y:S01]  /*0890*/  HADD2.F32 R6, -RZ, R36.H1_H1 ;  /* 0x30000024ff067230 */ /* 0x000fe20000004100 */
[----:B------:R-:W-:Y:S01]  /*08a0*/  BSSY B0, `(.L_x_2670) ;  /* 0x000005e000007945 */ /* 0x000fe20003800000 */
[----:B------:R-:W-:Y:S02]  /*08b0*/  HADD2.F32 R17, -RZ, R34.H1_H1 ;  /* 0x30000022ff117230 */ /* 0x000fe40000004100 */
[----:B------:R-:W-:Y:S01]  /*08c0*/  FFMA.FTZ R21, R16, R21, R35 ;  /* 0x0000001510157223 */ /* 0x000fe20000010023 */
[----:B------:R-:W-:Y:S02]  /*08d0*/  HADD2.F32 R16, -RZ, R18.H0_H0 ;  /* 0x20000012ff107230 */ /* 0x000fe40000004100 */
[----:B------:R-:W-:Y:S02]  /*08e0*/  HADD2.F32 R19, -RZ, R22.H0_H0 ;  /* 0x20000016ff137230 */ /* 0x000fe40000004100 */
[----:B------:R-:W-:Y:S01]  /*08f0*/  FFMA.FTZ R21, R6, R17, R21 ;  /* 0x0000001106157223 */ /* 0x000fe20000010015 */
[----:B------:R-:W-:Y:S01]  /*0900*/  HADD2.F32 R6, -RZ, R18.H1_H1 ;  /* 0x30000012ff067230 */ /* 0x000fe20000004100 */
[----:B------:R-:W-:Y:S01]  /*0910*/  MOV R18, R12 ;  /* 0x0000000c00127202 */ /* 0x000fe20000000f00 */
[----:B------:R-:W-:-:S02]  /*0920*/  HADD2.F32 R17, -RZ, R22.H1_H1 ;  /* 0x30000016ff117230 */ /* 0x000fc40000004100 */
[----:B------:R-:W-:Y:S01]  /*0930*/  FFMA.FTZ R21, R16, R19, R21 ;  /* 0x0000001310157223 */ /* 0x000fe20000010015 */
[--C-:B------:R-:W-:Y:S01]  /*0940*/  HADD2.F32 R16, -RZ, R20.reuse.H0_H0 ;  /* 0x20000014ff107230 */ /* 0x100fe20000004100 */
[----:B------:R-:W-:Y:S01]  /*0950*/  MOV R12, R8 ;  /* 0x00000008000c7202 */ /* 0x000fe20000000f00 */
[--C-:B------:R-:W-:Y:S02]  /*0960*/  HADD2.F32 R19, -RZ, R23.reuse.H0_H0 ;  /* 0x20000017ff137230 */ /* 0x100fe40000004100 */
[----:B------:R-:W-:Y:S01]  /*0970*/  FFMA.FTZ R21, R6, R17, R21 ;  /* 0x0000001106157223 */ /* 0x000fe20000010015 */
[----:B------:R-:W-:Y:S01]  /*0980*/  HADD2.F32 R6, -RZ, R20.H1_H1 ;  /* 0x30000014ff067230 */ /* 0x000fe20000004100 */
[----:B------:R-:W-:Y:S01]  /*0990*/  MOV R20, R13 ;  /* 0x0000000d00147202 */ /* 0x000fe20000000f00 */
[----:B------:R-:W-:Y:S02]  /*09a0*/  HADD2.F32 R17, -RZ, R23.H1_H1 ;  /* 0x30000017ff117230 */ /* 0x000fe40000004100 */
[----:B------:R-:W-:Y:S01]  /*09b0*/  FFMA.FTZ R19, R16, R19, R21 ;  /* 0x0000001310137223 */ /* 0x000fe20000010015 */
[----:B------:R-:W-:Y:S01]  /*09c0*/  HADD2.F32 R8, -RZ, R18.H0_H0 ;  /* 0x20000012ff087230 */ /* 0x000fe20000004100 */
[----:B------:R-:W-:Y:S01]  /*09d0*/  MOV R16, R9 ;  /* 0x0000000900107202 */ /* 0x000fe20000000f00 */
[----:B------:R-:W-:-:S02]  /*09e0*/  HADD2.F32 R13, -RZ, R12.H0_H0 ;  /* 0x2000000cff0d7230 */ /* 0x000fc40000004100 */
[----:B------:R-:W-:Y:S01]  /*09f0*/  FFMA.FTZ R17, R6, R17, R19 ;  /* 0x0000001106117223 */ /* 0x000fe20000010013 */
[----:B------:R-:W-:Y:S02]  /*0a00*/  HADD2.F32 R6, -RZ, R18.H1_H1 ;  /* 0x30000012ff067230 */ /* 0x000fe40000004100 */
[----:B------:R-:W-:Y:S02]  /*0a10*/  HADD2.F32 R9, -RZ, R12.H1_H1 ;  /* 0x3000000cff097230 */ /* 0x000fe40000004100 */
[----:B------:R-:W-:Y:S01]  /*0a20*/  FFMA.FTZ R17, R8, R13, R17 ;  /* 0x0000000d08117223 */ /* 0x000fe20000010011 */
[----:B------:R-:W-:Y:S01]  /*0a30*/  HADD2.F32 R8, -RZ, R20.H0_H0 ;  /* 0x20000014ff087230 */ /* 0x000fe20000004100 */
[----:B------:R-:W-:Y:S01]  /*0a40*/  MOV R12, R11 ;  /* 0x0000000b000c7202 */ /* 0x000fe20000000f00 */
[----:B------:R-:W-:Y:S02]  /*0a50*/  HADD2.F32 R13, -RZ, R16.H0_H0 ;  /* 0x20000010ff0d7230 */ /* 0x000fe40000004100 */
[----:B------:R-:W-:Y:S01]  /*0a60*/  FFMA.FTZ R17, R6, R9, R17 ;  /* 0x0000000906117223 */ /* 0x000fe20000010011 */
[----:B------:R-:W-:-:S02]  /*0a70*/  HADD2.F32 R6, -RZ, R20.H1_H1 ;  /* 0x30000014ff067230 */ /* 0x000fc40000004100 */
[----:B------:R-:W-:Y:S02]  /*0a80*/  HADD2.F32 R9, -RZ, R16.H1_H1 ;  /* 0x30000010ff097230 */ /* 0x000fe40000004100 */
[----:B------:R-:W-:Y:S01]  /*0a90*/  FFMA.FTZ R17, R8, R13, R17 ;  /* 0x0000000d08117223 */ /* 0x000fe20000010011 */
[----:B------:R-:W-:Y:S02]  /*0aa0*/  HADD2.F32 R8, -RZ, R14.H0_H0 ;  /* 0x2000000eff087230 */ /* 0x000fe40000004100 */
[----:B------:R-:W-:Y:S02]  /*0ab0*/  HADD2.F32 R13, -RZ, R10.H0_H0 ;  /* 0x2000000aff0d7230 */ /* 0x000fe40000004100 */
[----:B------:R-:W-:Y:S01]  /*0ac0*/  FFMA.FTZ R17, R6, R9, R17 ;  /* 0x0000000906117223 */ /* 0x000fe20000010011 */
[----:B------:R-:W-:Y:S02]  /*0ad0*/  HADD2.F32 R6, -RZ, R14.H1_H1 ;  /* 0x3000000eff067230 */ /* 0x000fe40000004100 */
[----:B------:R-:W-:-:S02]  /*0ae0*/  HADD2.F32 R9, -RZ, R10.H1_H1 ;  /* 0x3000000aff097230 */ /* 0x000fc40000004100 */
[----:B------:R-:W-:Y:S01]  /*0af0*/  FFMA.FTZ R13, R8, R13, R17 ;  /* 0x0000000d080d7223 */ /* 0x000fe20000010011 */
[--C-:B------:R-:W-:Y:S02]  /*0b00*/  HADD2.F32 R8, -RZ, R15.reuse.H0_H0 ;  /* 0x2000000fff087230 */ /* 0x100fe40000004100 */
[--C-:B------:R-:W-:Y:S02]  /*0b10*/  HADD2.F32 R11, -RZ, R12.reuse.H0_H0 ;  /* 0x2000000cff0b7230 */ /* 0x100fe40000004100 */
[----:B------:R-:W-:Y:S01]  /*0b20*/  FFMA.FTZ R13, R6, R9, R13 ;  /* 0x00000009060d7223 */ /* 0x000fe2000001000d */
[----:B------:R-:W-:Y:S02]  /*0b30*/  HADD2.F32 R6, -RZ, R15.H1_H1 ;  /* 0x3000000fff067230 */ /* 0x000fe40000004100 */
[----:B------:R-:W-:Y:S02]  /*0b40*/  HADD2.F32 R9, -RZ, R12.H1_H1 ;  /* 0x3000000cff097230 */ /* 0x000fe40000004100 */
[----:B------:R-:W-:Y:S01]  /*0b50*/  FFMA.FTZ R13, R8, R11, R13 ;  /* 0x0000000b080d7223 */ /* 0x000fe2000001000d */
[----:B------:R-:W-:-:S02]  /*0b60*/  HADD2.F32 R8, -RZ, R24.H0_H0 ;  /* 0x20000018ff087230 */ /* 0x000fc40000004100 */
[----:B------:R-:W-:Y:S02]  /*0b70*/  HADD2.F32 R11, -RZ, R28.H0_H0 ;  /* 0x2000001cff0b7230 */ /* 0x000fe40000004100 */
[----:B------:R-:W-:Y:S01]  /*0b80*/  FFMA.FTZ R13, R6, R9, R13 ;  /* 0x00000009060d7223 */ /* 0x000fe2000001000d */
[----:B------:R-:W-:Y:S02]  /*0b90*/  HADD2.F32 R24, -RZ, R24.H1_H1 ;  /* 0x30000018ff187230 */ /* 0x000fe40000004100 */
[----:B------:R-:W-:Y:S02]  /*0ba0*/  HADD2.F32 R9, -RZ, R28.H1_H1 ;  /* 0x3000001cff097230 */ /* 0x000fe40000004100 */
[----:B------:R-:W-:Y:S01]  /*0bb0*/  FFMA.FTZ R13, R8, R11, R13 ;  /* 0x0000000b080d7223 */ /* 0x000fe2000001000d */
[----:B------:R-:W-:Y:S02]  /*0bc0*/  HADD2.F32 R6, -RZ, R25.H0_H0 ;  /* 0x20000019ff067230 */ /* 0x000fe40000004100 */
[----:B------:R-:W-:-:S02]  /*0bd0*/  HADD2.F32 R11, -RZ, R29.H0_H0 ;  /* 0x2000001dff0b7230 */ /* 0x000fc40000004100 */
[----:B------:R-:W-:Y:S01]  /*0be0*/  FFMA.FTZ R9, R24, R9, R13 ;  /* 0x0000000918097223 */ /* 0x000fe2000001000d */
[----:B------:R-:W-:Y:S02]  /*0bf0*/  HADD2.F32 R25, -RZ, R25.H1_H1 ;  /* 0x30000019ff197230 */ /* 0x000fe40000004100 */
[----:B------:R-:W-:Y:S02]  /*0c00*/  HADD2.F32 R8, -RZ, R29.H1_H1 ;  /* 0x3000001dff087230 */ /* 0x000fe40000004100 */
[----:B------:R-:W-:Y:S01]  /*0c10*/  FFMA.FTZ R10, R6, R11, R9 ;  /* 0x0000000b060a7223 */ /* 0x000fe20000010009 */
[----:B------:R-:W-:Y:S02]  /*0c20*/  HADD2.F32 R6, -RZ, R26.H0_H0 ;  /* 0x2000001aff067230 */ /* 0x000fe40000004100 */
        /* <DEDUP_REMOVED lines=10> */
[----:B------:R-:W-:-:S04]  /*0cd0*/  FFMA.FTZ R6, R6, R9, R11 ;  /* 0x0000000906067223 */ /* 0x000fc8000001000b */
[----:B------:R-:W-:-:S05]  /*0ce0*/  FFMA.FTZ R6, R27, R8, R6 ;  /* 0x000000081b067223 */ /* 0x000fca0000010006 */
[----:B------:R-:W0:Y:S02]  /*0cf0*/  SHFL.BFLY PT, R9, R6, 0x2, 0x1f ;  /* 0x0c401f0006097f89 */ /* 0x000e2400000e0000 */
[----:B0-----:R-:W-:-:S05]  /*0d00*/  FADD.FTZ R9, R6, R9 ;  /* 0x0000000906097221 */ /* 0x001fca0000010000 */
[----:B------:R-:W0:Y:S02]  /*0d10*/  SHFL.BFLY PT, R8, R9, 0x1, 0x1f ;  /* 0x0c201f0009087f89 */ /* 0x000e2400000e0000 */
[----:B0-----:R-:W-:Y:S01]  /*0d20*/  FADD.FTZ R14, R9, R8 ;  /* 0x00000008090e7221 */ /* 0x001fe20000010000 */
[----:B------:R-:W-:Y:S06]  /*0d30*/  @P1 BRA `(.L_x_2671) ;  /* 0x0000000000501947 */ /* 0x000fec0003800000 */
[----:B------:R-:W0:Y:S01]  /*0d40*/  S2UR UR5, SR_CTAID.Y ;  /* 0x00000000000579c3 */ /* 0x000e220000002600 */
[----:B------:R-:W-:-:S04]  /*0d50*/  IADD3 R8, P1, R5, R32, RZ ;  /* 0x0000002005087210 */ /* 0x000fc80007f3e0ff */
[----:B------:R-:W-:Y:S02]  /*0d60*/  LEA.HI.X.SX32 R9, R5, R33, 0x1, P1 ;  /* 0x0000002105097211 */ /* 0x000fe400008f0eff */
[----:B------:R-:W-:Y:S01]  /*0d70*/  ISETP.GE.AND P1, PT, R32, R7, PT ;  /* 0x000000072000720c */ /* 0x000fe20003f26270 */
        /* <DEDUP_REMOVED lines=13> */
[----:B------:R-:W-:Y:S02]  /*0e50*/  LEA.HI.X R7, R8, UR11, R9, 0x2, P2 ;  /* 0x0000000b08077c11 */ /* 0x000fe400090f1409 */
[----:B------:R-:W-:-:S05]  /*0e60*/  FSEL R9, R14, RZ, !P1 ;  /* 0x000000ff0e097208 */ /* 0x000fca0004800000 */
[----:B------:R0:W-:Y:S02]  /*0e70*/  STG.E desc[UR6][R6.64], R9 ;  /* 0x0000000906007986 */ /* 0x0001e4000c101906 */
.L_x_2671:
[----:B------:R-:W-:Y:S05]  /*0e80*/  BSYNC B0 ;  /* 0x0000000000007941 */ /* 0x000fea0003800000 */
.L_x_2670:
[----:B------:R-:W-:Y:S01]  /*0e90*/  UIADD3 UR4, UR4, 0x3f, URZ ;  /* 0x0000003f04047890 */ /* 0x000fe2000fffe03f */
[----:B0-----:R-:W0:Y:S01]  /*0ea0*/  LDC.64 R8, c[0x0][0x2d0] ;  /* 0x0000b400ff087b82 */ /* 0x001e220000000a00 */
[----:B------:R-:W-:Y:S01]  /*0eb0*/  BSSY B0, `(.L_x_2672) ;  /* 0x0000021000007945 */ /* 0x000fe20003800000 */
[----:B------:R-:W-:Y:S01]  /*0ec0*/  SHF.L.U32 R14, R0, 0x2, RZ ;  /* 0x00000002000e7819 */ /* 0x000fe200000006ff */
[----:B------:R-:W-:Y:S01]  /*0ed0*/  USHF.R.S32.HI UR5, URZ, 0x1f, UR4 ;  /* 0x0000001f3f057899 */ /* 0x000fe20008011404 */
[----:B------:R-:W-:-:S03]  /*0ee0*/  IMAD R13, R2, 0x1800, RZ ;  /* 0x00001800020d7824 */ /* 0x000fc600078e02ff */
[----:B------:R-:W-:Y:S01]  /*0ef0*/  ULEA.HI UR5, UR5, UR4, URZ, 0x6 ;  /* 0x0000000405057291 */ /* 0x000fe2000f8f303f */
[----:B------:R-:W1:Y:S03]  /*0f00*/  LDC.64 R6, c[0x0][0x2d8] ;  /* 0x0000b600ff067b82 */ /* 0x000e660000000a00 */
[----:B------:R-:W-:-:S05]  /*0f10*/  ULOP3.LUT UR5, UR5, 0xffffffc0, URZ, 0xc0, !UPT ;  /* 0xffffffc005057892 */ /* 0x000fca000f8ec03f */
[----:B------:R-:W2:Y:S01]  /*0f20*/  S2UR UR12, SR_CTAID.Y ;  /* 0x00000000000c79c3 */ /* 0x000ea20000002600 */
[----:B------:R-:W-:-:S04]  /*0f30*/  IADD3 R11, -R5, UR5, RZ ;  /* 0x00000005050b7c10 */ /* 0x000fc8000fffe1ff */
[----:B------:R-:W-:-:S13]  /*0f40*/  ISETP.GE.OR P0, PT, R0, R11, P0 ;  /* 0x0000000b0000720c */ /* 0x000fda0000706670 */
[----:B------:R-:W-:Y:S05]  /*0f50*/  @P0 BRA `(.L_x_2673) ;  /* 0x0000000000580947 */ /* 0x000fea0003800000 */
[----:B------:R-:W3:Y:S01]  /*0f60*/  S2UR UR4, SR_CTAID.Y ;  /* 0x00000000000479c3 */ /* 0x000ee20000002600 */
[----:B------:R-:W-:Y:S01]  /*0f70*/  SHF.R.S32.HI R10, RZ, 0x1f, R0 ;  /* 0x0000001fff0a7819 */ /* 0x000fe20000011400 */
[----:B------:R-:W-:Y:S01]  /*0f80*/  FMUL.FTZ R12, R3, 1.4426950216293334961 ;  /* 0x3fb8aa3b030c7820 */ /* 0x000fe20000410000 */
[----:B------:R-:W-:-:S04]  /*0f90*/  IADD3 R4, P0, R5, R0, RZ ;  /* 0x0000000005047210 */ /* 0x000fc80007f1e0ff */
[----:B------:R-:W-:Y:S01]  /*0fa0*/  LEA.HI.X.SX32 R5, R5, R10, 0x1, P0 ;  /* 0x0000000a05057211 */ /* 0x000fe200000f0eff */
[----:B------:R-:W4:Y:S01]  /*0fb0*/  LDC.64 R16, c[0x0][0x2a8] ;  /* 0x0000aa00ff107b82 */ /* 0x000f220000000a00 */
[----:B------:R-:W-:-:S04]  /*0fc0*/  FSETP.NEU.FTZ.AND P0, PT, R3, -INF , PT ;  /* 0xff8000000300780b */ /* 0x000fc80003f1d000 */
[----:B------:R-:W-:-:S03]  /*0fd0*/  FSEL R3, R12, RZ, P0 ;  /* 0x000000ff0c037208 */ /* 0x000fc60000000000 */
[----:B------:R-:W5:Y:S01]  /*0fe0*/  LDC.64 R18, c[0x0][0x2b0] ;  /* 0x0000ac00ff127b82 */ /* 0x000f620000000a00 */
[----:B---3--:R-:W-:-:S06]  /*0ff0*/  USHF.R.S32.HI UR5, URZ, 0x1f, UR4 ;  /* 0x0000001f3f057899 */ /* 0x008fcc0008011404 */
[C---:B----4-:R-:W-:Y:S02]  /*1000*/  IMAD R10, R16.reuse, UR5, RZ ;  /* 0x00000005100a7c24 */ /* 0x050fe4000f8e02ff */
[----:B------:R-:W-:-:S04]  /*1010*/  IMAD.WIDE.U32 R4, R16, UR4, R4 ;  /* 0x0000000410047c25 */ /* 0x000fc8000f8e0004 */
[----:B------:R-:W-:Y:S01]  /*1020*/  IMAD R11, R17, UR4, R10 ;  /* 0x00000004110b7c24 */ /* 0x000fe2000f8e020a */
[----:B------:R-:W-:Y:S01]  /*1030*/  ULDC.64 UR4, c[0x0][0x2a0] ;  /* 0x0000a80000047ab9 */ /* 0x000fe20000000a00 */
[----:B-----5:R-:W-:-:S03]  /*1040*/  IMAD R10, R18, UR9, RZ ;  /* 0x00000009120a7c24 */ /* 0x020fc6000f8e02ff */
[----:B------:R-:W-:Y:S01]  /*1050*/  IADD3 R5, R5, R11, RZ ;  /* 0x0000000b05057210 */ /* 0x000fe20007ffe0ff */
[----:B------:R-:W-:Y:S02]  /*1060*/  IMAD R11, R19, UR8, R10 ;  /* 0x00000008130b7c24 */ /* 0x000fe4000f8e020a */
[----:B------:R-:W-:-:S05]  /*1070*/  IMAD.WIDE.U32 R4, R18, UR8, R4 ;  /* 0x0000000812047c25 */ /* 0x000fca000f8e0004 */
[----:B------:R-:W-:Y:S02]  /*1080*/  IADD3 R5, R5, R11, RZ ;  /* 0x0000000b05057210 */ /* 0x000fe40007ffe0ff */
[----:B------:R-:W-:-:S04]  /*1090*/  LEA R10, P1, R4, UR4, 0x2 ;  /* 0x00000004040a7c11 */ /* 0x000fc8000f8210ff */
[----:B------:R-:W-:-:S05]  /*10a0*/  LEA.HI.X R11, R4, UR5, R5, 0x2, P1 ;  /* 0x00000005040b7c11 */ /* 0x000fca00088f1405 */
[----:B------:R3:W-:Y:S04]  /*10b0*/  STG.E desc[UR6][R10.64], R3 ;  /* 0x000000030a007986 */ /* 0x0007e8000c101906 */
.L_x_2673:
[----:B--2---:R-:W-:Y:S05]  /*10c0*/  BSYNC B0 ;  /* 0x0000000000007941 */ /* 0x004fea0003800000 */
.L_x_2672:
[----:B------:R-:W-:Y:S01]  /*10d0*/  USHF.R.S32.HI UR4, URZ, 0x1f, UR12 ;  /* 0x0000001f3f047899 */ /* 0x000fe2000801140c */
[----:B---3--:R-:W-:Y:S01]  /*10e0*/  SHF.R.S32.HI R10, RZ, 0x1f, R14 ;  /* 0x0000001fff0a7819 */ /* 0x008fe2000001140e */
[----:B------:R-:W-:Y:S01]  /*10f0*/  ULDC.64 UR10, c[0x0][0x2e8] ;  /* 0x0000ba00000a7ab9 */ /* 0x000fe20000000a00 */
[----:B------:R-:W-:-:S04]  /*1100*/  IADD3 R4, P0, R13, R14, RZ ;  /* 0x0000000e0d047210 */ /* 0x000fc80007f1e0ff */
[----:B------:R-:W-:Y:S01]  /*1110*/  LEA.HI.X.SX32 R5, R13, R10, 0x1, P0 ;  /* 0x0000000a0d057211 */ /* 0x000fe200000f0eff */
[C---:B0-----:R-:W-:Y:S01]  /*1120*/  IMAD R10, R8.reuse, UR4, RZ ;  /* 0x00000004080a7c24 */ /* 0x041fe2000f8e02ff */
[----:B------:R-:W-:Y:S01]  /*1130*/  ISETP.NE.U32.AND P0, PT, RZ, UR10, PT ;  /* 0x0000000aff007c0c */ /* 0x000fe2000bf05070 */
[----:B------:R-:W-:Y:S01]  /*1140*/  ULDC.64 UR4, c[0x0][0x2b8] ;  /* 0x0000ae0000047ab9 */ /* 0x000fe20000000a00 */
[----:B------:R-:W-:Y:S02]  /*1150*/  IMAD.WIDE.U32 R4, R8, UR12, R4 ;  /* 0x0000000c08047c25 */ /* 0x000fe4000f8e0004 */
[----:B------:R-:W-:Y:S02]  /*1160*/  ISETP.NE.AND.EX P0, PT, RZ, UR11, PT, P0 ;  /* 0x0000000bff007c0c */ /* 0x000fe4000bf05300 */
[----:B------:R-:W-:Y:S02]  /*1170*/  IMAD R9, R9, UR12, R10 ;  /* 0x0000000c09097c24 */ /* 0x000fe4000f8e020a */
[----:B------:R-:W-:Y:S01]  /*1180*/  ISETP.NE.OR P0, PT, R0, RZ, !P0 ;  /* 0x000000ff0000720c */ /* 0x000fe20004705670 */
[----:B-1----:R-:W-:-:S02]  /*1190*/  IMAD R8, R6, UR9, RZ ;  /* 0x0000000906087c24 */ /* 0x002fc4000f8e02ff */
[----:B------:R-:W-:Y:S02]  /*11a0*/  IADD3 R5, R5, R9, RZ ;  /* 0x0000000905057210 */ /* 0x000fe40007ffe0ff */
[----:B------:R-:W-:Y:S02]  /*11b0*/  IMAD R3, R7, UR8, R8 ;  /* 0x0000000807037c24 */ /* 0x000fe4000f8e0208 */
[----:B------:R-:W-:-:S05]  /*11c0*/  IMAD.WIDE.U32 R6, R6, UR8, R4 ;  /* 0x0000000806067c25 */ /* 0x000fca000f8e0004 */
[----:B------:R-:W-:Y:S02]  /*11d0*/  IADD3 R3, R7, R3, RZ ;  /* 0x0000000307037210 */ /* 0x000fe40007ffe0ff */
[----:B------:R-:W-:-:S04]  /*11e0*/  LEA R4, P1, R6, UR4, 0x2 ;  /* 0x0000000406047c11 */ /* 0x000fc8000f8210ff */
[----:B------:R-:W-:-:S05]  /*11f0*/  LEA.HI.X R5, R6, UR5, R3, 0x2, P1 ;  /* 0x0000000506057c11 */ /* 0x000fca00088f1403 */
[----:B------:R0:W-:Y:S04]  /*1200*/  STG.E.128 desc[UR6][R4.64], RZ ;  /* 0x000000ff04007986 */ /* 0x0001e8000c101d06 */
[----:B------:R0:W-:Y:S04]  /*1210*/  STG.E.128 desc[UR6][R4.64+0x1000], RZ ;  /* 0x001000ff04007986 */ /* 0x0001e8000c101d06 */
[----:B------:R0:W-:Y:S04]  /*1220*/  STG.E.128 desc[UR6][R4.64+0x2000], RZ ;  /* 0x002000ff04007986 */ /* 0x0001e8000c101d06 */
[----:B------:R0:W-:Y:S04]  /*1230*/  STG.E.128 desc[UR6][R4.64+0x3000], RZ ;  /* 0x003000ff04007986 */ /* 0x0001e8000c101d06 */
[----:B------:R0:W-:Y:S04]  /*1240*/  STG.E.128 desc[UR6][R4.64+0x4000], RZ ;  /* 0x004000ff04007986 */ /* 0x0001e8000c101d06 */
[----:B------:R0:W-:Y:S01]  /*1250*/  STG.E.128 desc[UR6][R4.64+0x5000], RZ ;  /* 0x005000ff04007986 */ /* 0x0001e2000c101d06 */
[----:B------:R-:W-:Y:S05]  /*1260*/  @P0 EXIT ;  /* 0x000000000000094d */ /* 0x000fea0003800000 */
[----:B------:R-:W1:Y:S08]  /*1270*/  LDC R3, c[0x0][0x2e0] ;  /* 0x0000b800ff037b82 */ /* 0x000e700000000800 */
[----:B------:R-:W2:Y:S08]  /*1280*/  LDC R7, c[0x0][0x220] ;  /* 0x00008800ff077b82 */ /* 0x000eb00000000800 */
[----:B0-----:R-:W0:Y:S01]  /*1290*/  LDC.64 R4, c[0x0][0x2e8] ;  /* 0x0000ba00ff047b82 */ /* 0x001e220000000a00 */
[----:B-1----:R-:W-:-:S04]  /*12a0*/  IMAD R2, R2, R3, UR8 ;  /* 0x0000000802027e24 */ /* 0x002fc8000f8e0203 */
[----:B--2---:R-:W-:-:S04]  /*12b0*/  IMAD R3, R2, R7, UR12 ;  /* 0x0000000c02037e24 */ /* 0x004fc8000f8e0207 */
[----:B0-----:R-:W-:-:S05]  /*12c0*/  IMAD.WIDE R2, R3, 0x4, R4 ;  /* 0x0000000403027825 */ /* 0x001fca00078e0204 */
[----:B------:R-:W-:Y:S01]  /*12d0*/  STG.E desc[UR6][R2.64], RZ ;  /* 0x000000ff02007986 */ /* 0x000fe2000c101906 */
[----:B------:R-:W-:Y:S05]  /*12e0*/  EXIT ;  /* 0x000000000000794d */ /* 0x000fea0003800000 */
.L_x_2674:
        /* <DEDUP_REMOVED lines=9> */
.L_x_3315:


//--------------------- .text._ZN7cutlass13device_kernelIN5flash11enable_sm90INS1_16FlashAttnBwdSm90INS1_25CollectiveMainloopBwdSm90ILi2ELi2ELi2EN4cute5tupleIJNS5_1CILi1EEES8_S8_EEENS6_IJNS7_ILi64EEENS7_ILi128EEENS7_ILi96EEEEEENS_6half_tEfNS_4arch4Sm90ELb1ELb0ELb0ELb1ELb0ELb1ELb0ELb0ELi2ELi1ELi2ELi1ELb1EEENS1_21CollectiveEpilogueBwdISD_SE_SG_Li256ELb1ELb0ELi1EEENS1_25SingleTileBwdLPTSchedulerILb1ELi128ELb0EEEEEEEEEvNT_6ParamsE --------------------------
	.section	.text._ZN7cutlass13device_kernelIN5flash11enable_sm90INS1_16FlashAttnBwdSm90INS1_25CollectiveMainloopBwdSm90ILi2ELi2ELi2EN4cute5tupleIJNS5_1CILi1EEES8_S8_EEENS6_IJNS7_ILi64EEENS7_ILi128EEENS7_ILi96EEEEEENS_6half_tEfNS_4arch4Sm90ELb1ELb0ELb0ELb1ELb0ELb1ELb0ELb0ELi2ELi1ELi2ELi1ELb1EEENS1_21CollectiveEpilogueBwdISD_SE_SG_Li256ELb1ELb0ELi1EEENS1_25SingleTileBwdLPTSchedulerILb1ELi128ELb0EEEEEEEEEvNT_6ParamsE,"ax",@progbits
	.align	128
.text._ZN7cutlass13device_kernelIN5flash11enable_sm90INS1_16FlashAttnBwdSm90INS1_25CollectiveMainloopBwdSm90ILi2ELi2ELi2EN4cute5tupleIJNS5_1CILi1EEES8_S8_EEENS6_IJNS7_ILi64EEENS7_ILi128EEENS7_ILi96EEEEEENS_6half_tEfNS_4arch4Sm90ELb1ELb0ELb0ELb1ELb0ELb1ELb0ELb0ELi2ELi1ELi2ELi1ELb1EEENS1_21CollectiveEpilogueBwdISD_SE_SG_Li256ELb1ELb0ELi1EEENS1_25SingleTileBwdLPTSchedulerILb1ELi128ELb0EEEEEEEEEvNT_6ParamsE:
        .type           _ZN7cutlass13device_kernelIN5flash11enable_sm90INS1_16FlashAttnBwdSm90INS1_25CollectiveMainloopBwdSm90ILi2ELi2ELi2EN4cute5tupleIJNS5_1CILi1EEES8_S8_EEENS6_IJNS7_ILi64EEENS7_ILi128EEENS7_ILi96EEEEEENS_6half_tEfNS_4arch4Sm90ELb1ELb0ELb0ELb1ELb0ELb1ELb0ELb0ELi2ELi1ELi2ELi1ELb1EEENS1_21CollectiveEpilogueBwdISD_SE_SG_Li256ELb1ELb0ELi1EEENS1_25SingleTileBwdLPTSchedulerILb1ELi128ELb0EEEEEEEEEvNT_6ParamsE,@function
        .size           _ZN7cutlass13device_kernelIN5flash11enable_sm90INS1_16FlashAttnBwdSm90INS1_25CollectiveMainloopBwdSm90ILi2ELi2ELi2EN4cute5tupleIJNS5_1CILi1EEES8_S8_EEENS6_IJNS7_ILi64EEENS7_ILi128EEENS7_ILi96EEEEEENS_6half_tEfNS_4arch4Sm90ELb1ELb0ELb0ELb1ELb0ELb1ELb0ELb0ELi2ELi1ELi2ELi1ELb1EEENS1_21CollectiveEpilogueBwdISD_SE_SG_Li256ELb1ELb0ELi1EEENS1_25SingleTileBwdLPTSchedulerILb1ELi128ELb0EEEEEEEEEvNT_6ParamsE,(.L_x_3316 - _ZN7cutlass13device_kernelIN5flash11enable_sm90INS1_16FlashAttnBwdSm90INS1_25CollectiveMainloopBwdSm90ILi2ELi2ELi2EN4cute5tupleIJNS5_1CILi1EEES8_S8_EEENS6_IJNS7_ILi64EEENS7_ILi128EEENS7_ILi96EEEEEENS_6half_tEfNS_4arch4Sm90ELb1ELb0ELb0ELb1ELb0ELb1ELb0ELb0ELi2ELi1ELi2ELi1ELb1EEENS1_21CollectiveEpilogueBwdISD_SE_SG_Li256ELb1ELb0ELi1EEENS1_25SingleTileBwdLPTSchedulerILb1ELi128ELb0EEEEEEEEEvNT_6ParamsE)
        .other          _ZN7cutlass13device_kernelIN5flash11enable_sm90INS1_16FlashAttnBwdSm90INS1_25CollectiveMainloopBwdSm90ILi2ELi2ELi2EN4cute5tupleIJNS5_1CILi1EEES8_S8_EEENS6_IJNS7_ILi64EEENS7_ILi128EEENS7_ILi96EEEEEENS_6half_tEfNS_4arch4Sm90ELb1ELb0ELb0ELb1ELb0ELb1ELb0ELb0ELi2ELi1ELi2ELi1ELb1EEENS1_21CollectiveEpilogueBwdISD_SE_SG_Li256ELb1ELb0ELi1EEENS1_25SingleTileBwdLPTSchedulerILb1ELi128ELb0EEEEEEEEEvNT_6ParamsE,@"STO_CUDA_ENTRY STV_DEFAULT"
_ZN7cutlass13device_kernelIN5flash11enable_sm90INS1_16FlashAttnBwdSm90INS1_25CollectiveMainloopBwdSm90ILi2ELi2ELi2EN4cute5tupleIJNS5_1CILi1EEES8_S8_EEENS6_IJNS7_ILi64EEENS7_ILi128EEENS7_ILi96EEEEEENS_6half_tEfNS_4arch4Sm90ELb1ELb0ELb0ELb1ELb0ELb1ELb0ELb0ELi2ELi1ELi2ELi1ELb1EEENS1_21CollectiveEpilogueBwdISD_SE_SG_Li256ELb1ELb0ELi1EEENS1_25SingleTileBwdLPTSchedulerILb1ELi128ELb0EEEEEEEEEvNT_6ParamsE:
        /* <DEDUP_REMOVED lines=24> */
.L_x_2676:
[----:B------:R-:W-:Y:S05]  /*0180*/  BSYNC B0 ;  /* 0x0000000000007941 */ /* 0x000fea0003800000 */
.L_x_2675:
        /* <DEDUP_REMOVED lines=37> */
.L_x_2677:
        /* <DEDUP_REMOVED lines=22> */
.L_x_2678:
[----:B------:R-:W-:Y:S01]  /*0540*/  PLOP3.LUT P0, PT, PT, PT, UP0, 0x80, 0x0 ;  /* 0x000000000000781c */ /* 0x000fe20003f0f008 */
[----:B------:R-:W-:Y:S01]  /*0550*/  NOP ;  /* 0x0000000000007918 */ /* 0x000fe20000000000 */
[----:B------:R-:W-:Y:S01]  /*0560*/  ULDC.64 UR46, c[0x0][0x208] ;  /* 0x00008200002e7ab9 */ /* 0x000fe20000000a00 */
[----:B------:R-:W-:Y:S01]  /*0570*/  BSSY B6, `(.L_x_2679) ;  /* 0x0000a4f000067945 */ /* 0x000fe20003800000 */
[----:B-12-4-:R-:W-:Y:S09]  /*0580*/  BAR.SYNC.DEFER_BLOCKING 0x0 ;  /* 0x0000000000007b1d */ /* 0x016ff20000010000 */
[----:B------:R-:W-:Y:S05]  /*0590*/  @!P0 BRA `(.L_x_2680) ;  /* 0x00000060003c8947 */ /* 0x000fea0003800000 */
.L_x_2681:
        /* <DEDUP_REMOVED lines=32> */
.L_x_2682:
[----:B------:R-:W-:Y:S01]  /*07a0*/  ULDC UR7, c[0x0][0x8c4] ;  /* 0x0002310000077ab9 */ /* 0x000fe20000000800 */
[----:B------:R-:W-:Y:S01]  /*07b0*/  UMOV UR36, UR10 ;  /* 0x0000000a00247c82 */ /* 0x000fe20008000000 */
[----:B------:R-:W-:-:S11]  /*07c0*/  UISETP.NE.AND UP0, UPT, UR7, 0x1, UPT ;  /* 0x000000010700788c */ /* 0x000fd6000bf05270 */
[----:B------:R-:W-:Y:S02]  /*07d0*/  @UP0 ULDC.64 UR8, c[0x0][0x8c8] ;  /* 0x0002320000080ab9 */ /* 0x000fe40000000a00 */
[----:B------:R-:W-:-:S04]  /*07e0*/  UIMAD.WIDE.U32 UR4, UR10, UR8, URZ ;  /* 0x000000080a0472a5 */ /* 0x000fc8000f8e003f */
[----:B------:R-:W-:-:S04]  /*07f0*/  @UP0 USHF.R.U32.HI UR36, URZ, UR9, UR5 ;  /* 0x000000093f240299 */ /* 0x000fc80008011605 */
[----:B------:R-:W-:-:S12]  /*0800*/  UIMAD UR4, UR36, UR7, URZ ;  /* 0x00000007240472a4 */ /* 0x000fd8000f8e023f */
.L_x_2683:
        /* <DEDUP_REMOVED lines=9> */
[----:B------:R-:W-:-:S03]  /*08a0*/  @UP0 USHF.R.U32.HI UR39, URZ, UR7, UR5 ;  /* 0x000000073f270299 */ /* 0x000fc60008011605 */
[----:B------:R-:W-:Y:S02]  /*08b0*/  ULDC.64 UR4, c[0x0][0x8f8] ;  /* 0x00023e0000047ab9 */ /* 0x000fe40000000a00 */
[----:B------:R-:W-:Y:S01]  /*08c0*/  ISETP.NE.U32.AND P0, PT, RZ, UR4, PT ;  /* 0x00000004ff007c0c */ /* 0x000fe2000bf05070 */
[----:B------:R-:W-:-:S03]  /*08d0*/  UIADD3 UR4, -UR39, URZ, URZ ;  /* 0x0000003f27047290 */ /* 0x000fc6000fffe13f */
[----:B------:R-:W-:Y:S01]  /*08e0*/  ISETP.NE.AND.EX P0, PT, RZ, UR5, PT, P0 ;  /* 0x00000005ff007c0c */ /* 0x000fe2000bf05300 */
[----:B------:R-:W-:-:S12]  /*08f0*/  UIMAD UR37, UR37, UR4, UR6 ;  /* 0x00000004252572a4 */ /* 0x000fd8000f8e0206 */
        /* <DEDUP_REMOVED lines=8> */
.L_x_2684:
        /* <DEDUP_REMOVED lines=14> */
.L_x_2686:
[----:B------:R-:W-:-:S05]  /*0a60*/  ULDC UR4, c[0x0][0x8ec] ;  /* 0x00023b0000047ab9 */ /* 0x000fca0000000800 */
.L_x_2685:
[----:B------:R-:W-:-:S04]  /*0a70*/  UIADD3 UR4, UR4, 0x7f, URZ ;  /* 0x0000007f04047890 */ /* 0x000fc8000fffe03f */
[----:B------:R-:W-:-:S04]  /*0a80*/  USHF.R.S32.HI UR5, URZ, 0x1f, UR4 ;  /* 0x0000001f3f057899 */ /* 0x000fc80008011404 */
[----:B------:R-:W-:-:S04]  /*0a90*/  ULEA.HI UR5, UR5, UR4, URZ, 0x7 ;  /* 0x0000000405057291 */ /* 0x000fc8000f8f383f */
[----:B------:R-:W-:-:S04]  /*0aa0*/  USHF.R.S32.HI UR5, URZ, 0x7, UR5 ;  /* 0x000000073f057899 */ /* 0x000fc80008011405 */
[----:B------:R-:W-:-:S04]  /*0ab0*/  UISETP.GE.AND UP0, UPT, UR36, UR5, UPT ;  /* 0x000000052400728c */ /* 0x000fc8000bf06270 */
[----:B------:R-:W-:-:S06]  /*0ac0*/  USEL UR39, UR39, 0xffffffff, !UP0 ;  /* 0xffffffff27277887 */ /* 0x000fcc000c000000 */
[----:B------:R-:W-:-:S13]  /*0ad0*/  ISETP.LE.AND P0, PT, RZ, UR39, PT ;  /* 0x00000027ff007c0c */ /* 0x000fda000bf03270 */
[----:B------:R-:W-:Y:S05]  /*0ae0*/  @!P0 BRA `(.L_x_2687) ;  /* 0x0000009c00dc8947 */ /* 0x000fea0003800000 */
[----:B------:R-:W1:Y:S01]  /*0af0*/  S2R R0, SR_TID.X ;  /* 0x0000000000007919 */ /* 0x000e620000002100 */
[----:B------:R-:W-:Y:S01]  /*0b00*/  ULDC.64 UR4, c[0x0][0x780] ;  /* 0x0001e00000047ab9 */ /* 0x000fe20000000a00 */
[----:B------:R-:W-:Y:S01]  /*0b10*/  USHF.R.S32.HI UR40, URZ, 0x1f, UR37 ;  /* 0x0000001f3f287899 */ /* 0x000fe20008011425 */
[----:B------:R-:W-:Y:S01]  /*0b20*/  ISETP.NE.U32.AND P0, PT, RZ, UR4, PT ;  /* 0x00000004ff007c0c */ /* 0x000fe2000bf05070 */
[----:B------:R-:W-:-:S03]  /*0b30*/  ULDC UR44, c[0x0][0x290] ;  /* 0x0000a400002c7ab9 */ /* 0x000fc60000000800 */
        /* <DEDUP_REMOVED lines=10> */
.L_x_2688:
        /* <DEDUP_REMOVED lines=14> */
.L_x_2689:
        /* <DEDUP_REMOVED lines=11> */
.L_x_2690:
        /* <DEDUP_REMOVED lines=13> */
.L_x_2691:
[----:B------:R-:W-:Y:S01]  /*0e40*/  UIADD3 UR5, UR41, -UR44, URZ ;  /* 0x8000002c29057290 */ /* 0x000fe2000fffe03f */
[----:B------:R-:W-:Y:S01]  /*0e50*/  PLOP3.LUT P0, PT, PT, PT, PT, 0x80, 0x0 ;  /* 0x000000000000781c */ /* 0x000fe20003f0f070 */
[----:B------:R-:W-:Y:S01]  /*0e60*/  ULDC UR6, c[0x0][0x74c] ;  /* 0x0001d30000067ab9 */ /* 0x000fe20000000800 */
[----:B------:R-:W-:Y:S01]  /*0e70*/  UIADD3 UR4, UR41, 0x3f, URZ ;  /* 0x0000003f29047890 */ /* 0x000fe2000fffe03f */
[----:B------:R-:W-:Y:S01]  /*0e80*/  CS2R R70, SRZ ;  /* 0x0000000000467805 */ /* 0x000fe2000001ff00 */
[----:B------:R-:W-:Y:S01]  /*0e90*/  ULEA UR5, UR36, UR5, 0x7 ;  /* 0x0000000524057291 */ /* 0x000fe2000f8e383f */
[----:B------:R-:W-:Y:S02]  /*0ea0*/  CS2R R68, SRZ ;  /* 0x0000000000447805 */ /* 0x000fe4000001ff00 */
[----:B------:R-:W-:Y:S02]  /*0eb0*/  CS2R R66, SRZ ;  /* 0x0000000000427805 */ /* 0x000fe4000001ff00 */
[----:B------:R-:W-:Y:S01]  /*0ec0*/  CS2R R64, SRZ ;  /* 0x0000000000407805 */ /* 0x000fe2000001ff00 */
[----:B------:R-:W-:Y:S01]  /*0ed0*/  UIADD3 UR5, UR5, -UR6, URZ ;  /* 0x8000000605057290 */ /* 0x000fe2000fffe03f */
[----:B------:R-:W-:-:S02]  /*0ee0*/  CS2R R62, SRZ ;  /* 0x00000000003e7805 */ /* 0x000fc4000001ff00 */
[----:B------:R-:W-:Y:S02]  /*0ef0*/  CS2R R60, SRZ ;  /* 0x00000000003c7805 */ /* 0x000fe4000001ff00 */
[----:B------:R-:W-:Y:S01]  /*0f00*/  CS2R R58, SRZ ;  /* 0x00000000003a7805 */ /* 0x000fe2000001ff00 */
[----:B------:R-:W-:Y:S01]  /*0f10*/  USHF.R.S32.HI UR6, URZ, 0x1f, UR5 ;  /* 0x0000001f3f067899 */ /* 0x000fe20008011405 */
[----:B------:R-:W-:Y:S02]  /*0f20*/  CS2R R56, SRZ ;  /* 0x0000000000387805 */ /* 0x000fe4000001ff00 */
        /* <DEDUP_REMOVED lines=69> */
.L_x_2694:
        /* <DEDUP_REMOVED lines=15> */
.L_x_2693:
        /* <DEDUP_REMOVED lines=22> */
.L_x_2696:
        /* <DEDUP_REMOVED lines=15> */
.L_x_2695:
[----:B------:R-:W-:Y:S01]  /*16c0*/  SHF.R.S32.HI R23, RZ, 0x1f, R22 ;  /* 0x0000001fff177819 */ /* 0x000fe20000011416 */
[----:B------:R-:W-:-:S03]  /*16d0*/  UMOV UR4, 0xffffffff ;  /* 0xffffffff00047882 */ /* 0x000fc60000000000 */
[----:B------:R-:W-:-:S04]  /*16e0*/  LEA.HI R0, R23, R22, RZ, 0x7 ;  /* 0x0000001617007211 */ /* 0x000fc800078f38ff */
[----:B------:R-:W-:Y:S01]  /*16f0*/  SHF.R.S32.HI R19, RZ, 0x7, R0 ;  /* 0x00000007ff137819 */ /* 0x000fe20000011400 */
[----:B------:R-:W-:Y:S06]  /*1700*/  BRA.DIV UR4, `(.L_x_2697) ;  /* 0x0000009204dc7947 */ /* 0x000fec000b800000 */
[----:B------:R1:W2:Y:S02]  /*1710*/  SHFL.IDX PT, R14, R19, RZ, 0x1f ;  /* 0x00001fff130e7589 */ /* 0x0002a400000e0000 */
.L_x_2794:
        /* <DEDUP_REMOVED lines=15> */
.L_x_2698:
        /* <DEDUP_REMOVED lines=19> */
.L_x_2700:
        /* <DEDUP_REMOVED lines=35> */
[----:B------:R-:W-:Y:S01]  /*1b70*/  UIMAD UR44, UR36, -0x80, UR44 ;  /* 0xffffff80242c78a4 */ /* 0x000fe2000f8e022c */
[----:B------:R-:W-:Y:S01]  /*1b80*/  LEA.HI R25, R25, R24, RZ, 0x5 ;  /* 0x0000001819197211 */ /* 0x000fe200078f28ff */
[----:B------:R-:W-:Y:S01]  /*1b90*/  IMAD.SHL.U32 R7, R7, 0x10, RZ ;  /* 0x0000001007077824 */ /* 0x000fe200078e00ff */
[--C-:B------:R-:W-:Y:S01]  /*1ba0*/  SHF.R.S32.HI R3, RZ, 0x2, R26.reuse ;  /* 0x00000002ff037819 */ /* 0x100fe2000001141a */
[----:B------:R-:W2:Y:S01]  /*1bb0*/  LDSM.16.M88.4 R184, [R5+0x6000] ;  /* 0x0060000005b8783b */ /* 0x000ea20000000200 */
[----:B------:R-:W-:Y:S01]  /*1bc0*/  SHF.R.S32.HI R26, RZ, 0x1f, R26 ;  /* 0x0000001fff1a7819 */ /* 0x000fe2000001141a */
[----:B------:R-:W-:Y:S01]  /*1bd0*/  IMAD.U32 R6, RZ, RZ, UR44 ;  /* 0x0000002cff067e24 */ /* 0x000fe2000f8e00ff */
[----:B------:R-:W-:Y:S01]  /*1be0*/  SHF.R.S32.HI R25, RZ, 0x5, R25 ;  /* 0x00000005ff197819 */ /* 0x000fe20000011419 */
[----:B------:R-:W3:Y:S01]  /*1bf0*/  LDSM.16.M88.4 R188, [R5+0x8000] ;  /* 0x0080000005bc783b */ /* 0x000ee20000000200 */
[----:B------:R-:W-:-:S02]  /*1c00*/  LEA.HI R22, R23, R22, RZ, 0x3 ;  /* 0x0000001617167211 */ /* 0x000fc400078f18ff */
[----:B------:R-:W-:Y:S02]  /*1c10*/  CS2R R70, SRZ ;  /* 0x0000000000467805 */ /* 0x000fe4000001ff00 */
[----:B------:R-:W-:Y:S01]  /*1c20*/  LOP3.LUT R7, R0, 0x30, R7, 0xf8, !PT ;  /* 0x0000003000077812 */ /* 0x000fe200078ef807 */
[----:B------:R-:W-:Y:S01]  /*1c30*/  IMAD R25, R25, -0x10, R6 ;  /* 0xfffffff019197824 */ /* 0x000fe200078e0206 */
[----:B------:R-:W-:Y:S01]  /*1c40*/  LEA.HI R26, R26, R3, RZ, 0x3 ;  /* 0x000000031a1a7211 */ /* 0x000fe200078f18ff */
[----:B------:R4:W2:Y:S01]  /*1c50*/  LDSM.16.M88.4 R192, [R5+0xa000] ;  /* 0x00a0000005c0783b */ /* 0x0008a20000000200 */
[----:B------:R-:W-:Y:S02]  /*1c60*/  LOP3.LUT R7, R7, 0x8, R22, 0xf8, !PT ;  /* 0x0000000807077812 */ /* 0x000fe400078ef816 */
[----:B------:R-:W-:Y:S02]  /*1c70*/  CS2R R68, SRZ ;  /* 0x0000000000447805 */ /* 0x000fe4000001ff00 */
[----:B------:R-:W-:-:S02]  /*1c80*/  LOP3.LUT R26, R26, 0xfffffff8, RZ, 0xc0, !PT ;  /* 0xfffffff81a1a7812 */ /* 0x000fc400078ec0ff */
[----:B------:R-:W-:Y:S02]  /*1c90*/  CS2R R66, SRZ ;  /* 0x0000000000427805 */ /* 0x000fe4000001ff00 */
[----:B------:R-:W-:Y:S02]  /*1ca0*/  SHF.R.U32.HI R0, RZ, 0x3, R0 ;  /* 0x00000003ff007819 */ /* 0x000fe40000011600 */
[----:B------:R-:W-:Y:S02]  /*1cb0*/  CS2R R64, SRZ ;  /* 0x0000000000407805 */ /* 0x000fe4000001ff00 */
[----:B------:R-:W-:Y:S01]  /*1cc0*/  IADD3 R25, R25, R26, -R3 ;  /* 0x0000001a19197210 */ /* 0x000fe20007ffe803 */
[----:B------:R-:W-:Y:S01]  /*1cd0*/  IMAD R3, R19, 0x8, R4 ;  /* 0x0000000813037824 */ /* 0x000fe200078e0204 */
[----:B------:R-:W-:Y:S02]  /*1ce0*/  LOP3.LUT R0, R7, R0, RZ, 0x3c, !PT ;  /* 0x0000000007007212 */ /* 0x000fe400078e3cff */
[----:B------:R-:W-:-:S02]  /*1cf0*/  CS2R R62, SRZ ;  /* 0x00000000003e7805 */ /* 0x000fc4000001ff00 */
[----:B------:R-:W-:Y:S02]  /*1d00*/  LEA.HI R6, R19, R19, RZ, 0x1 ;  /* 0x0000001313067211 */ /* 0x000fe400078f08ff */
[----:B------:R-:W-:Y:S02]  /*1d10*/  CS2R R60, SRZ ;  /* 0x00000000003c7805 */ /* 0x000fe4000001ff00 */
[----:B------:R-:W-:Y:S01]  /*1d20*/  CS2R R58, SRZ ;  /* 0x00000000003a7805 */ /* 0x000fe2000001ff00 */
[----:B------:R-:W-:Y:S01]  /*1d30*/  IMAD.U32 R3, R3, 0x200, R0 ;  /* 0x0000020003037824 */ /* 0x000fe200078e0000 */
[----:B------:R-:W-:Y:S01]  /*1d40*/  LOP3.LUT R6, R6, 0xfffffffe, RZ, 0xc0, !PT ;  /* 0xfffffffe06067812 */ /* 0x000fe200078ec0ff */
[----:B------:R-:W-:Y:S01]  /*1d50*/  IMAD.MOV.U32 R0, RZ, RZ, 0x20 ;  /* 0x00000020ff007424 */ /* 0x000fe200078e00ff */
[----:B------:R-:W-:Y:S02]  /*1d60*/  CS2R R56, SRZ ;  /* 0x0000000000387805 */ /* 0x000fe4000001ff00 */
[----:B------:R-:W-:-:S02]  /*1d70*/  CS2R R54, SRZ ;  /* 0x0000000000367805 */ /* 0x000fc4000001ff00 */
        /* <DEDUP_REMOVED lines=52> */
[----:B-1234-:R-:W-:-:S09]  /*20c0*/  ULDC UR6, c[0x0][0x744] ;  /* 0x0001d10000067ab9 */ /* 0x01efd20000000800 */
.L_x_2711:
[----:B------:R-:W-:-:S06]  /*20d0*/  UISETP.NE.AND UP0, UPT, UR12, 0x3, UPT ;  /* 0x000000030c00788c */ /* 0x000fcc000bf05270 */
[----:B------:R-:W-:-:S13]  /*20e0*/  PLOP3.LUT P0, PT, PT, PT, UP0, 0x80, 0x0 ;  /* 0x000000000000781c */ /* 0x000fda0003f0f008 */
[----:B-1----:R-:W-:Y:S05]  /*20f0*/  @!P0 BRA `(.L_x_2701) ;  /* 0x0000000000048947 */ /* 0x002fea0003800000 */
[----:B------:R-:W-:Y:S01]  /*2100*/  BPT.TRAP 0x1 ;  /* 0x000000040000795c */ /* 0x000fe20000300000 */
.L_x_2701:
[----:B------:R-:W-:Y:S01]  /*2110*/  R2UR UR7, R2 ;  /* 0x00000000020772ca */ /* 0x000fe200000e0000 */
[----:B------:R-:W-:-:S05]  /*2120*/  IMAD.U32 R6, RZ, RZ, UR4 ;  /* 0x00000004ff067e24 */ /* 0x000fca000f8e00ff */
[----:B------:R-:W-:-:S07]  /*2130*/  SHF.L.U32 R6, R6, 0x1f, RZ ;  /* 0x0000001f06067819 */ /* 0x000fce00000006ff */
[----:B------:R-:W-:-:S09]  /*2140*/  ULEA UR7, UR5, UR7, 0x3 ;  /* 0x0000000705077291 */ /* 0x000fd2000f8e183f */
[----:B------:R1:W2:Y:S01]  /*2150*/  SYNCS.PHASECHK.TRANS64.TRYWAIT P1, [UR7+0x26810], R6 ;  /* 0x02681006ff0075a7 */ /* 0x0002a20008020147 */
[----:B------:R-:W-:Y:S05]  /*2160*/  @!P0 BRA `(.L_x_2702) ;  /* 0x0000000000048947 */ /* 0x000fea0003800000 */
[----:B------:R-:W-:Y:S01]  /*2170*/  BPT.TRAP 0x1 ;  /* 0x000000040000795c */ /* 0x000fe20000300000 */
.L_x_2702:
[----:B--2---:R-:W-:Y:S05]  /*2180*/  @P1 BRA `(.L_x_2703) ;  /* 0x0000000000081947 */ /* 0x004fea0003800000 */
[----:B------:R-:W2:Y:S02]  /*2190*/  SYNCS.PHASECHK.TRANS64.TRYWAIT P1, [UR7+0x26810], R6 ;  /* 0x02681006ff0075a7 */ /* 0x000ea40008020147 */
[----:B--2---:R-:W-:Y:S05]  /*21a0*/  @!P1 BRA `(.L_x_2704) ;  /* 0x0000008800689947 */ /* 0x004fea0003800000 */
.L_x_2703:
[----:B------:R-:W-:Y:S01]  /*21b0*/  R2UR UR8, R2 ;  /* 0x00000000020872ca */ /* 0x000fe200000e0000 */
[----:B--2---:R-:W-:Y:S01]  /*21c0*/  IMAD R5, R17, 0x800, R2 ;  /* 0x0000080011057824 */ /* 0x004fe200078e0202 */
[----:B------:R-:W-:Y:S01]  /*21d0*/  WARPGROUP.ARRIVE ;  /* 0x00000000000079c5 */ /* 0x000fe20000000000 */
[----:B------:R-:W-:-:S03]  /*21e0*/  UMOV UR11, 0x80000020 ;  /* 0x80000020000b7882 */ /* 0x000fc60000000000 */
        /* <DEDUP_REMOVED lines=11> */
[----:B------:R-:W-:Y:S01]  /*22a0*/  UIMAD UR14, UR5, 0x300, UR14 ;  /* 0x00000300050e78a4 */ /* 0x000fe2000f8e020e */
[----:B------:R-:W-:-:S04]  /*22b0*/  UMOV UR9, 0xc0000010 ;  /* 0xc000001000097882 */ /* 0x000fc80000000000 */
        /* <DEDUP_REMOVED lines=49> */
.L_x_2705:
[----:B------:R1:W1:Y:S01]  /*25d0*/  SYNCS.PHASECHK.TRANS64.TRYWAIT P1, [UR7+0x26830], R6 ;  /* 0x02683006ff0075a7 */ /* 0x0002620008020147 */
[----:B------:R-:W-:Y:S05]  /*25e0*/  @!P0 BRA `(.L_x_2706) ;  /* 0x0000000000048947 */ /* 0x000fea0003800000 */
[----:B------:R-:W-:Y:S01]  /*25f0*/  BPT.TRAP 0x1 ;  /* 0x000000040000795c */ /* 0x000fe20000300000 */
.L_x_2706:
[----:B-1----:R-:W-:Y:S05]  /*2600*/  @P1 BRA `(.L_x_2707) ;  /* 0x0000000000081947 */ /* 0x002fea0003800000 */
[----:B------:R-:W1:Y:S02]  /*2610*/  SYNCS.PHASECHK.TRANS64.TRYWAIT P1, [UR7+0x26830], R6 ;  /* 0x02683006ff0075a7 */ /* 0x000e640008020147 */
[----:B-1----:R-:W-:Y:S05]  /*2620*/  @!P1 BRA `(.L_x_2708) ;  /* 0x0000008400609947 */ /* 0x002fea0003800000 */
.L_x_2707:
[----:B------:R-:W-:Y:S01]  /*2630*/  R2UR UR8, R2 ;  /* 0x00000000020872ca */ /* 0x000fe200000e0000 */
[----:B------:R-:W-:Y:S01]  /*2640*/  WARPGROUP.ARRIVE ;  /* 0x00000000000079c5 */ /* 0x000fe20000000000 */
[----:B------:R-:W-:Y:S01]  /*2650*/  UMOV UR11, 0x80000020 ;  /* 0x80000020000b7882 */ /* 0x000fe20000000000 */
[----:B------:R-:W-:-:S10]  /*2660*/  ISETP.GT.AND P1, PT, R4, RZ, PT ;  /* 0x000000ff0400720c */ /* 0x000fd40003f24270 */
[----:B------:R-:W-:-:S04]  /*2670*/  UIADD3 UR8, UR8, 0x18000, URZ ;  /* 0x0001800008087890 */ /* 0x000fc8000fffe03f */
[----:B------:R-:W-:-:S04]  /*2680*/  USHF.R.U32.HI UR8, URZ, 0x4, UR8 ;  /* 0x000000043f087899 */ /* 0x000fc80008011608 */
[----:B------:R-:W-:-:S04]  /*2690*/  ULOP3.LUT UR8, UR8, 0x3fff, URZ, 0xc0, !UPT ;  /* 0x00003fff08087892 */ /* 0x000fc8000f8ec03f */
[----:B------:R-:W-:Y:S02]  /*26a0*/  ULOP3.LUT UR9, UR8, 0x10000, URZ, 0xfc, !UPT ;  /* 0x0001000008097892 */ /* 0x000fe4000f8efc3f */
[----:B------:R-:W-:Y:S02]  /*26b0*/  ULOP3.LUT UR8, UR8, 0x1000000, URZ, 0xfc, !UPT ;  /* 0x0100000008087892 */ /* 0x000fe4000f8efc3f */
[----:B------:R-:W-:Y:S02]  /*26c0*/  UIMAD UR9, UR5, 0x300, UR9 ;  /* 0x00000300050978a4 */ /* 0x000fe4000f8e0209 */
[----:B------:R-:W-:-:S05]  /*26d0*/  UIMAD UR8, UR5, 0x300, UR8 ;  /* 0x00000300050878a4 */ /* 0x000fca000f8e0208 */
[----:B------:R-:W-:-:S04]  /*26e0*/  UMOV UR10, UR9 ;  /* 0x00000009000a7c82 */ /* 0x000fc80008000000 */
        /* <DEDUP_REMOVED lines=102> */
[----:B------:R-:W-:Y:S01]  /*2d50*/  FSEL R155, R162, -INF , !P1 ;  /* 0xff800000a29b7808 */ /* 0x000fe20004800000 */
[----:B------:R-:W5:Y:S01]  /*2d60*/  MUFU.EX2 R168, R168 ;  /* 0x000000a800a87308 */ /* 0x000f620000000800 */
[----:B------:R-:W-:Y:S01]  /*2d70*/  FSEL R154, R163, -INF , !P2 ;  /* 0xff800000a39a7808 */ /* 0x000fe20005000000 */
[----:B------:R-:W-:Y:S01]  /*2d80*/  FFMA.FTZ R212, R181, UR6, -R212 ;  /* 0x00000006b5d47c23 */ /* 0x000fe200080108d4 */
[----:B----4-:R-:W-:Y:S01]  /*2d90*/  FSEL R157, R166, -INF , !P3 ;  /* 0xff800000a69d7808 */ /* 0x010fe20005800000 */
[----:B------:R-:W-:Y:S01]  /*2da0*/  FFMA.FTZ R169, R155, UR6, -R208 ;  /* 0x000000069ba97c23 */ /* 0x000fe200080108d0 */
[----:B------:R-:W-:Y:S01]  /*2db0*/  ISETP.GT.AND P2, PT, R177, 0x19, PT ;  /* 0x00000019b100780c */ /* 0x000fe20003f44270 */
[----:B------:R-:W-:Y:S01]  /*2dc0*/  FFMA.FTZ R163, R154, UR6, -R209 ;  /* 0x000000069aa37c23 */ /* 0x000fe200080108d1 */
[----:B------:R-:W-:Y:S01]  /*2dd0*/  FSEL R180, R171, -INF , !P5 ;  /* 0xff800000abb47808 */ /* 0x000fe20006800000 */
[----:B------:R-:W-:Y:S01]  /*2de0*/  FFMA.FTZ R176, R157, UR6, -R20 ;  /* 0x000000069db07c23 */ /* 0x000fe20008010814 */
[----:B------:R-:W-:Y:S01]  /*2df0*/  FSEL R20, R167, -INF , !P2 ;  /* 0xff800000a7147808 */ /* 0x000fe20005000000 */
[----:B------:R-:W-:Y:S01]  /*2e00*/  MUFU.EX2 R162, R215 ;  /* 0x000000d700a27308 */ /* 0x000fe20000000800 */
[C---:B------:R-:W-:Y:S01]  /*2e10*/  ISETP.GT.AND P1, PT, R177.reuse, 0x28, PT ;  /* 0x00000028b100780c */ /* 0x040fe20003f24270 */
[----:B------:R-:W-:Y:S01]  /*2e20*/  FFMA.FTZ R180, R180, UR6, -R213 ;  /* 0x00000006b4b47c23 */ /* 0x000fe200080108d5 */
[----:B------:R-:W-:-:S02]  /*2e30*/  ISETP.GT.AND P4, PT, R177, 0x29, PT ;  /* 0x00000029b100780c */ /* 0x000fc40003f84270 */
[C---:B------:R-:W-:Y:S02]  /*2e40*/  ISETP.GT.AND P3, PT, R177.reuse, 0x30, PT ;  /* 0x00000030b100780c */ /* 0x040fe40003f64270 */
[C---:B------:R-:W-:Y:S01]  /*2e50*/  ISETP.GT.AND P2, PT, R177.reuse, 0x31, PT ;  /* 0x00000031b100780c */ /* 0x040fe20003f44270 */
[----:B------:R-:W4:Y:S01]  /*2e60*/  MUFU.EX2 R165, R165 ;  /* 0x000000a500a57308 */ /* 0x000f220000000800 */
[C---:B------:R-:W-:Y:S02]  /*2e70*/  ISETP.GT.AND P6, PT, R177.reuse, 0x38, PT ;  /* 0x00000038b100780c */ /* 0x040fe40003fc4270 */
[----:B------:R-:W-:Y:S01]  /*2e80*/  ISETP.GT.AND P5, PT, R177, 0x39, PT ;  /* 0x00000039b100780c */ /* 0x000fe20003fa4270 */
[----:B------:R-:W-:Y:S01]  /*2e90*/  FFMA.FTZ R177, R20, UR6, -R21 ;  /* 0x0000000614b17c23 */ /* 0x000fe20008010815 */
[----:B------:R-:W-:Y:S01]  /*2ea0*/  FSEL R208, R175, -INF , !P4 ;  /* 0xff800000afd07808 */ /* 0x000fe20006000000 */
[----:B------:R-:W-:Y:S02]  /*2eb0*/  WARPGROUP.DEPBAR.LE gsb0, 0x0 ;  /* 0x00008000000079c5 */ /* 0x000fe40000010000 */
[----:B------:R-:W-:Y:S01]  /*2ec0*/  WARPGROUP.ARRIVE ;  /* 0x00000000000079c5 */ /* 0x000fe20000000000 */
[----:B------:R-:W-:Y:S01]  /*2ed0*/  FSEL R175, R178, -INF , !P3 ;  /* 0xff800000b2af7808 */ /* 0x000fe20005800000 */
[----:B------:R-:W-:Y:S01]  /*2ee0*/  FFMA.FTZ R208, R208, UR6, -R23 ;  /* 0x00000006d0d07c23 */ /* 0x000fe20008010817 */
[----:B------:R-:W-:Y:S01]  /*2ef0*/  FSEL R178, R179, -INF , !P2 ;  /* 0xff800000b3b27808 */ /* 0x000fe20005000000 */
[----:B------:R-:W4:Y:S01]  /*2f00*/  MUFU.EX2 R15, R15 ;  /* 0x0000000f000f7308 */ /* 0x000f220000000800 */
[----:B------:R-:W-:Y:S01]  /*2f10*/  FSEL R179, R182, -INF , !P6 ;  /* 0xff800000b6b37808 */ /* 0x000fe20007000000 */
[----:B------:R-:W-:Y:S01]  /*2f20*/  HGMMA.64x64x16.F32 R120, R192, gdesc[UR8], R120, gsb0 ;  /* 0x00e00008c0787df0 */ /* 0x000fe20008000878 */
[----:B------:R-:W-:Y:S01]  /*2f30*/  UIADD3 UR10, UR9, 0x202, URZ ;  /* 0x00000202090a7890 */ /* 0x000fe2000fffe03f */
[----:B------:R-:W-:Y:S01]  /*2f40*/  FSEL R181, R174, -INF , !P1 ;  /* 0xff800000aeb57808 */ /* 0x000fe20004800000 */
[----:B------:R-:W-:Y:S01]  /*2f50*/  UMOV UR11, 0x80000020 ;  /* 0x80000020000b7882 */ /* 0x000fe20000000000 */
[----:B------:R-:W-:Y:S01]  /*2f60*/  FFMA.FTZ R218, R179, UR6, -R218 ;  /* 0x00000006b3da7c23 */ /* 0x000fe200080108da */
[----:B------:R-:W-:Y:S01]  /*2f70*/  FSEL R182, R183, -INF , !P5 ;  /* 0xff800000b7b67808 */ /* 0x000fe20006800000 */
[----:B------:R-:W-:Y:S01]  /*2f80*/  FFMA.FTZ R210, R175, UR6, -R210 ;  /* 0x00000006afd27c23 */ /* 0x000fe200080108d2 */
[----:B------:R-:W-:Y:S01]  /*2f90*/  FFMA.FTZ R22, R181, UR6, -R22 ;  /* 0x00000006b5167c23 */ /* 0x000fe20008010816 */
[----:B------:R-:W-:Y:S01]  /*2fa0*/  FFMA.FTZ R211, R178, UR6, -R211 ;  /* 0x00000006b2d37c23 */ /* 0x000fe200080108d3 */
[----:B------:R-:W-:Y:S01]  /*2fb0*/  MUFU.EX2 R169, R169 ;  /* 0x000000a900a97308 */ /* 0x000fe20000000800 */
[----:B------:R-:W-:Y:S01]  /*2fc0*/  FFMA.FTZ R219, R182, UR6, -R219 ;  /* 0x00000006b6db7c23 */ /* 0x000fe200080108db */
[----:B------:R-:W-:-:S06]  /*2fd0*/  R2UR UR9, R16 ;  /* 0x00000000100972ca */ /* 0x000fcc00000e0000 */
[----:B------:R-:W4:Y:S07]  /*2fe0*/  MUFU.EX2 R22, R22 ;  /* 0x0000001600167308 */ /* 0x000f2e0000000800 */
[----:B------:R-:W-:Y:S01]  /*2ff0*/  USHF.R.U32.HI UR9, URZ, 0x4, UR9 ;  /* 0x000000043f097899 */ /* 0x000fe20008011609 */
[----:B------:R-:W-:Y:S03]  /*3000*/  MUFU.EX2 R163, R163 ;  /* 0x000000a300a37308 */ /* 0x000fe60000000800 */
[----:B------:R-:W-:-:S04]  /*3010*/  ULOP3.LUT UR9, UR9, 0x3fff, URZ, 0xc0, !UPT ;  /* 0x00003fff09097892 */ /* 0x000fc8000f8ec03f */
[----:B------:R-:W-:Y:S01]  /*3020*/  ULOP3.LUT UR9, UR9, 0x10000, URZ, 0xfc, !UPT ;  /* 0x0001000009097892 */ /* 0x000fe2000f8efc3f */
[----:B------:R-:W-:Y:S03]  /*3030*/  MUFU.EX2 R176, R176 ;  /* 0x000000b000b07308 */ /* 0x000fe60000000800 */
[----:B------:R-:W-:-:S03]  /*3040*/  ULEA UR15, UR5, UR9, 0xa ;  /* 0x00000009050f7291 */ /* 0x000fc6000f8e503f */
[----:B------:R-:W-:Y:S02]  /*3050*/  UMOV UR9, 0x40000040 ;  /* 0x4000004000097882 */ /* 0x000fe40000000000 */
        /* <DEDUP_REMOVED lines=17> */
[----:B------:R-:W5:Y:S04]  /*3170*/  LDS.64 R172, [R220+0x1e240] ;  /* 0x01e24000dcac7984 */ /* 0x000f680000000a00 */
[----:B------:R-:W4:Y:S04]  /*3180*/  LDS.64 R156, [R220+0x1e260] ;  /* 0x01e26000dc9c7984 */ /* 0x000f280000000a00 */
[----:B------:R-:W4:Y:S04]  /*3190*/  LDS.64 R166, [R220+0x1e280] ;  /* 0x01e28000dca67984 */ /* 0x000f280000000a00 */
[----:B------:R-:W4:Y:S04]  /*31a0*/  LDS.64 R20, [R220+0x1e2a0] ;  /* 0x01e2a000dc147984 */ /* 0x000f280000000a00 */
[----:B------:R-:W4:Y:S04]  /*31b0*/  LDS.64 R170, [R220+0x1e2c0] ;  /* 0x01e2c000dcaa7984 */ /* 0x000f280000000a00 */
        /* <DEDUP_REMOVED lines=12> */
[--C-:B-----5:R-:W-:Y:S01]  /*3280*/  FADD.FTZ R129, R129, -R173.reuse ;  /* 0x800000ad81817221 */ /* 0x120fe20000010000 */
[----:B------:R-:W-:Y:S01]  /*3290*/  FADD.FTZ R126, R131, -R173 ;  /* 0x800000ad837e7221 */ /* 0x000fe20000010000 */
[----:B----4-:R-:W-:Y:S01]  /*32a0*/  FADD.FTZ R131, R134, -R156 ;  /* 0x8000009c86837221 */ /* 0x010fe20000010000 */
        /* <DEDUP_REMOVED lines=101> */
[----:B------:R-:W-:Y:S01]  /*3900*/  R2UR UR10, R5 ;  /* 0x00000000050a72ca */ /* 0x000fe200000e0000 */
[----:B------:R-:W-:-:S12]  /*3910*/  UMOV UR11, 0x80000020 ;  /* 0x80000020000b7882 */ /* 0x000fd80000000000 */
[----:B------:R-:W-:Y:S02]  /*3920*/  USHF.R.U32.HI UR14, URZ, 0x4, UR10 ;  /* 0x000000043f0e7899 */ /* 0x000fe4000801160a */
[----:B------:R-:W-:Y:S02]  /*3930*/  UIADD3 UR10, UR8, 0xc0, URZ ;  /* 0x000000c0080a7890 */ /* 0x000fe4000fffe03f */
[----:B------:R-:W-:Y:S01]  /*3940*/  ULOP3.LUT UR14, UR14, 0x3fff, URZ, 0xc0, !UPT ;  /* 0x00003fff0e0e7892 */ /* 0x000fe2000f8ec03f */
[----:B------:R-:W-:-:S03]  /*3950*/  UMOV UR8, UR15 ;  /* 0x0000000f00087c82 */ /* 0x000fc60008000000 */
[----:B------:R-:W-:Y:S02]  /*3960*/  UIADD3 UR16, UR14, 0x200, URZ ;  /* 0x000002000e107890 */ /* 0x000fe4000fffe03f */
[----:B------:R-:W-:Y:S01]  /*3970*/  UIADD3 UR17, UR14, 0x400, URZ ;  /* 0x000004000e117890 */ /* 0x000fe2000fffe03f */
        /* <DEDUP_REMOVED lines=165> */
.L_x_2709:
        /* <DEDUP_REMOVED lines=45> */
.L_x_2710:
        /* <DEDUP_REMOVED lines=62> */
.L_x_2692:
[----:B------:R-:W-:Y:S05]  /*4a80*/  @P0 BRA `(.L_x_2712) ;  /* 0x00000010007c0947 */ /* 0x000fea0003800000 */
[----:B-1----:R-:W1:Y:S01]  /*4a90*/  S2R R0, SR_TID.X ;  /* 0x0000000000007919 */ /* 0x002e620000002100 */
[----:B------:R-:W2:Y:S01]  /*4aa0*/  S2UR UR5, SR_CgaCtaId ;  /* 0x00000000000579c3 */ /* 0x000ea20000008800 */
[----:B------:R-:W-:Y:S01]  /*4ab0*/  UMOV UR4, 0x400 ;  /* 0x0000040000047882 */ /* 0x000fe20000000000 */
[----:B------:R-:W-:-:S06]  /*4ac0*/  F2FP.F16.F32.PACK_AB R72, R73, R72 ;  /* 0x000000484948723e */ /* 0x000fcc00000000ff */
[----:B------:R-:W-:Y:S01]  /*4ad0*/  BAR.SYNC.DEFER_BLOCKING 0x1, 0x100 ;  /* 0x0044000000007b1d */ /* 0x000fe20000010000 */
[----:B------:R-:W-:Y:S02]  /*4ae0*/  F2FP.F16.F32.PACK_AB R73, R75, R74 ;  /* 0x0000004a4b49723e */ /* 0x000fe400000000ff */
[----:B------:R-:W-:Y:S02]  /*4af0*/  F2FP.F16.F32.PACK_AB R80, R81, R80 ;  /* 0x000000505150723e */ /* 0x000fe400000000ff */
[----:B------:R-:W-:Y:S01]  /*4b00*/  F2FP.F16.F32.PACK_AB R74, R77, R76 ;  /* 0x0000004c4d4a723e */ /* 0x000fe200000000ff */
[----:B------:R-:W-:Y:S01]  /*4b10*/  ULDC.64 UR8, c[0x0][0x878] ;  /* 0x00021e0000087ab9 */ /* 0x000fe20000000a00 */
[----:B------:R-:W-:Y:S01]  /*4b20*/  F2FP.F16.F32.PACK_AB R75, R79, R78 ;  /* 0x0000004e4f4b723e */ /* 0x000fe200000000ff */
[----:B------:R-:W-:Y:S01]  /*4b30*/  UISETP.NE.U32.AND UP1, UPT, UR8, URZ, UPT ;  /* 0x0000003f0800728c */ /* 0x000fe2000bf25070 */
[----:B------:R-:W-:Y:S02]  /*4b40*/  F2FP.F16.F32.PACK_AB R81, R83, R82 ;  /* 0x000000525351723e */ /* 0x000fe400000000ff */
[----:B------:R-:W-:Y:S01]  /*4b50*/  F2FP.F16.F32.PACK_AB R88, R89, R88 ;  /* 0x000000585958723e */ /* 0x000fe200000000ff */
[----:B------:R-:W-:Y:S01]  /*4b60*/  UISETP.NE.AND.EX UP1, UPT, UR9, URZ, UPT, UP1 ;  /* 0x0000003f0900728c */ /* 0x000fe2000bf25310 */
[----:B------:R-:W-:-:S02]  /*4b70*/  F2FP.F16.F32.PACK_AB R82, R85, R84 ;  /* 0x000000545552723e */ /* 0x000fc400000000ff */
[----:B------:R-:W-:Y:S02]  /*4b80*/  F2FP.F16.F32.PACK_AB R83, R87, R86 ;  /* 0x000000565753723e */ /* 0x000fe400000000ff */
[----:B------:R-:W-:Y:S02]  /*4b90*/  F2FP.F16.F32.PACK_AB R89, R91, R90 ;  /* 0x0000005a5b59723e */ /* 0x000fe400000000ff */
[----:B------:R-:W-:Y:S01]  /*4ba0*/  F2FP.F16.F32.PACK_AB R96, R97, R96 ;  /* 0x000000606160723e */ /* 0x000fe200000000ff */
[----:B--2---:R-:W-:Y:S01]  /*4bb0*/  ULEA UR7, UR5, UR4, 0x18 ;  /* 0x0000000405077291 */ /* 0x004fe2000f8ec03f */
[----:B------:R-:W-:Y:S02]  /*4bc0*/  F2FP.F16.F32.PACK_AB R90, R93, R92 ;  /* 0x0000005c5d5a723e */ /* 0x000fe400000000ff */
[----:B------:R-:W-:Y:S01]  /*4bd0*/  F2FP.F16.F32.PACK_AB R91, R95, R94 ;  /* 0x0000005e5f5b723e */ /* 0x000fe200000000ff */
[----:B------:R-:W-:Y:S01]  /*4be0*/  ULDC.64 UR4, c[0x0][0x870] ;  /* 0x00021c0000047ab9 */ /* 0x000fe20000000a00 */
[----:B------:R-:W-:Y:S01]  /*4bf0*/  F2FP.F16.F32.PACK_AB R97, R99, R98 ;  /* 0x000000626361723e */ /* 0x000fe200000000ff */
[----:B------:R-:W-:Y:S01]  /*4c00*/  UISETP.NE.U32.AND UP0, UPT, UR4, URZ, UPT ;  /* 0x0000003f0400728c */ /* 0x000fe2000bf05070 */
[----:B-1----:R-:W-:Y:S01]  /*4c10*/  VIADD R9, R0, 0xffffff80 ;  /* 0xffffff8000097836 */ /* 0x002fe20000000000 */
        /* <DEDUP_REMOVED lines=21> */
[----:B------:R-:W-:Y:S01]  /*4d70*/  F2FP.F16.F32.PACK_AB R106, R109, R108 ;  /* 0x0000006c6d6a723e */ /* 0x000fe200000000ff */
[----:B------:R-:W-:Y:S01]  /*4d80*/  IMAD.SHL.U32 R6, R7, 0x20, RZ ;  /* 0x0000002007067824 */ /* 0x000fe200078e00ff */
[----:B------:R-:W-:-:S02]  /*4d90*/  LOP3.LUT R5, R5, 0xfffffffc, RZ, 0xc0, !PT ;  /* 0xfffffffc05057812 */ /* 0x000fc400078ec0ff */
[----:B------:R-:W-:Y:S02]  /*4da0*/  LOP3.LUT R7, R3, 0x3fffffe, RZ, 0xc0, !PT ;  /* 0x03fffffe03077812 */ /* 0x000fe400078ec0ff */
[----:B------:R-:W-:Y:S01]  /*4db0*/  LOP3.LUT R6, R6, 0x7fffff00, RZ, 0xc0, !PT ;  /* 0x7fffff0006067812 */ /* 0x000fe200078ec0ff */
[----:B------:R-:W-:Y:S01]  /*4dc0*/  IMAD.IADD R5, R4, 0x1, -R5 ;  /* 0x0000000104057824 */ /* 0x000fe200078e0a05 */
[----:B------:R-:W-:Y:S01]  /*4dd0*/  F2FP.F16.F32.PACK_AB R107, R111, R110 ;  /* 0x0000006e6f6b723e */ /* 0x000fe200000000ff */
[----:B------:R-:W-:Y:S01]  /*4de0*/  IMAD.IADD R7, R2, 0x1, -R7 ;  /* 0x0000000102077824 */ /* 0x000fe200078e0a07 */
[----:B------:R-:W-:Y:S01]  /*4df0*/  F2FP.F16.F32.PACK_AB R113, R115, R114 ;  /* 0x000000727371723e */ /* 0x000fe200000000ff */
[C---:B------:R-:W-:Y:S01]  /*4e00*/  IMAD.SHL.U32 R4, R5.reuse, 0x40, RZ ;  /* 0x0000004005047824 */ /* 0x040fe200078e00ff */
[----:B------:R-:W-:Y:S01]  /*4e10*/  LOP3.LUT P0, RZ, R5, 0x2, RZ, 0xc0, !PT ;  /* 0x0000000205ff7812 */ /* 0x000fe2000780c0ff */
[----:B------:R-:W-:Y:S01]  /*4e20*/  IMAD R6, R10, 0x200, R6 ;  /* 0x000002000a067824 */ /* 0x000fe200078e0206 */
[----:B------:R-:W-:Y:S01]  /*4e30*/  F2FP.F16.F32.PACK_AB R24, R25, R24 ;  /* 0x000000181918723e */ /* 0x000fe200000000ff */
[----:B------:R-:W-:Y:S01]  /*4e40*/  IMAD.MOV.U32 R2, RZ, RZ, 0x20 ;  /* 0x00000020ff027424 */ /* 0x000fe200078e00ff */
[----:B------:R-:W-:Y:S01]  /*4e50*/  LOP3.LUT R3, R4, 0xc0, RZ, 0xc0, !PT ;  /* 0x000000c004037812 */ /* 0x000fe200078ec0ff */
[----:B------:R-:W-:Y:S01]  /*4e60*/  IMAD R7, R7, 0x20, R6 ;  /* 0x0000002007077824 */ /* 0x000fe200078e0206 */
[----:B------:R-:W-:-:S02]  /*4e70*/  F2FP.F16.F32.PACK_AB R114, R117, R116 ;  /* 0x000000747572723e */ /* 0x000fc400000000ff */
[----:B------:R-:W-:Y:S02]  /*4e80*/  LOP3.LUT R0, R3, 0x8, R0, 0xf8, !PT ;  /* 0x0000000803007812 */ /* 0x000fe400078ef800 */
[----:B------:R-:W-:Y:S02]  /*4e90*/  SHF.R.U32.HI R3, RZ, 0x3, R3 ;  /* 0x00000003ff037819 */ /* 0x000fe40000011603 */
[----:B------:R-:W-:Y:S02]  /*4ea0*/  F2FP.F16.F32.PACK_AB R115, R119, R118 ;  /* 0x000000767773723e */ /* 0x000fe400000000ff */
[----:B------:R-:W-:Y:S02]  /*4eb0*/  LOP3.LUT R0, R0, R3, RZ, 0x3c, !PT ;  /* 0x0000000300007212 */ /* 0x000fe400078e3cff */
[----:B------:R-:W-:Y:S01]  /*4ec0*/  SEL R3, R2, 0xffffffe0, !P0 ;  /* 0xffffffe002037807 */ /* 0x000fe20004000000 */
[----:B------:R-:W-:Y:S01]  /*4ed0*/  IMAD.U32 R2, RZ, RZ, UR4 ;  /* 0x00000004ff027e24 */ /* 0x000fe2000f8e00ff */
        /* <DEDUP_REMOVED lines=8> */
[----:B------:R-:W-:Y:S01]  /*4f60*/  F2FP.F16.F32.PACK_AB R33, R35, R34 ;  /* 0x000000222321723e */ /* 0x000fe200000000ff */
[----:B------:R-:W-:Y:S01]  /*4f70*/  IMAD.U32 R3, RZ, RZ, UR5 ;  /* 0x00000005ff037e24 */ /* 0x000fe2000f8e00ff */
[----:B------:R-:W-:Y:S01]  /*4f80*/  F2FP.F16.F32.PACK_AB R40, R41, R40 ;  /* 0x000000282928723e */ /* 0x000fe200000000ff */
[----:B------:R-:W-:Y:S01]  /*4f90*/  STSM.16.M88.4 [R6], R80 ;  /* 0x0000005006007844 */ /* 0x000fe20000000200 */
[----:B------:R-:W-:Y:S01]  /*4fa0*/  F2FP.F16.F32.PACK_AB R34, R37, R36 ;  /* 0x000000242522723e */ /* 0x000fe200000000ff */
[----:B------:R-:W-:Y:S01]  /*4fb0*/  @UP1 ULDC.64 UR4, c[0x0][0x878] ;  /* 0x00021e0000041ab9 */ /* 0x000fe20000000a00 */
        /* <DEDUP_REMOVED lines=19> */
[----:B------:R-:W-:Y:S01]  /*50f0*/  STSM.16.M88.4 [R0+0x2000], R40 ;  /* 0x0020002800007844 */ /* 0x000fe20000000200 */
        /* <DEDUP_REMOVED lines=8> */
[----:B------:R-:W-:Y:S01]  /*5180*/  PLOP3.LUT P1, PT, PT, PT, UP1, 0x80, 0x0 ;  /* 0x000000000000781c */ /* 0x000fe20003f2f018 */
[----:B------:R-:W-:-:S06]  /*5190*/  @UP1 UIMAD.WIDE UR4, UR39, 0x4, UR4 ;  /* 0x00000004270418a5 */ /* 0x000fcc000f8e0204 */
[----:B------:R-:W-:Y:S01]  /*51a0*/  IMAD.U32 R4, RZ, RZ, UR4 ;  /* 0x00000004ff047e24 */ /* 0x000fe2000f8e00ff */
[----:B------:R-:W3:Y:S01]  /*51b0*/  @P0 LDG.E R11, desc[UR46][R2.64] ;  /* 0x0000002e020b0981 */ /* 0x000ee2000c1e1900 */
[----:B------:R-:W-:-:S05]  /*51c0*/  IMAD.U32 R5, RZ, RZ, UR5 ;  /* 0x00000005ff057e24 */ /* 0x000fca000f8e00ff */
[----:B------:R4:W5:Y:S01]  /*51d0*/  @P1 LDG.E R4, desc[UR46][R4.64] ;  /* 0x0000002e04041981 */ /* 0x000962000c1e1900 */
[CC--:B------:R-:W-:Y:S01]  /*51e0*/  LEA.HI R7, R8.reuse, R9.reuse, RZ, 0x2 ;  /* 0x0000000908077211 */ /* 0x0c0fe200078f10ff */
[----:B------:R-:W-:Y:S01]  /*51f0*/  ULDC UR6, c[0x0][0x808] ;  /* 0x0002020000067ab9 */ /* 0x000fe20000000800 */
[----:B------:R-:W-:Y:S01]  /*5200*/  LEA.HI R8, R8, R9, RZ, 0x3 ;  /* 0x0000000908087211 */ /* 0x000fe200078f18ff */
[----:B------:R-:W-:Y:S01]  /*5210*/  UMOV UR4, URZ ;  /* 0x0000003f00047c82 */ /* 0x000fe20008000000 */
[----:B-1----:R-:W-:Y:S01]  /*5220*/  LOP3.LUT R0, R7, 0x1ffffffc, RZ, 0xc0, !PT ;  /* 0x1ffffffc07007812 */ /* 0x002fe200078ec0ff */
[----:B------:R-:W-:Y:S01]  /*5230*/  UMOV UR5, URZ ;  /* 0x0000003f00057c82 */ /* 0x000fe20008000000 */
[----:B------:R-:W-:Y:S01]  /*5240*/  SHF.R.S32.HI R30, RZ, 0x2, R7 ;  /* 0x00000002ff1e7819 */ /* 0x000fe20000011407 */
[----:B--2---:R-:W-:Y:S02]  /*5250*/  IMAD.SHL.U32 R6, R8, 0x8, RZ ;  /* 0x0000000808067824 */ /* 0x004fe400078e00ff */
[----:B------:R-:W-:Y:S01]  /*5260*/  IMAD.IADD R0, R9, 0x1, -R0 ;  /* 0x0000000109007824 */ /* 0x000fe200078e0a00 */
[----:B------:R-:W-:-:S02]  /*5270*/  LEA.HI R8, R7, R30, RZ, 0x1 ;  /* 0x0000001e07087211 */ /* 0x000fc400078f08ff */
[----:B------:R-:W-:Y:S01]  /*5280*/  LOP3.LUT R7, R6, 0xc0, RZ, 0xc0, !PT ;  /* 0x000000c006077812 */ /* 0x000fe200078ec0ff */
[----:B------:R-:W-:Y:S01]  /*5290*/  IMAD.SHL.U32 R40, R0, 0x8, RZ ;  /* 0x0000000800287824 */ /* 0x000fe200078e00ff */
[----:B----4-:R-:W-:Y:S02]  /*52a0*/  LOP3.LUT R5, R8, 0x3fffffe, RZ, 0xc0, !PT ;  /* 0x03fffffe08057812 */ /* 0x010fe400078ec0ff */
[----:B------:R-:W-:Y:S02]  /*52b0*/  SHF.R.U32.HI R0, RZ, 0x3, R7 ;  /* 0x00000003ff007819 */ /* 0x000fe40000011607 */
[----:B------:R-:W-:Y:S01]  /*52c0*/  LOP3.LUT R7, R7, 0x18, R40, 0xf8, !PT ;  /* 0x0000001807077812 */ /* 0x000fe200078ef828 */
[----:B------:R-:W-:-:S03]  /*52d0*/  IMAD.IADD R5, R30, 0x1, -R5 ;  /* 0x000000011e057824 */ /* 0x000fc600078e0a05 */
[----:B------:R-:W-:Y:S01]  /*52e0*/  LOP3.LUT R0, R7, R0, RZ, 0x3c, !PT ;  /* 0x0000000007007212 */ /* 0x000fe200078e3cff */
[----:B------:R-:W-:-:S04]  /*52f0*/  IMAD R5, R10, 0x8, R5 ;  /* 0x000000080a057824 */ /* 0x000fc800078e0205 */
[----:B------:R-:W-:Y:S01]  /*5300*/  IMAD.U32 R0, R5, 0x20, R0 ;  /* 0x0000002005007824 */ /* 0x000fe200078e0000 */
[----:B---3--:R-:W-:Y:S02]  /*5310*/  @P0 R2UR UR8, R11 ;  /* 0x000000000b0802ca */ /* 0x008fe400000e0000 */
[----:B-----5:R-:W-:-:S11]  /*5320*/  @P1 R2UR UR6, R4 ;  /* 0x00000000040612ca */ /* 0x020fd600000e0000 */
[----:B------:R-:W-:Y:S02]  /*5330*/  @UP0 USHF.R.S32.HI UR9, URZ, 0x1f, UR8 ;  /* 0x0000001f3f090899 */ /* 0x000fe40008011408 */
[----:B------:R-:W-:-:S05]  /*5340*/  @UP0 UMOV UR4, UR8 ;  /* 0x0000000800040c82 */ /* 0x000fca0008000000 */
[----:B------:R-:W-:Y:S01]  /*5350*/  @UP0 UMOV UR5, UR9 ;  /* 0x0000000900050c82 */ /* 0x000fe20008000000 */
[----:B------:R-:W-:Y:S05]  /*5360*/  @P1 BRA `(.L_x_2713) ;  /* 0x0000000000181947 */ /* 0x000fea0003800000 */
[----:B------:R-:W-:Y:S05]  /*5370*/  @!P0 BRA `(.L_x_2713) ;  /* 0x0000000000148947 */ /* 0x000fea0003800000 */
[----:B------:R-:W2:Y:S04]  /*5380*/  LDG.E R5, desc[UR46][R2.64] ;  /* 0x0000002e02057981 */ /* 0x000ea8000c1e1900 */
[----:B------:R-:W3:Y:S01]  /*5390*/  LDG.E R4, desc[UR46][R2.64+0x4] ;  /* 0x0000042e02047981 */ /* 0x000ee2000c1e1900 */
[----:B--2---:R-:W-:Y:S02]  /*53a0*/  R2UR UR8, R5 ;  /* 0x00000000050872ca */ /* 0x004fe400000e0000 */
[----:B---3--:R-:W-:-:S13]  /*53b0*/  R2UR UR6, R4 ;  /* 0x00000000040672ca */ /* 0x008fda00000e0000 */
[----:B------:R-:W-:-:S12]  /*53c0*/  UIADD3 UR6, -UR8, UR6, URZ ;  /* 0x0000000608067290 */ /* 0x000fd8000fffe13f */
.L_x_2713:
[----:B------:R-:W-:Y:S01]  /*53d0*/  LEA R0, R0, UR7, 0x1 ;  /* 0x0000000700007c11 */ /* 0x000fe2000f8e08ff */
[----:B------:R-:W-:Y:S01]  /*53e0*/  UIMAD UR6, UR36, -0x80, UR6 ;  /* 0xffffff80240678a4 */ /* 0x000fe2000f8e0206 */
[----:B------:R-:W-:Y:S01]  /*53f0*/  SHF.R.S32.HI R41, RZ, 0x1f, R40 ;  /* 0x0000001fff297819 */ /* 0x000fe20000011428 */
[----:B------:R-:W-:Y:S01]  /*5400*/  ULDC.64 UR8, c[0x0][0x850] ;  /* 0x0002140000087ab9 */ /* 0x000fe20000000a00 */
[----:B------:R-:W-:Y:S01]  /*5410*/  VIADD R28, R30, 0x40 ;  /* 0x000000401e1c7836 */ /* 0x000fe20000000000 */
[----:B------:R1:W2:Y:S01]  /*5420*/  LDS.128 R16, [R0+0x7000] ;  /* 0x0070000000107984 */ /* 0x0002a20000000c00 */
[----:B------:R-:W-:Y:S02]  /*5430*/  UIMAD UR7, UR40, UR8, URZ ;  /* 0x00000008280772a4 */ /* 0x000fe4000f8e023f */
[----:B------:R-:W-:Y:S01]  /*5440*/  IMAD.U32 R3, RZ, RZ, UR8 ;  /* 0x00000008ff037e24 */ /* 0x000fe2000f8e00ff */
[----:B------:R-:W-:Y:S01]  /*5450*/  UISETP.LT.AND UP1, UPT, UR6, 0x80, UPT ;  /* 0x000000800600788c */ /* 0x000fe2000bf21270 */
[----:B------:R1:W3:Y:S01]  /*5460*/  LDS.128 R20, [R0+0x9000] ;  /* 0x0090000000147984 */ /* 0x0002e20000000c00 */
[----:B------:R-:W-:-:S02]  /*5470*/  UIMAD UR7, UR37, UR9, UR7 ;  /* 0x00000009250772a4 */ /* 0x000fc4000f8e0207 */
[----:B------:R-:W-:Y:S01]  /*5480*/  IMAD.WIDE.U32 R2, R3, UR37, R40 ;  /* 0x0000002503027c25 */ /* 0x000fe2000f8e0028 */
[----:B------:R-:W-:Y:S01]  /*5490*/  USEL UR9, UR6, 0x80, UP1 ;  /* 0x0000008006097887 */ /* 0x000fe20008800000 */
[----:B------:R1:W4:Y:S01]  /*54a0*/  LDS.128 R24, [R0+0xb000] ;  /* 0x00b0000000187984 */ /* 0x0003220000000c00 */
[----:B------:R-:W-:Y:S01]  /*54b0*/  USHF.R.S32.HI UR6, URZ, 0x1f, UR39 ;  /* 0x0000001f3f067899 */ /* 0x000fe20008011427 */
[----:B------:R-:W-:Y:S01]  /*54c0*/  IMAD.U32 R45, RZ, RZ, UR36 ;  /* 0x00000024ff2d7e24 */ /* 0x000fe2000f8e00ff */
[----:B------:R-:W-:Y:S01]  /*54d0*/  USEL UR39, UR39, URZ, !UP0 ;  /* 0x0000003f27277287 */ /* 0x000fe2000c000000 */
[----:B------:R1:W1:Y:S01]  /*54e0*/  LDS.128 R12, [R0+0x1000] ;  /* 0x00100000000c7984 */ /* 0x0002620000000c00 */
[----:B------:R-:W-:Y:S01]  /*54f0*/  USEL UR8, UR6, URZ, !UP0 ;  /* 0x0000003f06087287 */ /* 0x000fe2000c000000 */
[----:B------:R-:W-:Y:S01]  /*5500*/  VIADD R29, R3, UR7 ;  /* 0x00000007031d7c36 */ /* 0x000fe20008000000 */
[----:B------:R-:W-:Y:S01]  /*5510*/  ISETP.GE.AND P0, PT, R28, UR9, PT ;  /* 0x000000091c007c0c */ /* 0x000fe2000bf06270 */
[----:B------:R1:W1:Y:S01]  /*5520*/  LDS.128 R8, [R0+0x3000] ;  /* 0x0030000000087984 */ /* 0x0002620000000c00 */
[----:B------:R-:W-:Y:S01]  /*5530*/  IMAD.MOV.U32 R28, RZ, RZ, R2 ;  /* 0x000000ffff1c7224 */ /* 0x000fe200078e0002 */
[----:B------:R-:W-:Y:S01]  /*5540*/  ULDC.64 UR6, c[0x0][0x858] ;  /* 0x0002160000067ab9 */ /* 0x000fe20000000a00 */
[C---:B------:R-:W-:Y:S01]  /*5550*/  ISETP.GE.AND P1, PT, R30.reuse, UR9, PT ;  /* 0x000000091e007c0c */ /* 0x040fe2000bf26270 */
[----:B------:R1:W1:Y:S01]  /*5560*/  LDS.128 R4, [R0+0x5000] ;  /* 0x0050000000047984 */ /* 0x0002620000000c00 */
[----:B------:R-:W-:Y:S01]  /*5570*/  IADD3 R2, P2, R30, UR4, RZ ;  /* 0x000000041e027c10 */ /* 0x000fe2000ff5e0ff */
[----:B------:R-:W-:-:S02]  /*5580*/  UIMAD UR4, UR8, UR6, URZ ;  /* 0x00000006080472a4 */ /* 0x000fc4000f8e023f */
[----:B------:R-:W-:Y:S01]  /*5590*/  IMAD.U32 R47, RZ, RZ, UR6 ;  /* 0x00000006ff2f7e24 */ /* 0x000fe2000f8e00ff */
[----:B------:R-:W-:Y:S01]  /*55a0*/  BSSY B0, `(.L_x_2714) ;  /* 0x000001c000007945 */ /* 0x000fe20003800000 */
[----:B------:R-:W-:Y:S01]  /*55b0*/  LEA.HI.X.SX32 R3, R30, UR5, 0x1, P2 ;  /* 0x000000051e037c11 */ /* 0x000fe200090f0eff */
[----:B------:R-:W-:Y:S02]  /*55c0*/  UIMAD UR4, UR39, UR7, UR4 ;  /* 0x00000007270472a4 */ /* 0x000fe4000f8e0204 */
[----:B------:R-:W-:-:S04]  /*55d0*/  IMAD.WIDE.U32 R46, R47, UR39, R28 ;  /* 0x000000272f2e7c25 */ /* 0x000fc8000f8e001c */
[----:B------:R-:W-:-:S04]  /*55e0*/  IMAD.WIDE R44, R45, 0x80, R2 ;  /* 0x000000802d2c7825 */ /* 0x000fc800078e0202 */
[----:B------:R-:W-:Y:S02]  /*55f0*/  VIADD R43, R47, UR4 ;  /* 0x000000042f2b7c36 */ /* 0x000fe40008000000 */
[----:B------:R-:W-:Y:S01]  /*5600*/  VIADD R50, R40, 0x20 ;  /* 0x0000002028327836 */ /* 0x000fe20000000000 */
[----:B--2---:R-:W-:Y:S06]  /*5610*/  @P1 BRA `(.L_x_2715) ;  /* 0x0000000000501947 */ /* 0x004fec0003800000 */
[----:B------:R-:W-:Y:S01]  /*5620*/  ULDC UR4, c[0x0][0x83c] ;  /* 0x00020f0000047ab9 */ /* 0x000fe20000000800 */
[----:B------:R-:W2:Y:S01]  /*5630*/  LDS.128 R28, [R0+0x8000] ;  /* 0x00800000001c7984 */ /* 0x000ea20000000c00 */
[C---:B------:R-:W-:Y:S01]  /*5640*/  ISETP.GE.AND P2, PT, R40.reuse, UR4, PT ;  /* 0x0000000428007c0c */ /* 0x040fe2000bf46270 */
[----:B------:R-:W-:Y:S01]  /*5650*/  ULDC.64 UR6, c[0x0][0x848] ;  /* 0x0002120000067ab9 */ /* 0x000fe20000000a00 */
[----:B------:R-:W-:Y:S01]  /*5660*/  VIADD R48, R40, 0x40 ;  /* 0x0000004028307836 */ /* 0x000fe20000000000 */
[----:B------:R-:W5:Y:S01]  /*5670*/  LDS.128 R32, [R0+0xa000] ;  /* 0x00a0000000207984 */ /* 0x000f620000000c00 */
[----:B------:R-:W-:Y:S01]  /*5680*/  IMAD R49, R45, UR6, RZ ;  /* 0x000000062d317c24 */ /* 0x000fe2000f8e02ff */
[----:B------:R-:W-:Y:S01]  /*5690*/  ISETP.GE.AND P3, PT, R50, UR4, PT ;  /* 0x0000000432007c0c */ /* 0x000fe2000bf66270 */
[----:B------:R-:W-:Y:S01]  /*56a0*/  IMAD.MOV.U32 R42, RZ, RZ, R46 ;  /* 0x000000ffff2a7224 */ /* 0x000fe200078e002e */
[----:B------:R-:W-:Y:S01]  /*56b0*/  ISETP.GE.AND P4, PT, R48, UR4, PT ;  /* 0x0000000430007c0c */ /* 0x000fe2000bf86270 */
[----:B------:R-:W-:-:S02]  /*56c0*/  IMAD R49, R44, UR7, R49 ;  /* 0x000000072c317c24 */ /* 0x000fc4000f8e0231 */
[----:B------:R-:W-:Y:S01]  /*56d0*/  IMAD.WIDE.U32 R2, R44, UR6, R42 ;  /* 0x000000062c027c25 */ /* 0x000fe2000f8e002a */
[----:B------:R-:W-:Y:S02]  /*56e0*/  ULDC.64 UR6, c[0x0][0x830] ;  /* 0x00020c0000067ab9 */ /* 0x000fe40000000a00 */
[----:B------:R-:W3:Y:S01]  /*56f0*/  @!P2 LDS.128 R36, [R0+0x6000] ;  /* 0x006000000024a984 */ /* 0x000ee20000000c00 */
[----:B------:R-:W-:Y:S01]  /*5700*/  IMAD.IADD R3, R3, 0x1, R49 ;  /* 0x0000000103037824 */ /* 0x000fe200078e0231 */
[----:B------:R-:W-:-:S04]  /*5710*/  LEA R48, P5, R2, UR6, 0x1 ;  /* 0x0000000602307c11 */ /* 0x000fc8000f8a08ff */
[----:B------:R-:W-:-:S05]  /*5720*/  LEA.HI.X R49, R2, UR7, R3, 0x1, P5 ;  /* 0x0000000702317c11 */ /* 0x000fca000a8f0c03 */
[----:B--2---:R2:W-:Y:S04]  /*5730*/  @!P3 STG.E.128 desc[UR46][R48.64+0x40], R28 ;  /* 0x0000401c3000b986 */ /* 0x0045e8000c101d2e */
[----:B-----5:R2:W-:Y:S04]  /*5740*/  @!P4 STG.E.128 desc[UR46][R48.64+0x80], R32 ;  /* 0x000080203000c986 */ /* 0x0205e8000c101d2e */
[----:B---3--:R2:W-:Y:S02]  /*5750*/  @!P2 STG.E.128 desc[UR46][R48.64], R36 ;  /* 0x000000243000a986 */ /* 0x0085e4000c101d2e */
.L_x_2715:
[----:B------:R-:W-:Y:S05]  /*5760*/  BSYNC B0 ;  /* 0x0000000000007941 */ /* 0x000fea0003800000 */
.L_x_2714:
[----:B------:R-:W-:Y:S04]  /*5770*/  BSSY B0, `(.L_x_2716) ;  /* 0x0000016000007945 */ /* 0x000fe80003800000 */
[----:B------:R-:W-:Y:S05]  /*5780*/  @P0 BRA `(.L_x_2717) ;  /* 0x0000000000500947 */ /* 0x000fea0003800000 */
[----:B--2---:R-:W-:Y:S01]  /*5790*/  IADD3 R29, P2, R44, 0x40, RZ ;  /* 0x000000402c1d7810 */ /* 0x004fe20007f5e0ff */
[----:B------:R-:W-:Y:S01]  /*57a0*/  ULDC.64 UR6, c[0x0][0x848] ;  /* 0x0002120000067ab9 */ /* 0x000fe20000000a00 */
[----:B------:R-:W-:Y:S01]  /*57b0*/  IMAD.MOV.U32 R3, RZ, RZ, R43 ;  /* 0x000000ffff037224 */ /* 0x000fe200078e002b */
[----:B------:R-:W-:Y:S01]  /*57c0*/  ULDC UR4, c[0x0][0x83c] ;  /* 0x00020f0000047ab9 */ /* 0x000fe20000000800 */
[C---:B------:R-:W-:Y:S01]  /*57d0*/  VIADD R30, R40.reuse, 0x40 ;  /* 0x00000040281e7836 */ /* 0x040fe20000000000 */
[----:B------:R-:W-:Y:S01]  /*57e0*/  ISETP.GE.AND P3, PT, R40, UR4, PT ;  /* 0x0000000428007c0c */ /* 0x000fe2000bf66270 */
[----:B------:R-:W-:Y:S01]  /*57f0*/  IMAD.X R2, RZ, RZ, R45, P2 ;  /* 0x000000ffff027224 */ /* 0x000fe200010e062d */
[----:B------:R-:W-:Y:S02]  /*5800*/  ISETP.GE.AND P4, PT, R50, UR4, PT ;  /* 0x0000000432007c0c */ /* 0x000fe4000bf86270 */
[----:B------:R-:W-:Y:S01]  /*5810*/  ISETP.GE.AND P5, PT, R30, UR4, PT ;  /* 0x000000041e007c0c */ /* 0x000fe2000bfa6270 */
[----:B------:R-:W-:-:S02]  /*5820*/  IMAD R28, R2, UR6, RZ ;  /* 0x00000006021c7c24 */ /* 0x000fc4000f8e02ff */
[----:B------:R-:W-:-:S04]  /*5830*/  IMAD.MOV.U32 R2, RZ, RZ, R46 ;  /* 0x000000ffff027224 */ /* 0x000fc800078e002e */
[----:B------:R-:W-:-:S04]  /*5840*/  IMAD.WIDE.U32 R2, R29, UR6, R2 ;  /* 0x000000061d027c25 */ /* 0x000fc8000f8e0002 */
[----:B------:R-:W-:Y:S01]  /*5850*/  IMAD R29, R29, UR7, R28 ;  /* 0x000000071d1d7c24 */ /* 0x000fe2000f8e021c */
[----:B------:R-:W-:Y:S02]  /*5860*/  ULDC.64 UR6, c[0x0][0x830] ;  /* 0x00020c0000067ab9 */ /* 0x000fe40000000a00 */
[----:B------:R-:W-:Y:S01]  /*5870*/  LEA R28, P2, R2, UR6, 0x1 ;  /* 0x00000006021c7c11 */ /* 0x000fe2000f8408ff */
[----:B------:R-:W-:-:S05]  /*5880*/  IMAD.IADD R3, R3, 0x1, R29 ;  /* 0x0000000103037824 */ /* 0x000fca00078e021d */
[----:B------:R-:W-:-:S05]  /*5890*/  LEA.HI.X R29, R2, UR7, R3, 0x1, P2 ;  /* 0x00000007021d7c11 */ /* 0x000fca00090f0c03 */
[----:B------:R2:W-:Y:S04]  /*58a0*/  @!P3 STG.E.128 desc[UR46][R28.64], R16 ;  /* 0x000000101c00b986 */ /* 0x0005e8000c101d2e */
[----:B---3--:R2:W-:Y:S04]  /*58b0*/  @!P4 STG.E.128 desc[UR46][R28.64+0x40], R20 ;  /* 0x000040141c00c986 */ /* 0x0085e8000c101d2e */
[----:B----4-:R2:W-:Y:S02]  /*58c0*/  @!P5 STG.E.128 desc[UR46][R28.64+0x80], R24 ;  /* 0x000080181c00d986 */ /* 0x0105e4000c101d2e */
.L_x_2717:
[----:B------:R-:W-:Y:S05]  /*58d0*/  BSYNC B0 ;  /* 0x0000000000007941 */ /* 0x000fea0003800000 */
.L_x_2716:
[----:B--2---:R2:W1:Y:S01]  /*58e0*/  LDS.128 R16, [R0] ;  /* 0x0000000000107984 */ /* 0x0044620000000c00 */
[----:B------:R-:W-:Y:S01]  /*58f0*/  ULDC.64 UR4, c[0x0][0x820] ;  /* 0x0002080000047ab9 */ /* 0x000fe20000000a00 */
[----:B------:R-:W-:Y:S01]  /*5900*/  ULDC.64 UR6, c[0x0][0x828] ;  /* 0x00020a0000067ab9 */ /* 0x000fe20000000a00 */
[----:B------:R-:W-:Y:S01]  /*5910*/  UIMAD UR40, UR40, UR4, URZ ;  /* 0x00000004282872a4 */ /* 0x000fe2000f8e023f */
[----:B---3--:R2:W3:Y:S01]  /*5920*/  LDS.128 R20, [R0+0x2000] ;  /* 0x0020000000147984 */ /* 0x0084e20000000c00 */
[----:B------:R-:W-:Y:S01]  /*5930*/  IMAD.U32 R3, RZ, RZ, UR4 ;  /* 0x00000004ff037e24 */ /* 0x000fe2000f8e00ff */
[----:B------:R-:W-:Y:S02]  /*5940*/  UIMAD UR4, UR8, UR6, URZ ;  /* 0x00000006080472a4 */ /* 0x000fe4000f8e023f */
[----:B------:R-:W-:Y:S01]  /*5950*/  IMAD.U32 R31, RZ, RZ, UR6 ;  /* 0x00000006ff1f7e24 */ /* 0x000fe2000f8e00ff */
[----:B----4-:R2:W4:Y:S01]  /*5960*/  LDS.128 R24, [R0+0x4000] ;  /* 0x0040000000187984 */ /* 0x0105220000000c00 */
[----:B------:R-:W-:-:S02]  /*5970*/  UIMAD UR40, UR37, UR5, UR40 ;  /* 0x00000005252872a4 */ /* 0x000fc4000f8e0228 */
[----:B------:R-:W-:Y:S01]  /*5980*/  IMAD.WIDE.U32 R2, R3, UR37, R40 ;  /* 0x0000002503027c25 */ /* 0x000fe2000f8e0028 */
[----:B------:R-:W-:Y:S01]  /*5990*/  UIMAD UR4, UR39, UR7, UR4 ;  /* 0x00000007270472a4 */ /* 0x000fe2000f8e0204 */
[----:B------:R-:W-:Y:S02]  /*59a0*/  BSSY B0, `(.L_x_2718) ;  /* 0x0000016000007945 */ /* 0x000fe40003800000 */
[----:B------:R-:W-:Y:S02]  /*59b0*/  VIADD R3, R3, UR40 ;  /* 0x0000002803037c36 */ /* 0x000fe40008000000 */
[----:B------:R-:W-:-:S04]  /*59c0*/  IMAD.WIDE.U32 R30, R31, UR39, R2 ;  /* 0x000000271f1e7c25 */ /* 0x000fc8000f8e0002 */
[----:B------:R-:W-:Y:S01]  /*59d0*/  VIADD R29, R31, UR4 ;  /* 0x000000041f1d7c36 */ /* 0x000fe20008000000 */
[----:B--2---:R-:W-:Y:S06]  /*59e0*/  @P1 BRA `(.L_x_2719) ;  /* 0x0000000000441947 */ /* 0x004fec0003800000 */
[----:B------:R-:W-:Y:S01]  /*59f0*/  ULDC.64 UR6, c[0x0][0x818] ;  /* 0x0002060000067ab9 */ /* 0x000fe20000000a00 */
[C---:B-1----:R-:W-:Y:S01]  /*5a00*/  VIADD R0, R40.reuse, 0x40 ;  /* 0x0000004028007836 */ /* 0x042fe20000000000 */
        /* <DEDUP_REMOVED lines=12> */
[----:B------:R2:W-:Y:S04]  /*5ad0*/  @!P1 STG.E.128 desc[UR46][R32.64], R16 ;  /* 0x0000001020009986 */ /* 0x0005e8000c101d2e */
[----:B---3--:R2:W-:Y:S04]  /*5ae0*/  @!P2 STG.E.128 desc[UR46][R32.64+0x40], R20 ;  /* 0x000040142000a986 */ /* 0x0085e8000c101d2e */
[----:B----4-:R2:W-:Y:S02]  /*5af0*/  @!P3 STG.E.128 desc[UR46][R32.64+0x80], R24 ;  /* 0x000080182000b986 */ /* 0x0105e4000c101d2e */
.L_x_2719:
[----:B------:R-:W-:Y:S05]  /*5b00*/  BSYNC B0 ;  /* 0x0000000000007941 */ /* 0x000fea0003800000 */
.L_x_2718:
[----:B------:R-:W-:Y:S05]  /*5b10*/  @P0 BRA `(.L_x_2687) ;  /* 0x0000004c00d00947 */ /* 0x000fea0003800000 */
[----:B-12---:R-:W-:Y:S01]  /*5b20*/  IADD3 R17, P0, R44, 0x40, RZ ;  /* 0x000000402c117810 */ /* 0x006fe20007f1e0ff */
        /* <DEDUP_REMOVED lines=17> */
[----:B------:R1:W-:Y:S06]  /*5c40*/  @!P2 STG.E.128 desc[UR46][R16.64+0x40], R8 ;  /* 0x000040081000a986 */ /* 0x0003ec000c101d2e */
[----:B------:R-:W-:Y:S05]  /*5c50*/  @P0 BRA `(.L_x_2687) ;  /* 0x0000004c00800947 */ /* 0x000fea0003800000 */
[----:B------:R2:W-:Y:S01]  /*5c60*/  STG.E.128 desc[UR46][R16.64+0x80], R4 ;  /* 0x0000800410007986 */ /* 0x0005e2000c101d2e */
[----:B------:R-:W-:Y:S05]  /*5c70*/  BRA `(.L_x_2687) ;  /* 0x0000004c00787947 */ /* 0x000fea0003800000 */
.L_x_2712:
[----:B------:R-:W-:Y:S01]  /*5c80*/  ULDC.64 UR4, c[0x0][0x870] ;  /* 0x00021c0000047ab9 */ /* 0x000fe20000000a00 */
[----:B------:R-:W-:Y:S01]  /*5c90*/  ULDC.64 UR6, c[0x0][0x878] ;  /* 0x00021e0000067ab9 */ /* 0x000fe20000000a00 */
[----:B------:R-:W-:Y:S02]  /*5ca0*/  UISETP.NE.U32.AND UP0, UPT, UR4, URZ, UPT ;  /* 0x0000003f0400728c */ /* 0x000fe4000bf05070 */
[----:B------:R-:W-:Y:S02]  /*5cb0*/  UISETP.NE.U32.AND UP1, UPT, UR6, URZ, UPT ;  /* 0x0000003f0600728c */ /* 0x000fe4000bf25070 */
[----:B------:R-:W-:Y:S02]  /*5cc0*/  UISETP.NE.AND.EX UP0, UPT, UR5, URZ, UPT, UP0 ;  /* 0x0000003f0500728c */ /* 0x000fe4000bf05300 */
[----:B------:R-:W-:Y:S01]  /*5cd0*/  UISETP.NE.AND.EX UP1, UPT, UR7, URZ, UPT, UP1 ;  /* 0x0000003f0700728c */ /* 0x000fe2000bf25310 */
[----:B------:R-:W-:-:S03]  /*5ce0*/  ULDC.64 UR4, c[0x0][0x870] ;  /* 0x00021c0000047ab9 */ /* 0x000fc60000000a00 */
[----:B------:R-:W-:Y:S01]  /*5cf0*/  PLOP3.LUT P0, PT, PT, PT, UP0, 0x80, 0x0 ;  /* 0x000000000000781c */ /* 0x000fe20003f0f008 */
[----:B------:R-:W-:-:S06]  /*5d00*/  UIMAD.WIDE UR4, UR39, 0x4, UR4 ;  /* 0x00000004270478a5 */ /* 0x000fcc000f8e0204 */
[----:B------:R-:W-:Y:S02]  /*5d10*/  IMAD.U32 R2, RZ, RZ, UR4 ;  /* 0x00000004ff027e24 */ /* 0x000fe4000f8e00ff */
[----:B------:R-:W-:Y:S01]  /*5d20*/  IMAD.U32 R3, RZ, RZ, UR5 ;  /* 0x00000005ff037e24 */ /* 0x000fe2000f8e00ff */
[----:B------:R-:W-:-:S04]  /*5d30*/  @UP1 ULDC.64 UR4, c[0x0][0x878] ;  /* 0x00021e0000041ab9 */ /* 0x000fc80000000a00 */
[----:B-1----:R-:W2:Y:S01]  /*5d40*/  @P0 LDG.E R6, desc[UR46][R2.64] ;  /* 0x0000002e02060981 */ /* 0x002ea2000c1e1900 */
[----:B------:R-:W-:Y:S01]  /*5d50*/  PLOP3.LUT P1, PT, PT, PT, UP1, 0x80, 0x0 ;  /* 0x000000000000781c */ /* 0x000fe20003f2f018 */
[----:B------:R-:W-:-:S06]  /*5d60*/  @UP1 UIMAD.WIDE UR4, UR39, 0x4, UR4 ;  /* 0x00000004270418a5 */ /* 0x000fcc000f8e0204 */
[----:B------:R-:W-:Y:S02]  /*5d70*/  IMAD.U32 R4, RZ, RZ, UR4 ;  /* 0x00000004ff047e24 */ /* 0x000fe4000f8e00ff */
[----:B------:R-:W-:-:S05]  /*5d80*/  IMAD.U32 R5, RZ, RZ, UR5 ;  /* 0x00000005ff057e24 */ /* 0x000fca000f8e00ff */
[----:B------:R-:W3:Y:S01]  /*5d90*/  @P1 LDG.E R4, desc[UR46][R4.64] ;  /* 0x0000002e04041981 */ /* 0x000ee2000c1e1900 */
[----:B------:R-:W-:Y:S01]  /*5da0*/  ULDC UR6, c[0x0][0x808] ;  /* 0x0002020000067ab9 */ /* 0x000fe20000000800 */
[----:B------:R-:W-:Y:S01]  /*5db0*/  UMOV UR4, URZ ;  /* 0x0000003f00047c82 */ /* 0x000fe20008000000 */
[----:B------:R-:W-:Y:S01]  /*5dc0*/  UMOV UR5, URZ ;  /* 0x0000003f00057c82 */ /* 0x000fe20008000000 */
[----:B------:R-:W1:Y:S02]  /*5dd0*/  S2R R0, SR_TID.X ;  /* 0x0000000000007919 */ /* 0x000e640000002100 */
[----:B-1----:R-:W-:-:S05]  /*5de0*/  VIADD R0, R0, 0xffffff80 ;  /* 0xffffff8000007836 */ /* 0x002fca0000000000 */
[----:B------:R-:W-:-:S04]  /*5df0*/  SHF.R.S32.HI R7, RZ, 0x1f, R0 ;  /* 0x0000001fff077819 */ /* 0x000fc80000011400 */
[----:B------:R-:W-:-:S04]  /*5e00*/  LEA.HI R7, R7, R0, RZ, 0x2 ;  /* 0x0000000007077211 */ /* 0x000fc800078f10ff */
[----:B------:R-:W-:Y:S02]  /*5e10*/  LOP3.LUT R9, R7, 0x1ffffffc, RZ, 0xc0, !PT ;  /* 0x1ffffffc07097812 */ /* 0x000fe400078ec0ff */
[----:B------:R-:W-:-:S03]  /*5e20*/  SHF.R.S32.HI R7, RZ, 0x2, R7 ;  /* 0x00000002ff077819 */ /* 0x000fc60000011407 */
[----:B------:R-:W-:-:S04]  /*5e30*/  IMAD.IADD R9, R0, 0x1, -R9 ;  /* 0x0000000100097824 */ /* 0x000fc800078e0a09 */
[----:B------:R-:W-:Y:S01]  /*5e40*/  IMAD.SHL.U32 R10, R9, 0x8, RZ ;  /* 0x00000008090a7824 */ /* 0x000fe200078e00ff */
[----:B--2---:R-:W-:-:S13]  /*5e50*/  @P0 R2UR UR7, R6 ;  /* 0x00000000060702ca */ /* 0x004fda00000e0000 */
[----:B------:R-:W-:Y:S01]  /*5e60*/  @UP0 USHF.R.S32.HI UR8, URZ, 0x1f, UR7 ;  /* 0x0000001f3f080899 */ /* 0x000fe20008011407 */
[----:B---3--:R-:W-:Y:S01]  /*5e70*/  @P1 R2UR UR6, R4 ;  /* 0x00000000040612ca */ /* 0x008fe200000e0000 */
[----:B------:R-:W-:-:S05]  /*5e80*/  @UP0 UMOV UR4, UR7 ;  /* 0x0000000700040c82 */ /* 0x000fca0008000000 */
[----:B------:R-:W-:Y:S01]  /*5e90*/  @UP0 UMOV UR5, UR8 ;  /* 0x0000000800050c82 */ /* 0x000fe20008000000 */
[----:B------:R-:W-:Y:S08]  /*5ea0*/  @P1 BRA `(.L_x_2720) ;  /* 0x0000000000181947 */ /* 0x000ff00003800000 */
[----:B------:R-:W-:Y:S05]  /*5eb0*/  @!P0 BRA `(.L_x_2720) ;  /* 0x0000000000148947 */ /* 0x000fea0003800000 */
[----:B------:R-:W2:Y:S04]  /*5ec0*/  LDG.E R4, desc[UR46][R2.64] ;  /* 0x0000002e02047981 */ /* 0x000ea8000c1e1900 */
[----:B------:R-:W3:Y:S01]  /*5ed0*/  LDG.E R0, desc[UR46][R2.64+0x4] ;  /* 0x0000042e02007981 */ /* 0x000ee2000c1e1900 */
[----:B--2---:R-:W-:Y:S02]  /*5ee0*/  R2UR UR7, R4 ;  /* 0x00000000040772ca */ /* 0x004fe400000e0000 */
[----:B---3--:R-:W-:-:S13]  /*5ef0*/  R2UR UR6, R0 ;  /* 0x00000000000672ca */ /* 0x008fda00000e0000 */
[----:B------:R-:W-:-:S12]  /*5f00*/  UIADD3 UR6, -UR7, UR6, URZ ;  /* 0x0000000607067290 */ /* 0x000fd8000fffe13f */
.L_x_2720:
[----:B------:R-:W-:Y:S01]  /*5f10*/  ULDC.64 UR8, c[0x0][0x820] ;  /* 0x0002080000087ab9 */ /* 0x000fe20000000a00 */
[----:B------:R-:W-:Y:S01]  /*5f20*/  UIMAD UR6, UR36, -0x80, UR6 ;  /* 0xffffff80240678a4 */ /* 0x000fe2000f8e0206 */
[----:B------:R-:W-:Y:S01]  /*5f30*/  IMAD.U32 R5, RZ, RZ, UR8 ;  /* 0x00000008ff057e24 */ /* 0x000fe2000f8e00ff */
[----:B------:R-:W-:Y:S01]  /*5f40*/  UIMAD UR7, UR40, UR8, URZ ;  /* 0x00000008280772a4 */ /* 0x000fe2000f8e023f */
[--C-:B------:R-:W-:Y:S01]  /*5f50*/  SHF.R.S32.HI R11, RZ, 0x1f, R10.reuse ;  /* 0x0000001fff0b7819 */ /* 0x100fe2000001140a */
[----:B------:R-:W-:Y:S01]  /*5f60*/  ULDC.64 UR10, c[0x0][0x828] ;  /* 0x00020a00000a7ab9 */ /* 0x000fe20000000a00 */
[C---:B------:R-:W-:Y:S01]  /*5f70*/  IADD3 R2, P2, R7.reuse, UR4, RZ ;  /* 0x0000000407027c10 */ /* 0x040fe2000ff5e0ff */
[----:B------:R-:W-:Y:S01]  /*5f80*/  UIMAD UR8, UR37, UR9, UR7 ;  /* 0x00000009250872a4 */ /* 0x000fe2000f8e0207 */
[----:B------:R-:W-:Y:S01]  /*5f90*/  ISETP.GE.AND P1, PT, R7, UR6, PT ;  /* 0x0000000607007c0c */ /* 0x000fe2000bf26270 */
[----:B------:R-:W-:Y:S01]  /*5fa0*/  USHF.R.S32.HI UR7, URZ, 0x1f, UR39 ;  /* 0x0000001f3f077899 */ /* 0x000fe20008011427 */
[----:B------:R-:W-:Y:S01]  /*5fb0*/  IMAD.WIDE.U32 R4, R5, UR37, R10 ;  /* 0x0000002505047c25 */ /* 0x000fe2000f8e000a */
[----:B------:R-:W-:Y:S01]  /*5fc0*/  USEL UR39, UR39, URZ, !UP0 ;  /* 0x0000003f27277287 */ /* 0x000fe2000c000000 */
[----:B------:R-:W-:Y:S01]  /*5fd0*/  LEA.HI.X.SX32 R3, R7, UR5, 0x1, P2 ;  /* 0x0000000507037c11 */ /* 0x000fe200090f0eff */
[----:B------:R-:W-:Y:S01]  /*5fe0*/  USEL UR7, UR7, URZ, !UP0 ;  /* 0x0000003f07077287 */ /* 0x000fe2000c000000 */
[----:B------:R-:W-:Y:S01]  /*5ff0*/  VIADD R5, R5, UR8 ;  /* 0x0000000805057c36 */ /* 0x000fe20008000000 */
[----:B------:R-:W-:Y:S01]  /*6000*/  BSSY B0, `(.L_x_2721) ;  /* 0x000001d000007945 */ /* 0x000fe20003800000 */
[----:B------:R-:W-:Y:S01]  /*6010*/  IMAD.U32 R9, RZ, RZ, UR10 ;  /* 0x0000000aff097e24 */ /* 0x000fe2000f8e00ff */
[----:B------:R-:W-:Y:S01]  /*6020*/  UIMAD UR4, UR7, UR10, URZ ;  /* 0x0000000a070472a4 */ /* 0x000fe2000f8e023f */
[----:B------:R-:W-:-:S02]  /*6030*/  VIADD R0, R7, 0x40 ;  /* 0x0000004007007836 */ /* 0x000fc40000000000 */
[----:B------:R-:W-:Y:S01]  /*6040*/  IMAD.WIDE.U32 R8, R9, UR39, R4 ;  /* 0x0000002709087c25 */ /* 0x000fe2000f8e0004 */
[----:B------:R-:W-:Y:S02]  /*6050*/  UIMAD UR4, UR39, UR11, UR4 ;  /* 0x0000000b270472a4 */ /* 0x000fe4000f8e0204 */
[----:B------:R-:W-:Y:S01]  /*6060*/  ISETP.GE.AND P0, PT, R0, UR6, PT ;  /* 0x0000000600007c0c */ /* 0x000fe2000bf06270 */
[----:B------:R-:W-:Y:S02]  /*6070*/  IMAD.U32 R7, RZ, RZ, UR36 ;  /* 0x00000024ff077e24 */ /* 0x000fe4000f8e00ff */
[----:B------:R-:W-:Y:S02]  /*6080*/  VIADD R14, R10, 0x20 ;  /* 0x000000200a0e7836 */ /* 0x000fe40000000000 */
[----:B------:R-:W-:Y:S02]  /*6090*/  VIADD R5, R9, UR4 ;  /* 0x0000000409057c36 */ /* 0x000fe40008000000 */
[----:B------:R-:W-:-:S04]  /*60a0*/  IMAD.WIDE R6, R7, 0x80, R2 ;  /* 0x0000008007067825 */ /* 0x000fc800078e0202 */
        /* <DEDUP_REMOVED lines=18> */
.L_x_2722:
[----:B------:R-:W-:Y:S05]  /*61d0*/  BSYNC B0 ;  /* 0x0000000000007941 */ /* 0x000fea0003800000 */
.L_x_2721:
        /* <DEDUP_REMOVED lines=21> */
.L_x_2724:
[----:B------:R-:W-:Y:S05]  /*6330*/  BSYNC B0 ;  /* 0x0000000000007941 */ /* 0x000fea0003800000 */
.L_x_2723:
[----:B------:R-:W-:Y:S01]  /*6340*/  ULDC.64 UR4, c[0x0][0x850] ;  /* 0x0002140000047ab9 */ /* 0x000fe20000000a00 */
[----:B------:R-:W-:Y:S01]  /*6350*/  ULDC.64 UR8, c[0x0][0x858] ;  /* 0x0002160000087ab9 */ /* 0x000fe20000000a00 */
[----:B------:R-:W-:Y:S02]  /*6360*/  UIMAD UR40, UR40, UR4, URZ ;  /* 0x00000004282872a4 */ /* 0x000fe4000f8e023f */
[----:B------:R-:W-:Y:S01]  /*6370*/  IMAD.U32 R3, RZ, RZ, UR4 ;  /* 0x00000004ff037e24 */ /* 0x000fe2000f8e00ff */
[----:B------:R-:W-:Y:S02]  /*6380*/  UIMAD UR4, UR7, UR8, URZ ;  /* 0x00000008070472a4 */ /* 0x000fe4000f8e023f */
[----:B------:R-:W-:Y:S01]  /*6390*/  IMAD.U32 R9, RZ, RZ, UR8 ;  /* 0x00000008ff097e24 */ /* 0x000fe2000f8e00ff */
[----:B------:R-:W-:Y:S02]  /*63a0*/  UIMAD UR40, UR37, UR5, UR40 ;  /* 0x00000005252872a4 */ /* 0x000fe4000f8e0228 */
[----:B------:R-:W-:Y:S01]  /*63b0*/  IMAD.WIDE.U32 R2, R3, UR37, R10 ;  /* 0x0000002503027c25 */ /* 0x000fe2000f8e000a */
[----:B------:R-:W-:Y:S01]  /*63c0*/  UIMAD UR4, UR39, UR9, UR4 ;  /* 0x00000009270472a4 */ /* 0x000fe2000f8e0204 */
[----:B------:R-:W-:Y:S02]  /*63d0*/  BSSY B0, `(.L_x_2725) ;  /* 0x0000015000007945 */ /* 0x000fe40003800000 */
[----:B------:R-:W-:-:S02]  /*63e0*/  VIADD R3, R3, UR40 ;  /* 0x0000002803037c36 */ /* 0x000fc40008000000 */
[----:B------:R-:W-:-:S04]  /*63f0*/  IMAD.WIDE.U32 R8, R9, UR39, R2 ;  /* 0x0000002709087c25 */ /* 0x000fc8000f8e0002 */
[----:B--2---:R-:W-:Y:S01]  /*6400*/  VIADD R5, R9, UR4 ;  /* 0x0000000409057c36 */ /* 0x004fe20008000000 */
[----:B------:R-:W-:Y:S06]  /*6410*/  @P1 BRA `(.L_x_2726) ;  /* 0x0000000000401947 */ /* 0x000fec0003800000 */
[----:B------:R-:W-:Y:S01]  /*6420*/  ULDC.64 UR6, c[0x0][0x848] ;  /* 0x0002120000067ab9 */ /* 0x000fe20000000a00 */
[----:B------:R-:W-:Y:S01]  /*6430*/  IMAD.MOV.U32 R4, RZ, RZ, R8 ;  /* 0x000000ffff047224 */ /* 0x000fe200078e0008 */
[----:B------:R-:W-:Y:S01]  /*6440*/  ULDC UR4, c[0x0][0x83c] ;  /* 0x00020f0000047ab9 */ /* 0x000fe20000000800 */
[----:B-1----:R-:W-:Y:S01]  /*6450*/  IMAD R13, R7, UR6, RZ ;  /* 0x00000006070d7c24 */ /* 0x002fe2000f8e02ff */
        /* <DEDUP_REMOVED lines=12> */
.L_x_2726:
[----:B------:R-:W-:Y:S05]  /*6520*/  BSYNC B0 ;  /* 0x0000000000007941 */ /* 0x000fea0003800000 */
.L_x_2725:
        /* <DEDUP_REMOVED lines=22> */
.L_x_2680:
        /* <DEDUP_REMOVED lines=29> */
.L_x_2728:
[----:B------:R-:W-:Y:S01]  /*6860*/  ULDC UR9, c[0x0][0x8c4] ;  /* 0x0002310000097ab9 */ /* 0x000fe20000000800 */
[----:B------:R-:W-:Y:S01]  /*6870*/  UMOV UR7, UR8 ;  /* 0x0000000800077c82 */ /* 0x000fe20008000000 */
[----:B------:R-:W-:-:S11]  /*6880*/  UISETP.NE.AND UP0, UPT, UR9, 0x1, UPT ;  /* 0x000000010900788c */ /* 0x000fd6000bf05270 */
[----:B------:R-:W-:Y:S02]  /*6890*/  @UP0 ULDC.64 UR10, c[0x0][0x8c8] ;  /* 0x00023200000a0ab9 */ /* 0x000fe40000000a00 */
[----:B------:R-:W-:-:S04]  /*68a0*/  UIMAD.WIDE.U32 UR4, UR8, UR10, URZ ;  /* 0x0000000a080472a5 */ /* 0x000fc8000f8e003f */
[----:B------:R-:W-:-:S04]  /*68b0*/  @UP0 USHF.R.U32.HI UR7, URZ, UR11, UR5 ;  /* 0x0000000b3f070299 */ /* 0x000fc80008011605 */
[----:B------:R-:W-:-:S12]  /*68c0*/  UIMAD UR4, UR7, UR9, URZ ;  /* 0x00000009070472a4 */ /* 0x000fd8000f8e023f */
.L_x_2729:
        /* <DEDUP_REMOVED lines=10> */
[----:B------:R-:W-:Y:S01]  /*6970*/  ULDC.64 UR4, c[0x0][0x8f8] ;  /* 0x00023e0000047ab9 */ /* 0x000fe20000000a00 */
[----:B------:R-:W-:Y:S01]  /*6980*/  UIADD3 UR6, -UR13, URZ, URZ ;  /* 0x0000003f0d067290 */ /* 0x000fe2000fffe13f */
[----:B------:R-:W-:-:S03]  /*6990*/  ISETP.NE.U32.AND P0, PT, RZ, UR4, PT ;  /* 0x00000004ff007c0c */ /* 0x000fc6000bf05070 */
[----:B------:R-:W-:Y:S01]  /*69a0*/  UIMAD UR6, UR9, UR6, UR8 ;  /* 0x00000006090672a4 */ /* 0x000fe2000f8e0208 */
        /* <DEDUP_REMOVED lines=9> */
.L_x_2730:
        /* <DEDUP_REMOVED lines=11> */
[----:B------:R-:W-:Y:S01]  /*6af0*/  R2UR UR4, R0 ;  /* 0x00000000000472ca */ /* 0x000fe200000e0000 */
[----:B------:R-:W-:-:S14]  /*6b00*/  BRA `(.L_x_2731) ;  /* 0x0000000000047947 */ /* 0x000fdc0003800000 */
.L_x_2732:
[----:B------:R-:W-:-:S05]  /*6b10*/  ULDC UR4, c[0x0][0x8ec] ;  /* 0x00023b0000047ab9 */ /* 0x000fca0000000800 */
.L_x_2731:
        /* <DEDUP_REMOVED lines=8> */
[----:B------:R-:W-:Y:S01]  /*6ba0*/  ULDC.64 UR4, c[0x0][0x770] ;  /* 0x0001dc0000047ab9 */ /* 0x000fe20000000a00 */
[----:B------:R-:W-:Y:S01]  /*6bb0*/  ULDC.64 UR14, c[0x0][0x788] ;  /* 0x0001e200000e7ab9 */ /* 0x000fe20000000a00 */
        /* <DEDUP_REMOVED lines=19> */
[----:B------:R-:W-:-:S11]  /*6cf0*/  USHF.R.S32.HI UR11, URZ, 0x1f, UR6 ;  /* 0x0000001f3f0b7899 */ /* 0x000fd60008011406 */
        /* <DEDUP_REMOVED lines=16> */
.L_x_2733:
        /* <DEDUP_REMOVED lines=13> */
.L_x_2734:
        /* <DEDUP_REMOVED lines=12> */
.L_x_2735:
[----:B------:R-:W-:Y:S01]  /*6f90*/  ULEA UR7, UR7, UR10, 0x7 ;  /* 0x0000000a07077291 */ /* 0x000fe2000f8e383f */
[----:B------:R-:W-:Y:S01]  /*6fa0*/  ULDC UR9, c[0x0][0x74c] ;  /* 0x0001d30000097ab9 */ /* 0x000fe20000000800 */
[----:B------:R-:W-:Y:S02]  /*6fb0*/  UIADD3 UR10, UR10, 0x3f, URZ ;  /* 0x0000003f0a0a7890 */ /* 0x000fe4000fffe03f */
[----:B------:R-:W-:-:S04]  /*6fc0*/  UIADD3 UR7, UR7, -UR9, -UR8 ;  /* 0x8000000907077290 */ /* 0x000fc8000fffe808 */
        /* <DEDUP_REMOVED lines=11> */
[----:B------:R-:W-:Y:S01]  /*7080*/  ULDC.64 UR14, c[0x0][0x2d8] ;  /* 0x0000b600000e7ab9 */ /* 0x000fe20000000a00 */
[----:B------:R-:W-:Y:S01]  /*7090*/  ULDC.64 UR28, c[0x0][0x2e0] ;  /* 0x0000b800001c7ab9 */ /* 0x000fe20000000a00 */
[----:B------:R-:W-:Y:S02]  /*70a0*/  UIMAD UR10, UR11, UR14, URZ ;  /* 0x0000000e0b0a72a4 */ /* 0x000fe4000f8e023f */
[----:B------:R-:W-:Y:S02]  /*70b0*/  UIMAD.WIDE.U32 UR8, UR6, UR14, URZ ;  /* 0x0000000e060872a5 */ /* 0x000fe4000f8e003f */
[----:B------:R-:W-:Y:S02]  /*70c0*/  UIMAD UR15, UR6, UR15, UR10 ;  /* 0x0000000f060f72a4 */ /* 0x000fe4000f8e020a */
[----:B------:R-:W-:Y:S02]  /*70d0*/  UIADD3 UR6, UR7, -UR12, URZ ;  /* 0x8000000c07067290 */ /* 0x000fe4000fffe03f */
[----:B------:R-:W-:-:S02]  /*70e0*/  USHF.R.S32.HI UR11, URZ, 0x1f, UR13 ;  /* 0x0000001f3f0b7899 */ /* 0x000fc4000801140d */
        /* <DEDUP_REMOVED lines=32> */
.L_x_2738:
[----:B------:R-:W-:Y:S05]  /*72f0*/  BSYNC B0 ;  /* 0x0000000000007941 */ /* 0x000fea0003800000 */
.L_x_2737:
        /* <DEDUP_REMOVED lines=19> */
.L_x_2740:
[----:B------:R-:W-:Y:S05]  /*7430*/  BSYNC B0 ;  /* 0x0000000000007941 */ /* 0x000fea0003800000 */
.L_x_2739:
[----:B------:R-:W-:Y:S06]  /*7440*/  BAR.ARV 0xa, 0xa0 ;  /* 0x0282800000007b1d */ /* 0x000fec0000002000 */
[----:B------:R-:W-:Y:S04]  /*7450*/  BSSY B0, `(.L_x_2741) ;  /* 0x0000003000007945 */ /* 0x000fe80003800000 */
[----:B------:R-:W-:Y:S05]  /*7460*/  @!P0 BRA `(.L_x_2742) ;  /* 0x0000000000048947 */ /* 0x000fea0003800000 */
[----:B------:R-:W-:-:S04]  /*7470*/  DEPBAR.LE SB0, 0x0 ;  /* 0x000080000000791a */ /* 0x000fc80000000000 */
.L_x_2742:
[----:B------:R-:W-:Y:S05]  /*7480*/  BSYNC B0 ;  /* 0x0000000000007941 */ /* 0x000fea0003800000 */
.L_x_2741:
[----:B------:R-:W-:Y:S06]  /*7490*/  BAR.ARV 0xb, 0xa0 ;  /* 0x02c2800000007b1d */ /* 0x000fec0000002000 */
[----:B------:R-:W-:Y:S01]  /*74a0*/  UIADD3 UR18, UR12, 0x1, URZ ;  /* 0x000000010c127890 */ /* 0x000fe2000fffe03f */
[----:B------:R-:W-:Y:S11]  /*74b0*/  BRA `(.L_x_2743) ;  /* 0x0000000000047947 */ /* 0x000ff60003800000 */
.L_x_2736:
[----:B------:R-:W-:-:S05]  /*74c0*/  UMOV UR18, UR12 ;  /* 0x0000000c00127c82 */ /* 0x000fca0008000000 */
.L_x_2743:
        /* <DEDUP_REMOVED lines=22> */
.L_x_2756:
        /* <DEDUP_REMOVED lines=20> */
.L_x_2745:
[----:B------:R-:W-:Y:S05]  /*7770*/  BSYNC B0 ;  /* 0x0000000000007941 */ /* 0x000fea0003800000 */
.L_x_2744:
        /* <DEDUP_REMOVED lines=13> */
.L_x_2747:
[----:B------:R-:W-:Y:S05]  /*7850*/  BSYNC B0 ;  /* 0x0000000000007941 */ /* 0x000fea0003800000 */
.L_x_2746:
[----:B------:R-:W-:Y:S06]  /*7860*/  BAR.ARV 0xa, 0xa0 ;  /* 0x0282800000007b1d */ /* 0x000fec0000002000 */
[----:B------:R-:W-:Y:S04]  /*7870*/  BSSY B0, `(.L_x_2748) ;  /* 0x0000003000007945 */ /* 0x000fe80003800000 */
[----:B------:R-:W-:Y:S05]  /*7880*/  @!P0 BRA `(.L_x_2749) ;  /* 0x0000000000048947 */ /* 0x000fea0003800000 */
[----:B------:R-:W-:-:S04]  /*7890*/  DEPBAR.LE SB0, 0x0 ;  /* 0x000080000000791a */ /* 0x000fc80000000000 */
.L_x_2749:
[----:B------:R-:W-:Y:S05]  /*78a0*/  BSYNC B0 ;  /* 0x0000000000007941 */ /* 0x000fea0003800000 */
.L_x_2748:
        /* <DEDUP_REMOVED lines=13> */
.L_x_2751:
[----:B------:R-:W-:Y:S05]  /*7980*/  BSYNC B0 ;  /* 0x0000000000007941 */ /* 0x000fea0003800000 */
.L_x_2750:
        /* <DEDUP_REMOVED lines=13> */
.L_x_2753:
[----:B------:R-:W-:Y:S05]  /*7a60*/  BSYNC B0 ;  /* 0x0000000000007941 */ /* 0x000fea0003800000 */
.L_x_2752:
[----:B------:R-:W-:Y:S01]  /*7a70*/  UIADD3 UR18, UR18, 0x2, URZ ;  /* 0x0000000212127890 */ /* 0x000fe2000fffe03f */
[----:B------:R-:W-:Y:S06]  /*7a80*/  BAR.ARV 0xa, 0xa0 ;  /* 0x0282800000007b1d */ /* 0x000fec0000002000 */
[----:B------:R-:W-:Y:S01]  /*7a90*/  UISETP.GE.AND UP0, UPT, UR18, UR7, UPT ;  /* 0x000000071200728c */ /* 0x000fe2000bf06270 */
[----:B------:R-:W-:Y:S04]  /*7aa0*/  BSSY B0, `(.L_x_2754) ;  /* 0x0000003000007945 */ /* 0x000fe80003800000 */
[----:B------:R-:W-:Y:S06]  /*7ab0*/  @!P0 BRA `(.L_x_2755) ;  /* 0x0000000000048947 */ /* 0x000fec0003800000 */
[----:B------:R-:W-:-:S04]  /*7ac0*/  DEPBAR.LE SB0, 0x0 ;  /* 0x000080000000791a */ /* 0x000fc80000000000 */
.L_x_2755:
[----:B------:R-:W-:Y:S05]  /*7ad0*/  BSYNC B0 ;  /* 0x0000000000007941 */ /* 0x000fea0003800000 */
.L_x_2754:
[----:B------:R-:W-:Y:S06]  /*7ae0*/  BAR.ARV 0xb, 0xa0 ;  /* 0x02c2800000007b1d */ /* 0x000fec0000002000 */
[----:B------:R-:W-:Y:S01]  /*7af0*/  PLOP3.LUT P1, PT, PT, PT, UP0, 0x80, 0x0 ;  /* 0x000000000000781c */ /* 0x000fe20003f2f008 */
[----:B------:R-:W-:Y:S02]  /*7b00*/  UIADD3 UR26, UR26, 0x3000, URZ ;  /* 0x000030001a1a7890 */ /* 0x000fe4000fffe03f */
[----:B------:R-:W-:-:S10]  /*7b10*/  UIADD3 UR6, UR6, 0x3000, URZ ;  /* 0x0000300006067890 */ /* 0x000fd4000fffe03f */
[----:B------:R-:W-:Y:S05]  /*7b20*/  @!P1 BRA `(.L_x_2756) ;  /* 0xfffffff800c09947 */ /* 0x000fea000383ffff */
[----:B------:R-:W-:Y:S05]  /*7b30*/  BRA `(.L_x_2687) ;  /* 0x0000002c00c87947 */ /* 0x000fea0003800000 */
.L_x_2727:
[----:B------:R-:W1:Y:S01]  /*7b40*/  S2UR UR7, SR_CTAID.X ;  /* 0x00000000000779c3 */ /* 0x000e620000002500 */
[----:B------:R-:W-:Y:S02]  /*7b50*/  ULDC UR8, c[0x0][0x8d0] ;  /* 0x0002340000087ab9 */ /* 0x000fe40000000800 */
[----:B------:R-:W-:-:S11]  /*7b60*/  UISETP.NE.AND UP0, UPT, UR8, 0x1, UPT ;  /* 0x000000010800788c */ /* 0x000fd6000bf05270 */
[----:B------:R-:W-:Y:S01]  /*7b70*/  @UP0 ULDC UR4, c[0x0][0x8d4] ;  /* 0x0002350000040ab9 */ /* 0x000fe20000000800 */
[----:B------:R-:W-:Y:S01]  /*7b80*/  @UP0 ULDC UR9, c[0x0][0x8d8] ;  /* 0x0002360000090ab9 */ /* 0x000fe20000000800 */
[----:B-1----:R-:W-:Y:S02]  /*7b90*/  UIMAD.WIDE.U32 UR4, UR7, UR4, URZ ;  /* 0x00000004070472a5 */ /* 0x002fe4000f8e003f */
[----:B------:R-:W-:Y:S02]  /*7ba0*/  UMOV UR6, UR7 ;  /* 0x0000000700067c82 */ /* 0x000fe40008000000 */
[----:B------:R-:W-:-:S03]  /*7bb0*/  @UP0 USHF.R.U32.HI UR6, URZ, UR9, UR5 ;  /* 0x000000093f060299 */ /* 0x000fc60008011605 */
[----:B------:R-:W-:Y:S02]  /*7bc0*/  ULDC UR4, c[0x0][0x8e8] ;  /* 0x00023a0000047ab9 */ /* 0x000fe40000000800 */
[----:B------:R-:W-:Y:S02]  /*7bd0*/  UISETP.GE.AND UP0, UPT, UR6, UR4, UPT ;  /* 0x000000040600728c */ /* 0x000fe4000bf06270 */
[----:B------:R-:W-:-:S04]  /*7be0*/  UIADD3 UR4, -UR6, URZ, URZ ;  /* 0x0000003f06047290 */ /* 0x000fc8000fffe13f */
[----:B------:R-:W-:Y:S01]  /*7bf0*/  PLOP3.LUT P0, PT, PT, PT, UP0, 0x80, 0x0 ;  /* 0x000000000000781c */ /* 0x000fe20003f0f008 */
[----:B------:R-:W-:-:S12]  /*7c00*/  UIMAD UR8, UR8, UR4, UR7 ;  /* 0x00000004080872a4 */ /* 0x000fd8000f8e0207 */
        /* <DEDUP_REMOVED lines=9> */
.L_x_2757:
[----:B------:R-:W-:Y:S01]  /*7ca0*/  ULDC UR9, c[0x0][0x8c4] ;  /* 0x0002310000097ab9 */ /* 0x000fe20000000800 */
[----:B------:R-:W-:Y:S01]  /*7cb0*/  UMOV UR7, UR8 ;  /* 0x0000000800077c82 */ /* 0x000fe20008000000 */
[----:B------:R-:W-:-:S11]  /*7cc0*/  UISETP.NE.AND UP0, UPT, UR9, 0x1, UPT ;  /* 0x000000010900788c */ /* 0x000fd6000bf05270 */
[----:B------:R-:W-:Y:S02]  /*7cd0*/  @UP0 ULDC.64 UR10, c[0x0][0x8c8] ;  /* 0x00023200000a0ab9 */ /* 0x000fe40000000a00 */
[----:B------:R-:W-:-:S04]  /*7ce0*/  UIMAD.WIDE.U32 UR4, UR8, UR10, URZ ;  /* 0x0000000a080472a5 */ /* 0x000fc8000f8e003f */
[----:B------:R-:W-:-:S04]  /*7cf0*/  @UP0 USHF.R.U32.HI UR7, URZ, UR11, UR5 ;  /* 0x0000000b3f070299 */ /* 0x000fc80008011605 */
[----:B------:R-:W-:-:S12]  /*7d00*/  UIMAD UR4, UR7, UR9, URZ ;  /* 0x00000009070472a4 */ /* 0x000fd8000f8e023f */
.L_x_2758:
        /* <DEDUP_REMOVED lines=23> */
.L_x_2759:
        /* <DEDUP_REMOVED lines=14> */
.L_x_2761:
[----:B------:R-:W-:-:S05]  /*7f60*/  ULDC UR4, c[0x0][0x8ec] ;  /* 0x00023b0000047ab9 */ /* 0x000fca0000000800 */
.L_x_2760:
[----:B------:R-:W-:Y:S01]  /*7f70*/  UIADD3 UR4, UR4, 0x7f, URZ ;  /* 0x0000007f04047890 */ /* 0x000fe2000fffe03f */
[----:B------:R-:W-:Y:S02]  /*7f80*/  IMAD.MOV.U32 R10, RZ, RZ, 0x1 ;  /* 0x00000001ff0a7424 */ /* 0x000fe400078e00ff */
[----:B------:R-:W-:Y:S01]  /*7f90*/  IMAD.MOV.U32 R2, RZ, RZ, RZ ;  /* 0x000000ffff027224 */ /* 0x000fe200078e00ff */
        /* <DEDUP_REMOVED lines=13> */
[----:B------:R-:W1:Y:S02]  /*8070*/  LDC R0, c[0x0][0x280] ;  /* 0x0000a000ff007b82 */ /* 0x000e640000000800 */
[----:B------:R-:W-:Y:S01]  /*8080*/  IMAD.U32 R2, RZ, RZ, UR8 ;  /* 0x00000008ff027e24 */ /* 0x000fe2000f8e00ff */
[----:B------:R-:W-:Y:S01]  /*8090*/  UISETP.NE.U32.AND UP0, UPT, UR4, URZ, UPT ;  /* 0x0000003f0400728c */ /* 0x000fe2000bf05070 */
[----:B------:R-:W-:Y:S01]  /*80a0*/  PLOP3.LUT P1, PT, PT, PT, UP1, 0x80, 0x0 ;  /* 0x000000000000781c */ /* 0x000fe20003f2f018 */
[----:B------:R-:W-:Y:S01]  /*80b0*/  IMAD.U32 R3, RZ, RZ, UR9 ;  /* 0x00000009ff037e24 */ /* 0x000fe2000f8e00ff */
[----:B------:R-:W-:Y:S01]  /*80c0*/  ULDC.64 UR14, c[0x0][0x778] ;  /* 0x0001de00000e7ab9 */ /* 0x000fe20000000a00 */
[----:B------:R-:W-:Y:S01]  /*80d0*/  UISETP.NE.AND.EX UP0, UPT, UR5, URZ, UPT, UP0 ;  /* 0x0000003f0500728c */ /* 0x000fe2000bf05300 */
[----:B------:R-:W-:-:S02]  /*80e0*/  ULDC.64 UR18, c[0x0][0x788] ;  /* 0x0001e20000127ab9 */ /* 0x000fc40000000a00 */
[----:B------:R-:W-:-:S07]  /*80f0*/  ULDC.64 UR4, c[0x0][0x780] ;  /* 0x0001e00000047ab9 */ /* 0x000fce0000000a00 */
[----:B------:R-:W2:Y:S01]  /*8100*/  @P1 LDG.E R6, desc[UR46][R2.64] ;  /* 0x0000002e02061981 */ /* 0x000ea2000c1e1900 */
[----:B------:R-:W-:Y:S01]  /*8110*/  UISETP.NE.U32.AND UP2, UPT, UR4, URZ, UPT ;  /* 0x0000003f0400728c */ /* 0x000fe2000bf45070 */
[----:B------:R-:W-:Y:S01]  /*8120*/  PLOP3.LUT P2, PT, PT, PT, UP0, 0x80, 0x0 ;  /* 0x000000000000781c */ /* 0x000fe20003f4f008 */
[----:B------:R-:W-:Y:S01]  /*8130*/  UIMAD.WIDE UR14, UR13, 0x4, UR14 ;  /* 0x000000040d0e78a5 */ /* 0x000fe2000f8e020e */
[----:B------:R3:W4:Y:S01]  /*8140*/  @P1 LDG.E R4, desc[UR46][R2.64] ;  /* 0x0000002e02041981 */ /* 0x000722000c1e1900 */
[----:B------:R-:W-:-:S06]  /*8150*/  UISETP.NE.AND.EX UP2, UPT, UR5, URZ, UPT, UP2 ;  /* 0x0000003f0500728c */ /* 0x000fcc000bf45320 */
[----:B------:R-:W-:Y:S01]  /*8160*/  PLOP3.LUT P3, PT, PT, PT, UP2, 0x80, 0x0 ;  /* 0x000000000000781c */ /* 0x000fe20003f6f028 */
[----:B---3--:R-:W-:-:S04]  /*8170*/  IMAD.U32 R2, RZ, RZ, UR14 ;  /* 0x0000000eff027e24 */ /* 0x008fc8000f8e00ff */
[----:B------:R-:W-:Y:S01]  /*8180*/  @UP2 ULDC.64 UR4, c[0x0][0x780] ;  /* 0x0001e00000042ab9 */ /* 0x000fe20000000a00 */
[----:B------:R-:W-:Y:S01]  /*8190*/  IMAD.U32 R3, RZ, RZ, UR15 ;  /* 0x0000000fff037e24 */ /* 0x000fe2000f8e00ff */
[----:B------:R-:W-:-:S04]  /*81a0*/  @UP2 UIMAD.WIDE UR4, UR13, 0x4, UR4 ;  /* 0x000000040d0428a5 */ /* 0x000fc8000f8e0204 */
[----:B------:R3:W4:Y:S02]  /*81b0*/  @P2 LDG.E R5, desc[UR46][R2.64] ;  /* 0x0000002e02052981 */ /* 0x000724000c1e1900 */
[----:B---3--:R-:W-:Y:S02]  /*81c0*/  IMAD.U32 R2, RZ, RZ, UR4 ;  /* 0x00000004ff027e24 */ /* 0x008fe4000f8e00ff */
[----:B------:R-:W-:-:S05]  /*81d0*/  IMAD.U32 R3, RZ, RZ, UR5 ;  /* 0x00000005ff037e24 */ /* 0x000fca000f8e00ff */
[----:B-1----:R1:W5:Y:S01]  /*81e0*/  @P3 LDG.E R0, desc[UR46][R2.64] ;  /* 0x0000002e02003981 */ /* 0x002362000c1e1900 */
        /* <DEDUP_REMOVED lines=10> */
[----:B------:R-:W-:-:S03]  /*8290*/  @P2 R2UR UR11, R5 ;  /* 0x00000000050b22ca */ /* 0x000fc600000e0000 */
[----:B------:R-:W-:-:S04]  /*82a0*/  @UP1 ULOP3.LUT UR10, UR5, 0xffffffc0, URZ, 0xc0, !UPT ;  /* 0xffffffc0050a1892 */ /* 0x000fc8000f8ec03f */
[----:B------:R-:W-:Y:S01]  /*82b0*/  @UP1 USHF.R.S32.HI UR12, URZ, 0x1f, UR10 ;  /* 0x0000001f3f0c1899 */ /* 0x000fe2000801140a */
[----:B-1----:R-:W-:Y:S11]  /*82c0*/  @P3 BRA `(.L_x_2763) ;  /* 0x0000000000183947 */ /* 0x002ff60003800000 */
[----:B------:R-:W-:Y:S05]  /*82d0*/  @!P1 BRA `(.L_x_2763) ;  /* 0x0000000000149947 */ /* 0x000fea0003800000 */
[----:B------:R-:W-:Y:S02]  /*82e0*/  IMAD.U32 R2, RZ, RZ, UR8 ;  /* 0x00000008ff027e24 */ /* 0x000fe4000f8e00ff */
[----:B------:R-:W-:-:S05]  /*82f0*/  IMAD.U32 R3, RZ, RZ, UR9 ;  /* 0x00000009ff037e24 */ /* 0x000fca000f8e00ff */
[----:B------:R-:W2:Y:S04]  /*8300*/  LDG.E R5, desc[UR46][R2.64] ;  /* 0x0000002e02057981 */ /* 0x000ea8000c1e1900 */
[----:B-----5:R-:W2:Y:S02]  /*8310*/  LDG.E R0, desc[UR46][R2.64+0x4] ;  /* 0x0000042e02007981 */ /* 0x020ea4000c1e1900 */
[----:B--2---:R-:W-:-:S07]  /*8320*/  IMAD.IADD R0, R0, 0x1, -R5 ;  /* 0x0000000100007824 */ /* 0x004fce00078e0a05 */
.L_x_2763:
[----:B------:R-:W-:Y:S01]  /*8330*/  UMOV UR4, URZ ;  /* 0x0000003f00047c82 */ /* 0x000fe20008000000 */
[----:B------:R-:W-:Y:S01]  /*8340*/  UMOV UR5, URZ ;  /* 0x0000003f00057c82 */ /* 0x000fe20008000000 */
[----:B------:R-:W-:Y:S01]  /*8350*/  IMAD.U32 R4, RZ, RZ, UR18 ;  /* 0x00000012ff047e24 */ /* 0x000fe2000f8e00ff */
[----:B------:R-:W-:Y:S01]  /*8360*/  @UP1 UMOV UR4, UR10 ;  /* 0x0000000a00041c82 */ /* 0x000fe20008000000 */
[----:B------:R-:W-:Y:S01]  /*8370*/  @UP1 UMOV UR5, UR12 ;  /* 0x0000000c00051c82 */ /* 0x000fe20008000000 */
[----:B------:R-:W-:Y:S05]  /*8380*/  @!P0 BRA `(.L_x_2764) ;  /* 0x0000000000188947 */ /* 0x000fea0003800000 */
[----:B------:R-:W-:Y:S02]  /*8390*/  ULDC.64 UR8, c[0x0][0x788] ;  /* 0x0001e20000087ab9 */ /* 0x000fe40000000a00 */
[----:B------:R-:W-:-:S06]  /*83a0*/  UIMAD.WIDE UR8, UR13, 0x4, UR8 ;  /* 0x000000040d0878a5 */ /* 0x000fcc000f8e0208 */
[----:B------:R-:W-:Y:S02]  /*83b0*/  IMAD.U32 R2, RZ, RZ, UR8 ;  /* 0x00000008ff027e24 */ /* 0x000fe4000f8e00ff */
[----:B------:R-:W-:-:S05]  /*83c0*/  IMAD.U32 R3, RZ, RZ, UR9 ;  /* 0x00000009ff037e24 */ /* 0x000fca000f8e00ff */
[----:B------:R1:W5:Y:S01]  /*83d0*/  LDG.E R4, desc[UR46][R2.64] ;  /* 0x0000002e02047981 */ /* 0x000362000c1e1900 */
[----:B------:R-:W-:Y:S05]  /*83e0*/  BRA `(.L_x_2765) ;  /* 0x0000000000187947 */ /* 0x000fea0003800000 */
.L_x_2764:
[----:B------:R-:W-:Y:S05]  /*83f0*/  @!P2 BRA `(.L_x_2765) ;  /* 0x000000000014a947 */ /* 0x000fea0003800000 */
[----:B------:R-:W-:Y:S02]  /*8400*/  IMAD.U32 R2, RZ, RZ, UR14 ;  /* 0x0000000eff027e24 */ /* 0x000fe4000f8e00ff */
[----:B------:R-:W-:-:S05]  /*8410*/  IMAD.U32 R3, RZ, RZ, UR15 ;  /* 0x0000000fff037e24 */ /* 0x000fca000f8e00ff */
[----:B------:R-:W2:Y:S04]  /*8420*/  LDG.E R5, desc[UR46][R2.64] ;  /* 0x0000002e02057981 */ /* 0x000ea8000c1e1900 */
[----:B------:R-:W2:Y:S02]  /*8430*/  LDG.E R4, desc[UR46][R2.64+0x4] ;  /* 0x0000042e02047981 */ /* 0x000ea4000c1e1900 */
[----:B--2---:R-:W-:-:S07]  /*8440*/  IMAD.IADD R4, R4, 0x1, -R5 ;  /* 0x0000000104047824 */ /* 0x004fce00078e0a05 */
.L_x_2765:
[----:B-1----:R-:W-:Y:S01]  /*8450*/  IMAD.U32 R3, RZ, RZ, UR7 ;  /* 0x00000007ff037e24 */ /* 0x002fe2000f8e00ff */
[----:B------:R-:W-:-:S03]  /*8460*/  ULDC UR8, c[0x0][0x74c] ;  /* 0x0001d30000087ab9 */ /* 0x000fc60000000800 */
[----:B-----5:R-:W-:Y:S02]  /*8470*/  IMAD R3, R3, 0x80, R0 ;  /* 0x0000008003037824 */ /* 0x020fe400078e0200 */
[----:B------:R-:W-:-:S03]  /*8480*/  VIADD R0, R0, 0x3f ;  /* 0x0000003f00007836 */ /* 0x000fc60000000000 */
[----:B------:R-:W-:-:S04]  /*8490*/  IADD3 R3, R3, -UR8, -R4 ;  /* 0x8000000803037c10 */ /* 0x000fc8000fffe804 */
[----:B------:R-:W-:-:S04]  /*84a0*/  SHF.R.S32.HI R2, RZ, 0x1f, R3 ;  /* 0x0000001fff027819 */ /* 0x000fc80000011403 */
[----:B------:R-:W-:Y:S02]  /*84b0*/  LEA.HI R2, R2, R3, RZ, 0x6 ;  /* 0x0000000302027211 */ /* 0x000fe400078f30ff */
[----:B------:R-:W-:Y:S02]  /*84c0*/  SHF.R.S32.HI R3, RZ, 0x1f, R0 ;  /* 0x0000001fff037819 */ /* 0x000fe40000011400 */
[----:B------:R-:W-:Y:S02]  /*84d0*/  SHF.R.S32.HI R2, RZ, 0x6, R2 ;  /* 0x00000006ff027819 */ /* 0x000fe40000011402 */
[----:B------:R-:W-:Y:S02]  /*84e0*/  LEA.HI R0, R3, R0, RZ, 0x6 ;  /* 0x0000000003007211 */ /* 0x000fe400078f30ff */
[----:B------:R-:W-:Y:S01]  /*84f0*/  VIMNMX R4, RZ, R2, !PT ;  /* 0x00000002ff047248 */ /* 0x000fe20007fe0100 */
[----:B------:R-:W-:Y:S01]  /*8500*/  IMAD.MOV.U32 R2, RZ, RZ, RZ ;  /* 0x000000ffff027224 */ /* 0x000fe200078e00ff */
[----:B------:R-:W-:-:S04]  /*8510*/  SHF.R.S32.HI R0, RZ, 0x6, R0 ;  /* 0x00000006ff007819 */ /* 0x000fc80000011400 */
[----:B------:R-:W-:-:S13]  /*8520*/  ISETP.GT.AND P0, PT, R0, R4, PT ;  /* 0x000000040000720c */ /* 0x000fda0003f04270 */
[----:B------:R-:W-:Y:S05]  /*8530*/  @!P0 BRA `(.L_x_2762) ;  /* 0x0000002000b48947 */ /* 0x000fea0003800000 */
[----:B------:R-:W-:Y:S01]  /*8540*/  USHF.R.S32.HI UR10, URZ, 0x1f, UR20 ;  /* 0x0000001f3f0a7899 */ /* 0x000fe20008011414 */
[----:B------:R-:W-:Y:S01]  /*8550*/  BSSY B0, `(.L_x_2762) ;  /* 0x000022b000007945 */ /* 0x000fe20003800000 */
[----:B------:R-:W-:Y:S01]  /*8560*/  UISETP.NE.U32.AND UP1, UPT, UR16, URZ, UPT ;  /* 0x0000003f1000728c */ /* 0x000fe2000bf25070 */
[----:B------:R-:W-:Y:S01]  /*8570*/  IMAD.MOV.U32 R2, RZ, RZ, RZ ;  /* 0x000000ffff027224 */ /* 0x000fe200078e00ff */
[----:B------:R-:W-:Y:S01]  /*8580*/  ULDC.64 UR14, c[0x0][0x718] ;  /* 0x0001c600000e7ab9 */ /* 0x000fe20000000a00 */
[----:B------:R-:W-:Y:S01]  /*8590*/  UMOV UR8, UR4 ;  /* 0x0000000400087c82 */ /* 0x000fe20008000000 */
[----:B------:R-:W-:Y:S02]  /*85a0*/  UIMAD UR12, UR10, UR14, URZ ;  /* 0x0000000e0a0c72a4 */ /* 0x000fe4000f8e023f */
[----:B------:R-:W-:Y:S02]  /*85b0*/  UISETP.NE.AND.EX UP1, UPT, UR17, URZ, UPT, UP1 ;  /* 0x0000003f1100728c */ /* 0x000fe4000bf25310 */
[----:B------:R-:W-:Y:S01]  /*85c0*/  UIMAD UR12, UR20, UR15, UR12 ;  /* 0x0000000f140c72a4 */ /* 0x000fe2000f8e020c */
[----:B------:R-:W-:-:S02]  /*85d0*/  ULDC.64 UR16, c[0x0][0x730] ;  /* 0x0001cc0000107ab9 */ /* 0x000fc40000000a00 */
[----:B------:R-:W-:Y:S01]  /*85e0*/  ULDC UR15, c[0x0][0x2e8] ;  /* 0x0000ba00000f7ab9 */ /* 0x000fe20000000800 */
[----:B------:R-:W-:Y:S01]  /*85f0*/  UIMAD UR10, UR10, UR16, URZ ;  /* 0x000000100a0a72a4 */ /* 0x000fe2000f8e023f */
[----:B------:R-:W-:Y:S01]  /*8600*/  UMOV UR9, UR5 ;  /* 0x0000000500097c82 */ /* 0x000fe20008000000 */
[----:B------:R-:W-:Y:S02]  /*8610*/  UISETP.NE.AND UP2, UPT, UR15, 0x1, UPT ;  /* 0x000000010f00788c */ /* 0x000fe4000bf45270 */
[----:B------:R-:W-:Y:S02]  /*8620*/  UIMAD.WIDE.U32 UR4, UR20, UR14, UR8 ;  /* 0x0000000e140472a5 */ /* 0x000fe4000f8e0008 */
[----:B------:R-:W-:Y:S02]  /*8630*/  UIMAD.WIDE.U32 UR8, UR20, UR16, UR8 ;  /* 0x00000010140872a5 */ /* 0x000fe4000f8e0008 */
[----:B------:R-:W-:Y:S02]  /*8640*/  UIMAD UR14, UR20, UR17, UR10 ;  /* 0x00000011140e72a4 */ /* 0x000fe4000f8e020a */
[----:B------:R-:W-:Y:S01]  /*8650*/  USHF.R.S32.HI UR10, URZ, 0x1f, UR13 ;  /* 0x0000001f3f0a7899 */ /* 0x000fe2000801140d */
[----:B------:R-:W-:Y:S01]  /*8660*/  ELECT P0, URZ, PT ;  /* 0x00000000003f782f */ /* 0x000fe20003800000 */
[----:B------:R-:W-:-:S02]  /*8670*/  USEL UR21, UR13, URZ, !UP1 ;  /* 0x0000003f0d157287 */ /* 0x000fc4000c800000 */
[----:B------:R-:W-:Y:S01]  /*8680*/  UIADD3 UR9, UR9, UR14, URZ ;  /* 0x0000000e09097290 */ /* 0x000fe2000fffe03f */
[----:B------:R-:W-:Y:S01]  /*8690*/  ULDC.64 UR18, c[0x0][0x738] ;  /* 0x0001ce0000127ab9 */ /* 0x000fe20000000a00 */
[----:B------:R-:W-:Y:S01]  /*86a0*/  USEL UR10, UR10, URZ, !UP1 ;  /* 0x0000003f0a0a7287 */ /* 0x000fe2000c800000 */
[----:B------:R-:W-:Y:S01]  /*86b0*/  ULDC.64 UR16, c[0x0][0x720] ;  /* 0x0001c80000107ab9 */ /* 0x000fe20000000a00 */
[----:B------:R-:W-:Y:S02]  /*86c0*/  UIMAD.WIDE.U32 UR14, UR18, UR21, UR8 ;  /* 0x00000015120e72a5 */ /* 0x000fe4000f8e0008 */
[----:B------:R-:W-:Y:S01]  /*86d0*/  UIADD3 UR23, UR5, UR12, URZ ;  /* 0x0000000c05177290 */ /* 0x000fe2000fffe03f */
[----:B------:R-:W-:Y:S01]  /*86e0*/  @UP2 ULDC UR8, c[0x0][0x2ec] ;  /* 0x0000bb0000082ab9 */ /* 0x000fe20000000800 */
[----:B------:R-:W-:Y:S02]  /*86f0*/  UIMAD UR5, UR10, UR16, URZ ;  /* 0x000000100a0572a4 */ /* 0x000fe4000f8e023f */
[----:B------:R-:W-:-:S02]  /*8700*/  UIMAD UR10, UR10, UR18, URZ ;  /* 0x000000120a0a72a4 */ /* 0x000fc4000f8e023f */
[----:B------:R-:W-:Y:S02]  /*8710*/  UIMAD.WIDE.U32 UR8, UR20, UR8, URZ ;  /* 0x00000008140872a5 */ /* 0x000fe4000f8e003f */
[----:B------:R-:W-:Y:S01]  /*8720*/  ULEA UR11, UR7, UR11, 0x7 ;  /* 0x0000000b070b7291 */ /* 0x000fe2000f8e383f */
[----:B------:R-:W-:Y:S02]  /*8730*/  UMOV UR22, UR4 ;  /* 0x0000000400167c82 */ /* 0x000fe40008000000 */
[----:B------:R-:W-:Y:S01]  /*8740*/  @UP2 ULDC UR7, c[0x0][0x2f0] ;  /* 0x0000bc0000072ab9 */ /* 0x000fe20000000800 */
[----:B------:R-:W-:Y:S01]  /*8750*/  UMOV UR12, UR20 ;  /* 0x00000014000c7c82 */ /* 0x000fe20008000000 */
[----:B------:R-:W-:Y:S02]  /*8760*/  UIMAD UR5, UR17, UR21, UR5 ;  /* 0x00000015110572a4 */ /* 0x000fe4000f8e0205 */
[----:B------:R-:W-:Y:S02]  /*8770*/  UIMAD.WIDE.U32 UR22, UR16, UR21, UR22 ;  /* 0x00000015101672a5 */ /* 0x000fe4000f8e0016 */
[----:B------:R-:W-:-:S02]  /*8780*/  UIMAD UR4, UR19, UR21, UR10 ;  /* 0x00000015130472a4 */ /* 0x000fc4000f8e020a */
        /* <DEDUP_REMOVED lines=10> */
.L_x_2795:
        /* <DEDUP_REMOVED lines=15> */
.L_x_2768:
[----:B------:R-:W-:Y:S01]  /*8920*/  R2UR UR19, R4 ;  /* 0x00000000041372ca */ /* 0x000fe200000e0000 */
[----:B------:R-:W2:Y:S01]  /*8930*/  LDC.64 R12, c[0x0][0x198] ;  /* 0x00006600ff0c7b82 */ /* 0x000ea20000000a00 */
[----:B------:R-:W-:Y:S01]  /*8940*/  ULDC.64 UR8, c[0x0][0x700] ;  /* 0x0001c00000087ab9 */ /* 0x000fe20000000a00 */
[----:B------:R-:W-:Y:S01]  /*8950*/  UMOV UR50, 0x0 ;  /* 0x0000000000327882 */ /* 0x000fe20000000000 */
[----:B------:R-:W-:Y:S01]  /*8960*/  IMAD.U32 R9, RZ, RZ, UR8 ;  /* 0x00000008ff097e24 */ /* 0x000fe2000f8e00ff */
[----:B------:R-:W-:Y:S01]  /*8970*/  R2UR UR8, R15 ;  /* 0x000000000f0872ca */ /* 0x000fe200000e0000 */
[----:B------:R-:W-:Y:S01]  /*8980*/  IMAD.U32 R8, RZ, RZ, UR9 ;  /* 0x00000009ff087e24 */ /* 0x000fe2000f8e00ff */
[----:B------:R-:W-:Y:S01]  /*8990*/  UMOV UR51, 0x14f00000 ;  /* 0x14f0000000337882 */ /* 0x000fe20000000000 */
[----:B------:R-:W-:Y:S01]  /*89a0*/  UMOV UR18, URZ ;  /* 0x0000003f00127c82 */ /* 0x000fe20008000000 */
[----:B------:R-:W-:Y:S01]  /*89b0*/  UMOV UR42, 0x20 ;  /* 0x00000020002a7882 */ /* 0x000fe20000000000 */
[----:B------:R-:W-:Y:S01]  /*89c0*/  UMOV UR44, UR20 ;  /* 0x00000014002c7c82 */ /* 0x000fe20008000000 */
[----:B------:R-:W-:Y:S01]  /*89d0*/  UMOV UR45, UR21 ;  /* 0x00000015002d7c82 */ /* 0x000fe20008000000 */
[----:B------:R-:W-:Y:S01]  /*89e0*/  UMOV UR34, 0x40 ;  /* 0x0000004000227882 */ /* 0x000fe20000000000 */
[----:B------:R-:W-:Y:S01]  /*89f0*/  USHF.L.U32 UR19, UR19, 0x6, URZ ;  /* 0x0000000613137899 */ /* 0x000fe2000800063f */
[----:B------:R-:W-:Y:S01]  /*8a00*/  IMAD.MOV.U32 R16, RZ, RZ, RZ ;  /* 0x000000ffff107224 */ /* 0x000fe200078e00ff */
[----:B------:R-:W-:Y:S01]  /*8a10*/  UMOV UR36, UR20 ;  /* 0x0000001400247c82 */ /* 0x000fe20008000000 */
[----:B------:R-:W-:Y:S01]  /*8a20*/  UMOV UR37, UR21 ;  /* 0x0000001500257c82 */ /* 0x000fe20008000000 */
[----:B------:R-:W-:-:S02]  /*8a30*/  UIADD3 UR7, UP0, UR19, UR22, URZ ;  /* 0x0000001613077290 */ /* 0x000fc4000ff1e03f */
[----:B------:R-:W-:Y:S01]  /*8a40*/  IMAD.U32 R3, RZ, RZ, UR19 ;  /* 0x00000013ff037e24 */ /* 0x000fe2000f8e00ff */
[----:B------:R-:W-:Y:S02]  /*8a50*/  UIADD3 UR16, UR8, 0x12000, URZ ;  /* 0x0001200008107890 */ /* 0x000fe4000fffe03f */
[----:B------:R-:W-:Y:S01]  /*8a60*/  UIADD3 UR17, UR8, 0x26810, URZ ;  /* 0x0002681008117890 */ /* 0x000fe2000fffe03f */
[----:B------:R-:W-:Y:S01]  /*8a70*/  PLOP3.LUT P1, PT, PT, PT, UP0, 0x80, 0x0 ;  /* 0x000000000000781c */ /* 0x000fe20003f2f008 */
[----:B-1----:R-:W-:Y:S01]  /*8a80*/  IMAD.U32 R2, RZ, RZ, UR7 ;  /* 0x00000007ff027e24 */ /* 0x002fe2000f8e00ff */
[----:B------:R-:W-:Y:S01]  /*8a90*/  UIADD3 UR19, UR19, UR6, URZ ;  /* 0x0000000613137290 */ /* 0x000fe2000fffe03f */
[----:B--2---:R-:W-:Y:S01]  /*8aa0*/  IMAD.MOV.U32 R7, RZ, RZ, R12 ;  /* 0x000000ffff077224 */ /* 0x004fe200078e000c */
[----:B------:R-:W-:Y:S01]  /*8ab0*/  LEA.HI.X.SX32 R3, R3, R14, 0x1, P1 ;  /* 0x0000000e03037211 */ /* 0x000fe200008f0eff */
[----:B------:R-:W-:Y:S01]  /*8ac0*/  IMAD.MOV.U32 R6, RZ, RZ, R13 ;  /* 0x000000ffff067224 */ /* 0x000fe200078e000d */
[C---:B------:R-:W-:Y:S01]  /*8ad0*/  LEA R5, P1, R2.reuse, R9, 0x2 ;  /* 0x0000000902057211 */ /* 0x040fe200078210ff */
[----:B------:R-:W-:Y:S01]  /*8ae0*/  UIADD3 UR40, UR8, 0x13000, URZ ;  /* 0x0001300008287890 */ /* 0x000fe2000fffe03f */
[----:B------:R-:W-:Y:S01]  /*8af0*/  IMAD.MOV.U32 R12, RZ, RZ, 0xc000 ;  /* 0x0000c000ff0c7424 */ /* 0x000fe200078e00ff */
[----:B------:R-:W-:Y:S01]  /*8b00*/  UIADD3 UR32, UR8, 0x14000, URZ ;  /* 0x0001400008207890 */ /* 0x000fe2000fffe03f */
[----:B------:R-:W-:Y:S01]  /*8b10*/  LEA.HI.X R2, R2, R8, R3, 0x2, P1 ;  /* 0x0000000802027211 */ /* 0x000fe200008f1403 */
[----:B------:R-:W-:Y:S01]  /*8b20*/  UIADD3 UR52, UR8, 0x1e000, URZ ;  /* 0x0001e00008347890 */ /* 0x000fe2000fffe03f */
[----:B------:R-:W-:Y:S01]  /*8b30*/  R2UR UR24, R5 ;  /* 0x00000000051872ca */ /* 0x000fe200000e0000 */
[----:B------:R-:W-:Y:S01]  /*8b40*/  UMOV UR41, UR17 ;  /* 0x0000001100297c82 */ /* 0x000fe20008000000 */
[----:B------:R-:W-:Y:S01]  /*8b50*/  R2UR UR25, R2 ;  /* 0x00000000021972ca */ /* 0x000fe200000e0000 */
[----:B------:R-:W-:Y:S01]  /*8b60*/  UMOV UR43, UR19 ;  /* 0x00000013002b7c82 */ /* 0x000fe20008000000 */
[C---:B------:R-:W-:Y:S01]  /*8b70*/  IADD3 R2, P1, R7.reuse, 0x2f0, RZ ;  /* 0x000002f007027810 */ /* 0x040fe20007f3e0ff */
[----:B------:R-:W-:Y:S01]  /*8b80*/  UMOV UR33, UR17 ;  /* 0x0000001100217c82 */ /* 0x000fe20008000000 */
[----:B------:R-:W-:Y:S01]  /*8b90*/  UMOV UR35, UR19 ;  /* 0x0000001300237c82 */ /* 0x000fe20008000000 */
[----:B------:R-:W-:Y:S01]  /*8ba0*/  UMOV UR7, 0x10 ;  /* 0x0000001000077882 */ /* 0x000fe20000000000 */
[----:B------:R-:W-:Y:S01]  /*8bb0*/  R2UR UR54, R2 ;  /* 0x00000000023672ca */ /* 0x000fe200000e0000 */
[----:B------:R-:W-:Y:S01]  /*8bc0*/  UMOV UR53, UR17 ;  /* 0x0000001100357c82 */ /* 0x000fe20008000000 */
[----:B------:R-:W-:Y:S01]  /*8bd0*/  IADD3 R2, P2, R7, 0x3f0, RZ ;  /* 0x000003f007027810 */ /* 0x000fe20007f5e0ff */
[----:B------:R-:W-:Y:S01]  /*8be0*/  UIADD3 UR9, UR8, 0x26800, URZ ;  /* 0x0002680008097890 */ /* 0x000fe2000fffe03f */
[----:B------:R-:W-:Y:S01]  /*8bf0*/  VIADD R5, R0, 0xffffffff ;  /* 0xffffffff00057836 */ /* 0x000fe20000000000 */
[----:B------:R-:W-:Y:S01]  /*8c00*/  UMOV UR10, UR18 ;  /* 0x00000012000a7c82 */ /* 0x000fe20008000000 */
[----:B------:R-:W-:Y:S01]  /*8c10*/  R2UR UR30, R2 ;  /* 0x00000000021e72ca */ /* 0x000fe200000e0000 */
[--C-:B------:R-:W-:Y:S01]  /*8c20*/  IMAD.X R2, RZ, RZ, R6.reuse, P1 ;  /* 0x000000ffff027224 */ /* 0x100fe200008e0606 */
[----:B------:R-:W-:Y:S01]  /*8c30*/  UMOV UR26, 0x10 ;  /* 0x00000010001a7882 */ /* 0x000fe20000000000 */
[----:B------:R1:W-:Y:S01]  /*8c40*/  STL [R1], R5 ;  /* 0x0000000501007387 */ /* 0x0003e20000100800 */
[----:B------:R-:W-:Y:S01]  /*8c50*/  UMOV UR27, UR11 ;  /* 0x0000000b001b7c82 */ /* 0x000fe20008000000 */
[----:B------:R-:W-:Y:S01]  /*8c60*/  UMOV UR28, UR12 ;  /* 0x0000000c001c7c82 */ /* 0x000fe20008000000 */
[----:B------:R-:W-:Y:S01]  /*8c70*/  R2UR UR55, R2 ;  /* 0x00000000023772ca */ /* 0x000fe200000e0000 */
[----:B------:R-:W-:Y:S01]  /*8c80*/  IMAD.X R2, RZ, RZ, R6, P2 ;  /* 0x000000ffff027224 */ /* 0x000fe200010e0606 */
[----:B------:R-:W-:Y:S01]  /*8c90*/  UMOV UR29, UR13 ;  /* 0x0000000d001d7c82 */ /* 0x000fe20008000000 */
[----:B------:R-:W-:Y:S01]  /*8ca0*/  UIADD3 UR56, UR8, 0x3000, URZ ;  /* 0x0000300008387890 */ /* 0x000fe2000fffe03f */
[----:B------:R-:W-:-:S02]  /*8cb0*/  UMOV UR58, 0x30 ;  /* 0x00000030003a7882 */ /* 0x000fc40000000000 */
        /* <DEDUP_REMOVED lines=8> */
[----:B------:R-:W-:-:S04]  /*8d40*/  ISETP.GE.AND P1, PT, R4, R5, PT ;  /* 0x000000050400720c */ /* 0x000fc80003f26270 */
[----:B------:R-:W-:-:S13]  /*8d50*/  R2UR UR49, R3 ;  /* 0x00000000033172ca */ /* 0x000fda00000e0000 */
[----:B------:R2:W-:Y:S01]  /*8d60*/  UTMALDG.4D [UR16], [UR48], desc[UR50] ;  /* 0x00003210300075b4 */ /* 0x0005e20008019000 */
[----:B------:R3:W-:Y:S01]  /*8d70*/  UTMALDG.4D [UR40], [UR48], desc[UR50] ;  /* 0x00003228300075b4 */ /* 0x0007e20008019000 */
[----:B------:R-:W-:Y:S01]  /*8d80*/  UTMALDG.4D [UR32], [UR48], desc[UR50] ;  /* 0x00003220300075b4 */ /* 0x000fe20008019000 */
[----:B------:R4:W-:Y:S01]  /*8d90*/  UBLKCP.S.G [UR52], [UR24], UR7 ;  /* 0x00000034180073ba */ /* 0x0009e20008000207 */
[----:B------:R1:W-:Y:S01]  /*8da0*/  SYNCS.ARRIVE.TRANS64 RZ, [R15+URZ+0x26800], R12 ;  /* 0x0268000c0fff79a7 */ /* 0x0003e2000800003f */
[----:B--2---:R-:W-:Y:S01]  /*8db0*/  UMOV UR16, 0x0 ;  /* 0x0000000000107882 */ /* 0x004fe20000000000 */
[----:B------:R-:W-:Y:S02]  /*8dc0*/  UMOV UR17, 0x10000000 ;  /* 0x1000000000117882 */ /* 0x000fe40000000000 */
[----:B------:R2:W-:Y:S01]  /*8dd0*/  UTMALDG.4D [UR8], [UR54], desc[UR16] ;  /* 0x00001008360075b4 */ /* 0x0005e20008019000 */
[----:B---3--:R-:W-:Y:S01]  /*8de0*/  UIADD3 UR40, UR8, 0x5000, URZ ;  /* 0x0000500008287890 */ /* 0x008fe2000fffe03f */
[----:B------:R-:W-:Y:S01]  /*8df0*/  UMOV UR42, 0x50 ;  /* 0x00000050002a7882 */ /* 0x000fe20000000000 */
[----:B------:R-:W-:Y:S01]  /*8e00*/  UMOV UR43, UR11 ;  /* 0x0000000b002b7c82 */ /* 0x000fe20008000000 */
[----:B------:R-:W-:Y:S01]  /*8e10*/  UMOV UR44, UR12 ;  /* 0x0000000c002c7c82 */ /* 0x000fe20008000000 */
[----:B------:R-:W-:Y:S01]  /*8e20*/  UMOV UR45, UR13 ;  /* 0x0000000d002d7c82 */ /* 0x000fe20008000000 */
[----:B----4-:R-:W-:-:S02]  /*8e30*/  UIADD3 UR24, UR8, 0x1000, URZ ;  /* 0x0000100008187890 */ /* 0x010fc4000fffe03f */
[----:B------:R-:W-:Y:S01]  /*8e40*/  UIADD3 UR32, UR8, 0x2000, URZ ;  /* 0x0000200008207890 */ /* 0x000fe2000fffe03f */
[----:B------:R-:W-:Y:S01]  /*8e50*/  UMOV UR25, UR9 ;  /* 0x0000000900197c82 */ /* 0x000fe20008000000 */
[----:B------:R-:W-:Y:S01]  /*8e60*/  UMOV UR34, 0x20 ;  /* 0x0000002000227882 */ /* 0x000fe20000000000 */
[----:B------:R-:W-:Y:S01]  /*8e70*/  UMOV UR35, UR11 ;  /* 0x0000000b00237c82 */ /* 0x000fe20008000000 */
        /* <DEDUP_REMOVED lines=10> */
[----:B------:R-:W-:Y:S01]  /*8f20*/  UMOV UR41, UR9 ;  /* 0x0000000900297c82 */ /* 0x000fe20008000000 */
[----:B--2---:R-:W-:Y:S01]  /*8f30*/  UMOV UR10, 0x40 ;  /* 0x00000040000a7882 */ /* 0x004fe20000000000 */
[----:B------:R2:W-:Y:S01]  /*8f40*/  UTMALDG.4D [UR32], [UR54], desc[UR16] ;  /* 0x00001020360075b4 */ /* 0x0005e20008019000 */
[----:B------:R1:W-:Y:S01]  /*8f50*/  UTMALDG.4D [UR56], [UR54], desc[UR16] ;  /* 0x00001038360075b4 */ /* 0x0003e20008019000 */
[----:B------:R1:W-:Y:S01]  /*8f60*/  UTMALDG.4D [UR48], [UR54], desc[UR16] ;  /* 0x00001030360075b4 */ /* 0x0003e20008019000 */
[----:B---3--:R-:W-:Y:S01]  /*8f70*/  UIADD3 UR24, UR8, 0x6000, URZ ;  /* 0x0000600008187890 */ /* 0x008fe2000fffe03f */
[----:B------:R-:W-:Y:S01]  /*8f80*/  UMOV UR26, UR18 ;  /* 0x00000012001a7c82 */ /* 0x000fe20008000000 */
[----:B------:R1:W-:Y:S01]  /*8f90*/  UTMALDG.4D [UR40], [UR54], desc[UR16] ;  /* 0x00001028360075b4 */ /* 0x0003e20008019000 */
[----:B--2---:R-:W-:-:S02]  /*8fa0*/  UIADD3 UR32, UR8, 0x8000, URZ ;  /* 0x0000800008207890 */ /* 0x004fc4000fffe03f */
[----:B------:R-:W-:-:S04]  /*8fb0*/  UIADD3 UR8, UR8, 0xa000, URZ ;  /* 0x0000a00008087890 */ /* 0x000fc8000fffe03f */
[----:B------:R1:W-:Y:S03]  /*8fc0*/  UTMALDG.4D [UR24], [UR30], desc[UR16] ;  /* 0x000010181e0075b4 */ /* 0x0003e60008019000 */
[----:B------:R1:W-:Y:S02]  /*8fd0*/  UTMALDG.4D [UR32], [UR30], desc[UR16] ;  /* 0x000010201e0075b4 */ /* 0x0003e40008019000 */
[----:B------:R1:W-:Y:S02]  /*8fe0*/  UTMALDG.4D [UR8], [UR30], desc[UR16] ;  /* 0x000010081e0075b4 */ /* 0x0003e40008019000 */
[----:B-1----:R-:W-:Y:S05]  /*8ff0*/  @P1 BRA `(.L_x_2769) ;  /* 0x0000001400081947 */ /* 0x002fea0003800000 */
[-C--:B------:R-:W-:Y:S01]  /*9000*/  LOP3.LUT R17, RZ, R4.reuse, RZ, 0x33, !PT ;  /* 0x00000004ff117212 */ /* 0x080fe200078e33ff */
[C---:B------:R-:W-:Y:S02]  /*9010*/  VIADD R5, R0.reuse, 0xfffffffe ;  /* 0xfffffffe00057836 */ /* 0x040fe40000000000 */
[----:B------:R-:W-:Y:S02]  /*9020*/  IMAD.MOV.U32 R10, RZ, RZ, 0x1 ;  /* 0x00000001ff0a7424 */ /* 0x000fe400078e00ff */
[----:B------:R-:W-:Y:S01]  /*9030*/  IMAD.IADD R17, R0, 0x1, R17 ;  /* 0x0000000100117824 */ /* 0x000fe200078e0211 */
[----:B------:R-:W-:Y:S01]  /*9040*/  ISETP.NE.AND P1, PT, R5, R4, PT ;  /* 0x000000040500720c */ /* 0x000fe20003f25270 */
[----:B------:R-:W-:-:S03]  /*9050*/  IMAD.MOV.U32 R0, RZ, RZ, R4 ;  /* 0x000000ffff007224 */ /* 0x000fc600078e0004 */
[----:B------:R-:W-:-:S05]  /*9060*/  LOP3.LUT R5, R17, 0x1, RZ, 0xc0, !PT ;  /* 0x0000000111057812 */ /* 0x000fca00078ec0ff */
[----:B------:R1:W-:Y:S04]  /*9070*/  STL [R1+0x4], R5 ;  /* 0x0000040501007387 */ /* 0x0003e80000100800 */
[----:B------:R-:W-:Y:S05]  /*9080*/  @!P1 BRA `(.L_x_2770) ;  /* 0x0000000c00409947 */ /* 0x000fea0003800000 */
[----:B------:R-:W-:Y:S02]  /*9090*/  IMAD.IADD R17, R17, 0x1, -R5 ;  /* 0x0000000111117824 */ /* 0x000fe400078e0a05 */
[----:B------:R-:W-:Y:S02]  /*90a0*/  IMAD.MOV.U32 R0, RZ, RZ, R4 ;  /* 0x000000ffff007224 */ /* 0x000fe400078e0004 */
[----:B------:R-:W-:-:S07]  /*90b0*/  IMAD.MOV.U32 R10, RZ, RZ, 0x1 ;  /* 0x00000001ff0a7424 */ /* 0x000fce00078e00ff */
.L_x_2779:
[----:B-123--:R-:W-:-:S04]  /*90c0*/  SHF.L.U32 R18, R10, 0x1f, RZ ;  /* 0x0000001f0a127819 */ /* 0x00efc800000006ff */
[----:B------:R-:W2:Y:S02]  /*90d0*/  SYNCS.PHASECHK.TRANS64.TRYWAIT P1, [R15+URZ+0x26840], R18 ;  /* 0x026840120f0075a7 */ /* 0x000ea4000802017f */
[----:B--2---:R-:W-:Y:S05]  /*90e0*/  @!P1 BRA `(.L_x_2771) ;  /* 0x0000001800dc9947 */ /* 0x004fea0003800000 */
.L_x_2796:
        /* <DEDUP_REMOVED lines=8> */
.L_x_2772:
        /* <DEDUP_REMOVED lines=44> */
.L_x_2797:
        /* <DEDUP_REMOVED lines=8> */
.L_x_2774:
        /* <DEDUP_REMOVED lines=44> */
.L_x_2798:
        /* <DEDUP_REMOVED lines=8> */
.L_x_2776:
        /* <DEDUP_REMOVED lines=38> */
.L_x_2800:
        /* <DEDUP_REMOVED lines=8> */
.L_x_2778:
        /* <DEDUP_REMOVED lines=44> */
.L_x_2770:
[----:B------:R-:W4:Y:S02]  /*9d90*/  LDL.LU R4, [R1+0x4] ;  /* 0x0000040001047983 */ /* 0x000f240000300800 */
[----:B----4-:R-:W-:Y:S02]  /*9da0*/  ISETP.NE.AND P1, PT, R4, RZ, PT ;  /* 0x000000ff0400720c */ /* 0x010fe40003f25270 */
[----:B------:R4:W5:Y:S11]  /*9db0*/  LDL R4, [R1] ;  /* 0x0000000001047983 */ /* 0x0009760000100800 */
[----:B----4-:R-:W-:Y:S05]  /*9dc0*/  @!P1 BRA `(.L_x_2769) ;  /* 0x0000000400949947 */ /* 0x010fea0003800000 */
[----:B------:R-:W-:-:S04]  /*9dd0*/  SHF.L.U32 R12, R10, 0x1f, RZ ;  /* 0x0000001f0a0c7819 */ /* 0x000fc800000006ff */
[----:B------:R-:W4:Y:S02]  /*9de0*/  SYNCS.PHASECHK.TRANS64.TRYWAIT P1, [R15+URZ+0x26840], R12 ;  /* 0x0268400c0f0075a7 */ /* 0x000f24000802017f */
[----:B----4-:R-:W-:Y:S05]  /*9df0*/  @!P1 BRA `(.L_x_2780) ;  /* 0x0000000c00ec9947 */ /* 0x010fea0003800000 */
.L_x_2801:
        /* <DEDUP_REMOVED lines=8> */
.L_x_2781:
        /* <DEDUP_REMOVED lines=41> */
.L_x_2802:
        /* <DEDUP_REMOVED lines=8> */
.L_x_2783:
        /* <DEDUP_REMOVED lines=41> */
.L_x_2769:
[----:B------:R-:W1:Y:S01]  /*a420*/  S2R R0, SR_TID.X ;  /* 0x0000000000007919 */ /* 0x000e620000002100 */
[----:B------:R-:W-:Y:S01]  /*a430*/  IMAD R3, R16, 0x8, R15 ;  /* 0x0000000810037824 */ /* 0x000fe200078e020f */
[----:B-1----:R-:W-:Y:S02]  /*a440*/  LOP3.LUT R2, R0, 0x7f, RZ, 0xc0, !PT ;  /* 0x0000007f00027812 */ /* 0x002fe400078ec0ff */
[----:B------:R-:W-:Y:S02]  /*a450*/  SHF.L.U32 R0, R10, 0x1f, RZ ;  /* 0x0000001f0a007819 */ /* 0x000fe400000006ff */
[----:B------:R-:W-:Y:S02]  /*a460*/  ISETP.NE.AND P1, PT, R2, RZ, PT ;  /* 0x000000ff0200720c */ /* 0x000fe40003f25270 */
[----:B------:R-:W1:Y:S02]  /*a470*/  SYNCS.PHASECHK.TRANS64.TRYWAIT P0, [R3+URZ+0x26840], R0 ;  /* 0x02684000030075a7 */ /* 0x000e64000800017f */
[----:B-1----:R-:W-:Y:S09]  /*a480*/  @!P0 BRA `(.L_x_2784) ;  /* 0x0000000800708947 */ /* 0x002ff20003800000 */
.L_x_2803:
[----:B------:R-:W-:Y:S05]  /*a490*/  @P1 BRA `(.L_x_2785) ;  /* 0x0000000000181947 */ /* 0x000fea0003800000 */
[----:B------:R-:W1:Y:S01]  /*a4a0*/  S2R R2, SR_TID.X ;  /* 0x0000000000027919 */ /* 0x000e620000002100 */
[----:B------:R-:W-:-:S04]  /*a4b0*/  IMAD.MOV.U32 R0, RZ, RZ, 0x3100 ;  /* 0x00003100ff007424 */ /* 0x000fc800078e00ff */
[----:B------:R1:W-:Y:S02]  /*a4c0*/  SYNCS.ARRIVE.TRANS64 RZ, [R3+URZ+0x26830], R0 ;  /* 0x0268300003ff79a7 */ /* 0x0003e4000800003f */
[----:B-1----:R-:W-:-:S13]  /*a4d0*/  LOP3.LUT P0, RZ, R2, 0x1f, RZ, 0xc0, !PT ;  /* 0x0000001f02ff7812 */ /* 0x002fda000780c0ff */
[----:B------:R-:W-:Y:S05]  /*a4e0*/  @!P0 BRA `(.L_x_2785) ;  /* 0x0000000000048947 */ /* 0x000fea0003800000 */
[----:B------:R-:W-:Y:S01]  /*a4f0*/  BPT.TRAP 0x1 ;  /* 0x000000040000795c */ /* 0x000fe20000300000 */
.L_x_2785:
        /* <DEDUP_REMOVED lines=48> */
.L_x_2766:
[----:B------:R-:W-:Y:S05]  /*a800*/  BSYNC B0 ;  /* 0x0000000000007941 */ /* 0x000fea0003800000 */
.L_x_2762:
[----:B------:R-:W-:-:S03]  /*a810*/  UMOV UR7, 0xffffffff ;  /* 0xffffffff00077882 */ /* 0x000fc60000000000 */
[----:B------:R-:W-:Y:S05]  /*a820*/  BRA.DIV UR7, `(.L_x_2786) ;  /* 0x00000006079c7947 */ /* 0x000fea000b800000 */
[----:B------:R-:W-:-:S13]  /*a830*/  ELECT P6, URZ, PT ;  /* 0x00000000003f782f */ /* 0x000fda00038c0000 */
.L_x_2806:
[----:B------:R-:W-:Y:S05]  /*a840*/  @!P6 BRA `(.L_x_2687) ;  /* 0x000000000084e947 */ /* 0x000fea0003800000 */
[----:B------:R-:W-:-:S06]  /*a850*/  ULOP3.LUT UR7, UR38, 0x2, URZ, 0xfc, !UPT ;  /* 0x0000000226077892 */ /* 0x000fcc000f8efc3f */
[----:B------:R-:W-:-:S05]  /*a860*/  IMAD.U32 R0, RZ, RZ, UR7 ;  /* 0x00000007ff007e24 */ /* 0x000fca000f8e00ff */
[----:B------:R-:W-:-:S13]  /*a870*/  ISETP.NE.AND P2, PT, R0, 0x3, PT ;  /* 0x000000030000780c */ /* 0x000fda0003f45270 */
[----:B------:R-:W-:Y:S05]  /*a880*/  @!P2 BRA `(.L_x_2787) ;  /* 0x000000000004a947 */ /* 0x000fea0003800000 */
[----:B------:R-:W-:Y:S01]  /*a890*/  BPT.TRAP 0x1 ;  /* 0x000000040000795c */ /* 0x000fe20000300000 */
.L_x_2787:
        /* <DEDUP_REMOVED lines=15> */
.L_x_2807:
[----:B------:R-:W2:Y:S02]  /*a990*/  SYNCS.PHASECHK.TRANS64.TRYWAIT P0, [R3+URZ], R0 ;  /* 0x00000000030075a7 */ /* 0x000ea4000800017f */
[----:B--2---:R-:W-:Y:S05]  /*a9a0*/  @!P0 BRA `(.L_x_2789) ;  /* 0x0000000400708947 */ /* 0x004fea0003800000 */
.L_x_2808:
[----:B------:R-:W-:Y:S05]  /*a9b0*/  @!P2 BRA `(.L_x_2790) ;  /* 0x000000000004a947 */ /* 0x000fea0003800000 */
[----:B------:R-:W-:Y:S01]  /*a9c0*/  BPT.TRAP 0x1 ;  /* 0x000000040000795c */ /* 0x000fe20000300000 */
.L_x_2790:
[----:B--2---:R-:W-:-:S04]  /*a9d0*/  VIADD R3, R8, 0x26840 ;  /* 0x0002684008037836 */ /* 0x004fc80000000000 */
[----:B------:R-:W-:-:S04]  /*a9e0*/  IMAD R5, R2, 0x8, R3 ;  /* 0x0000000802057824 */ /* 0x000fc800078e0203 */
[----:B------:R-:W2:Y:S02]  /*a9f0*/  SYNCS.PHASECHK.TRANS64.TRYWAIT P0, [R5+URZ], R4 ;  /* 0x00000004050075a7 */ /* 0x000ea4000800017f */
[----:B--2---:R-:W-:Y:S05]  /*aa00*/  @!P0 BRA `(.L_x_2791) ;  /* 0x00000004006c8947 */ /* 0x004fea0003800000 */
.L_x_2809:
[----:B------:R-:W-:-:S07]  /*aa10*/  IMAD R3, R6, 0x8, R3 ;  /* 0x0000000806037824 */ /* 0x000fce00078e0203 */
.L_x_2792:
[----:B---3--:R3:W4:Y:S02]  /*aa20*/  SYNCS.PHASECHK.TRANS64.TRYWAIT P0, [R3+URZ], R0 ;  /* 0x00000000030075a7 */ /* 0x008724000800017f */
[----:B----4-:R-:W-:Y:S05]  /*aa30*/  @!P0 NANOSLEEP.SYNCS 0x989680 ;  /* 0x009896800000895d */ /* 0x010fea0003900000 */
[----:B------:R-:W4:Y:S02]  /*aa40*/  @!P0 SYNCS.PHASECHK.TRANS64 P0, [R3+URZ], R0 ;  /* 0x00000000030085a7 */ /* 0x000f24000800007f */
[----:B----4-:R-:W-:Y:S05]  /*aa50*/  @!P0 BRA `(.L_x_2792) ;  /* 0xfffffffc00f08947 */ /* 0x010fea000383ffff */
.L_x_2687:
[----:B------:R-:W-:Y:S05]  /*aa60*/  BSYNC B6 ;  /* 0x0000000000067941 */ /* 0x000fea0003800000 */
.L_x_2679:
[----:B------:R-:W-:Y:S05]  /*aa70*/  EXIT ;  /* 0x000000000000794d */ /* 0x000fea0003800000 */
.L_x_2697:
[----:B------:R-:W-:Y:S02]  /*aa80*/  IMAD.MOV.U32 R13, RZ, RZ, R19 ;  /* 0x000000ffff0d7224 */ /* 0x000fe400078e0013 */
[----:B------:R-:W-:Y:S02]  /*aa90*/  IMAD.MOV.U32 R12, RZ, RZ, RZ ;  /* 0x000000ffff0c7224 */ /* 0x000fe400078e00ff */
[----:B------:R-:W-:Y:S02]  /*aaa0*/  IMAD.MOV.U32 R11, RZ, RZ, 0x1f ;  /* 0x0000001fff0b7424 */ /* 0x000fe400078e00ff */
[----:B------:R-:W-:-:S07]  /*aab0*/  IMAD.MOV.U32 R15, RZ, RZ, -0x1 ;  /* 0xffffffffff0f7424 */ /* 0x000fce00078e00ff */
[----:B------:R-:W-:Y:S05]  /*aac0*/  WARPSYNC.COLLECTIVE R15, `(.L_x_2793) ;  /* 0x000000000f087348 */ /* 0x000fea0003c00000 */
[----:B------:R1:W2:Y:S02]  /*aad0*/  SHFL.IDX P6, R14, R13, R12, R11 ;  /* 0x0000000c0d0e7389 */ /* 0x0002a400000c000b */
[----:B-12---:R-:W-:Y:S01]  /*aae0*/  ENDCOLLECTIVE ;  /* 0x000000000000791b */ /* 0x006fe20003800000 */
.L_x_2793:
[----:B------:R-:W-:Y:S05]  /*aaf0*/  BRA `(.L_x_2794) ;  /* 0xffffff6c00087947 */ /* 0x000fea000383ffff */
.L_x_2699:
[----:B--2---:R2:W3:Y:S02]  /*ab00*/  SYNCS.PHASECHK.TRANS64.TRYWAIT P0, [R2+URZ+0x26800], R5 ;  /* 0x02680005020075a7 */ /* 0x0044e4000800017f */
[----:B---3--:R-:W-:Y:S05]  /*ab10*/  @!P0 NANOSLEEP.SYNCS 0x989680 ;  /* 0x009896800000895d */ /* 0x008fea0003900000 */
[----:B------:R-:W3:Y:S02]  /*ab20*/  @!P0 SYNCS.PHASECHK.TRANS64 P0, [R2+URZ+0x26800], R5 ;  /* 0x02680005020085a7 */ /* 0x000ee4000800007f */
[----:B---3--:R-:W-:Y:S05]  /*ab30*/  @!P0 BRA `(.L_x_2699) ;  /* 0xfffffffc00f08947 */ /* 0x008fea000383ffff */
[----:B------:R-:W-:Y:S05]  /*ab40*/  BRA `(.L_x_2698) ;  /* 0xffffff6c00307947 */ /* 0x000fea000383ffff */
.L_x_2704:
[----:B--2---:R-:W-:-:S04]  /*ab50*/  IMAD.U32 R5, RZ, RZ, UR7 ;  /* 0x00000007ff057e24 */ /* 0x004fc8000f8e00ff */
[----:B------:R2:W3:Y:S03]  /*ab60*/  SYNCS.PHASECHK.TRANS64.TRYWAIT P1, [R5+URZ+0x26810], R6 ;  /* 0x02681006050075a7 */ /* 0x0004e6000802017f */
[----:B---3--:R-:W-:Y:S05]  /*ab70*/  @!P1 NANOSLEEP.SYNCS 0x989680 ;  /* 0x009896800000995d */ /* 0x008fea0003900000 */
[----:B------:R-:W3:Y:S02]  /*ab80*/  @!P1 SYNCS.PHASECHK.TRANS64 P1, [R5+URZ+0x26810], R6 ;  /* 0x02681006050095a7 */ /* 0x000ee4000802007f */
[----:B---3--:R-:W-:Y:S05]  /*ab90*/  @!P1 BRA `(.L_x_2704) ;  /* 0xfffffffc00ec9947 */ /* 0x008fea000383ffff */
[----:B------:R-:W-:Y:S05]  /*aba0*/  BRA `(.L_x_2703) ;  /* 0xffffff7400807947 */ /* 0x000fea000383ffff */
.L_x_2708:
[----:B------:R-:W-:-:S04]  /*abb0*/  IMAD.U32 R5, RZ, RZ, UR7 ;  /* 0x00000007ff057e24 */ /* 0x000fc8000f8e00ff */
[----:B------:R1:W1:Y:S03]  /*abc0*/  SYNCS.PHASECHK.TRANS64.TRYWAIT P1, [R5+URZ+0x26830], R6 ;  /* 0x02683006050075a7 */ /* 0x000266000802017f */
[----:B-1----:R-:W-:Y:S05]  /*abd0*/  @!P1 NANOSLEEP.SYNCS 0x989680 ;  /* 0x009896800000995d */ /* 0x002fea0003900000 */
[----:B------:R-:W1:Y:S02]  /*abe0*/  @!P1 SYNCS.PHASECHK.TRANS64 P1, [R5+URZ+0x26830], R6 ;  /* 0x02683006050095a7 */ /* 0x000e64000802007f */
[----:B-1----:R-:W-:Y:S05]  /*abf0*/  @!P1 BRA `(.L_x_2708) ;  /* 0xfffffffc00ec9947 */ /* 0x002fea000383ffff */
[----:B------:R-:W-:Y:S05]  /*ac00*/  BRA `(.L_x_2707) ;  /* 0xffffff7800887947 */ /* 0x000fea000383ffff */
.L_x_2767:
[----:B-1----:R1:W2:Y:S02]  /*ac10*/  SYNCS.PHASECHK.TRANS64.TRYWAIT P0, [R15+URZ+0x26820], R2 ;  /* 0x026820020f0075a7 */ /* 0x0022a4000800017f */
[----:B--2---:R-:W-:Y:S05]  /*ac20*/  @!P0 NANOSLEEP.SYNCS 0x989680 ;  /* 0x009896800000895d */ /* 0x004fea0003900000 */
[----:B------:R-:W2:Y:S02]  /*ac30*/  @!P0 SYNCS.PHASECHK.TRANS64 P0, [R15+URZ+0x26820], R2 ;  /* 0x026820020f0085a7 */ /* 0x000ea4000800007f */
[----:B--2---:R-:W-:Y:S05]  /*ac40*/  @!P0 BRA `(.L_x_2767) ;  /* 0xfffffffc00f08947 */ /* 0x004fea000383ffff */
[----:B------:R-:W-:Y:S05]  /*ac50*/  BRA `(.L_x_2795) ;  /* 0xffffffd800f47947 */ /* 0x000fea000383ffff */
.L_x_2771:
[----:B--2---:R2:W3:Y:S02]  /*ac60*/  SYNCS.PHASECHK.TRANS64.TRYWAIT P1, [R15+URZ+0x26840], R18 ;  /* 0x026840120f0075a7 */ /* 0x0044e4000802017f */
[----:B---3--:R-:W-:Y:S05]  /*ac70*/  @!P1 NANOSLEEP.SYNCS 0x989680 ;  /* 0x009896800000995d */ /* 0x008fea0003900000 */
[----:B------:R-:W3:Y:S02]  /*ac80*/  @!P1 SYNCS.PHASECHK.TRANS64 P1, [R15+URZ+0x26840], R18 ;  /* 0x026840120f0095a7 */ /* 0x000ee4000802007f */
[----:B---3--:R-:W-:Y:S05]  /*ac90*/  @!P1 BRA `(.L_x_2771) ;  /* 0xfffffffc00f09947 */ /* 0x008fea000383ffff */
[----:B------:R-:W-:Y:S05]  /*aca0*/  BRA `(.L_x_2796) ;  /* 0xffffffe400107947 */ /* 0x000fea000383ffff */
.L_x_2773:
[----:B-1----:R1:W3:Y:S02]  /*acb0*/  SYNCS.PHASECHK.TRANS64.TRYWAIT P1, [R15+URZ+0x26828], R18 ;  /* 0x026828120f0075a7 */ /* 0x0022e4000802017f */
[----:B---3--:R-:W-:Y:S05]  /*acc0*/  @!P1 NANOSLEEP.SYNCS 0x989680 ;  /* 0x009896800000995d */ /* 0x008fea0003900000 */
[----:B------:R-:W3:Y:S02]  /*acd0*/  @!P1 SYNCS.PHASECHK.TRANS64 P1, [R15+URZ+0x26828], R18 ;  /* 0x026828120f0095a7 */ /* 0x000ee4000802007f */
[----:B---3--:R-:W-:Y:S05]  /*ace0*/  @!P1 BRA `(.L_x_2773) ;  /* 0xfffffffc00f09947 */ /* 0x008fea000383ffff */
[----:B------:R-:W-:Y:S05]  /*acf0*/  BRA `(.L_x_2797) ;  /* 0xffffffe400cc7947 */ /* 0x000fea000383ffff */
.L_x_2775:
[----:B---3--:R3:W4:Y:S02]  /*ad00*/  SYNCS.PHASECHK.TRANS64.TRYWAIT P1, [R15+URZ+0x26848], R18 ;  /* 0x026848120f0075a7 */ /* 0x008724000802017f */
[----:B----4-:R-:W-:Y:S05]  /*ad10*/  @!P1 NANOSLEEP.SYNCS 0x989680 ;  /* 0x009896800000995d */ /* 0x010fea0003900000 */
[----:B------:R-:W4:Y:S02]  /*ad20*/  @!P1 SYNCS.PHASECHK.TRANS64 P1, [R15+URZ+0x26848], R18 ;  /* 0x026848120f0095a7 */ /* 0x000f24000802007f */
[----:B----4-:R-:W-:Y:S05]  /*ad30*/  @!P1 BRA `(.L_x_2775) ;  /* 0xfffffffc00f09947 */ /* 0x010fea000383ffff */
[----:B------:R-:W-:Y:S05]  /*ad40*/  BRA `(.L_x_2798) ;  /* 0xffffffe800887947 */ /* 0x000fea000383ffff */
.L_x_2777:
[----:B------:R-:W-:-:S07]  /*ad50*/  SHF.L.U32 R4, R10, 0x1f, RZ ;  /* 0x0000001f0a047819 */ /* 0x000fce00000006ff */
.L_x_2799:
[----:B----4-:R4:W1:Y:S02]  /*ad60*/  SYNCS.PHASECHK.TRANS64.TRYWAIT P1, [R15+URZ+0x26820], R4 ;  /* 0x026820040f0075a7 */ /* 0x010864000802017f */
[----:B-1----:R-:W-:Y:S05]  /*ad70*/  @!P1 NANOSLEEP.SYNCS 0x989680 ;  /* 0x009896800000995d */ /* 0x002fea0003900000 */
[----:B------:R-:W1:Y:S02]  /*ad80*/  @!P1 SYNCS.PHASECHK.TRANS64 P1, [R15+URZ+0x26820], R4 ;  /* 0x026820040f0095a7 */ /* 0x000e64000802007f */
[----:B-1----:R-:W-:Y:S05]  /*ad90*/  @!P1 BRA `(.L_x_2799) ;  /* 0xfffffffc00f09947 */ /* 0x002fea000383ffff */
[----:B------:R-:W-:Y:S05]  /*ada0*/  BRA `(.L_x_2800) ;  /* 0xffffffec00287947 */ /* 0x000fea000383ffff */
.L_x_2780:
[----:B----4-:R4:W1:Y:S02]  /*adb0*/  SYNCS.PHASECHK.TRANS64.TRYWAIT P1, [R15+URZ+0x26840], R12 ;  /* 0x0268400c0f0075a7 */ /* 0x010864000802017f */
[----:B-1----:R-:W-:Y:S05]  /*adc0*/  @!P1 NANOSLEEP.SYNCS 0x989680 ;  /* 0x009896800000995d */ /* 0x002fea0003900000 */
[----:B------:R-:W1:Y:S02]  /*add0*/  @!P1 SYNCS.PHASECHK.TRANS64 P1, [R15+URZ+0x26840], R12 ;  /* 0x0268400c0f0095a7 */ /* 0x000e64000802007f */
[----:B-1----:R-:W-:Y:S05]  /*ade0*/  @!P1 BRA `(.L_x_2780) ;  /* 0xfffffffc00f09947 */ /* 0x002fea000383ffff */
[----:B------:R-:W-:Y:S05]  /*adf0*/  BRA `(.L_x_2801) ;  /* 0xfffffff000007947 */ /* 0x000fea000383ffff */
.L_x_2782:
[----:B-1----:R1:W2:Y:S02]  /*ae00*/  SYNCS.PHASECHK.TRANS64.TRYWAIT P1, [R15+URZ+0x26828], R12 ;  /* 0x0268280c0f0075a7 */ /* 0x0022a4000802017f */
[----:B--2---:R-:W-:Y:S05]  /*ae10*/  @!P1 NANOSLEEP.SYNCS 0x989680 ;  /* 0x009896800000995d */ /* 0x004fea0003900000 */
[----:B------:R-:W2:Y:S02]  /*ae20*/  @!P1 SYNCS.PHASECHK.TRANS64 P1, [R15+URZ+0x26828], R12 ;  /* 0x0268280c0f0095a7 */ /* 0x000ea4000802007f */
[----:B--2---:R-:W-:Y:S05]  /*ae30*/  @!P1 BRA `(.L_x_2782) ;  /* 0xfffffffc00f09947 */ /* 0x004fea000383ffff */
[----:B------:R-:W-:Y:S05]  /*ae40*/  BRA `(.L_x_2802) ;  /* 0xfffffff000b07947 */ /* 0x000fea000383ffff */
.L_x_2784:
[----:B------:R1:W1:Y:S02]  /*ae50*/  SYNCS.PHASECHK.TRANS64.TRYWAIT P0, [R3+URZ+0x26840], R0 ;  /* 0x02684000030075a7 */ /* 0x000264000800017f */
[----:B-1----:R-:W-:Y:S05]  /*ae60*/  @!P0 NANOSLEEP.SYNCS 0x989680 ;  /* 0x009896800000895d */ /* 0x002fea0003900000 */
[----:B------:R-:W1:Y:S02]  /*ae70*/  @!P0 SYNCS.PHASECHK.TRANS64 P0, [R3+URZ+0x26840], R0 ;  /* 0x02684000030085a7 */ /* 0x000e64000800007f */
[----:B-1----:R-:W-:Y:S05]  /*ae80*/  @!P0 BRA `(.L_x_2784) ;  /* 0xfffffffc00f08947 */ /* 0x002fea000383ffff */
[----:B------:R-:W-:Y:S05]  /*ae90*/  BRA `(.L_x_2803) ;  /* 0xfffffff4007c7947 */ /* 0x000fea000383ffff */
.L_x_2786:
[----:B------:R-:W-:Y:S01]  /*aea0*/  BSSY B0, `(.L_x_2804) ;  /* 0x0000006000007945 */ /* 0x000fe20003800000 */
[----:B------:R-:W-:-:S07]  /*aeb0*/  IMAD.MOV.U32 R15, RZ, RZ, -0x1 ;  /* 0xffffffffff0f7424 */ /* 0x000fce00078e00ff */
[----:B------:R-:W-:Y:S05]  /*aec0*/  WARPSYNC.COLLECTIVE R15, `(.L_x_2805) ;  /* 0x000000000f0c7348 */ /* 0x000fea0003c00000 */
[----:B------:R-:W-:Y:S02]  /*aed0*/  ELECT P6, UR62, PT ;  /* 0x00000000003e782f */ /* 0x000fe400038c0000 */
[----:B------:R-:W-:Y:S01]  /*aee0*/  MOV R14, UR62 ;  /* 0x0000003e000e7c02 */ /* 0x000fe20008000f00 */
[----:B------:R-:W-:Y:S10]  /*aef0*/  ENDCOLLECTIVE ;  /* 0x000000000000791b */ /* 0x000ff40003800000 */
.L_x_2805:
[----:B------:R-:W-:Y:S05]  /*af00*/  BSYNC B0 ;  /* 0x0000000000007941 */ /* 0x000fea0003800000 */
.L_x_2804:
[----:B------:R-:W-:Y:S05]  /*af10*/  BRA `(.L_x_2806) ;  /* 0xfffffff800487947 */ /* 0x000fea000383ffff */
.L_x_2788:
[----:B-1----:R1:W2:Y:S02]  /*af20*/  SYNCS.PHASECHK.TRANS64.TRYWAIT P0, [R7+URZ], R4 ;  /* 0x00000004070075a7 */ /* 0x0022a4000800017f */
[----:B--2---:R-:W-:Y:S05]  /*af30*/  @!P0 NANOSLEEP.SYNCS 0x989680 ;  /* 0x009896800000895d */ /* 0x004fea0003900000 */
[----:B------:R-:W2:Y:S02]  /*af40*/  @!P0 SYNCS.PHASECHK.TRANS64 P0, [R7+URZ], R4 ;  /* 0x00000004070085a7 */ /* 0x000ea4000800007f */
[----:B--2---:R-:W-:Y:S05]  /*af50*/  @!P0 BRA `(.L_x_2788) ;  /* 0xfffffffc00f08947 */ /* 0x004fea000383ffff */
[----:B------:R-:W-:Y:S05]  /*af60*/  BRA `(.L_x_2807) ;  /* 0xfffffff800887947 */ /* 0x000fea000383ffff */
.L_x_2789:
[----:B--2---:R2:W3:Y:S02]  /*af70*/  SYNCS.PHASECHK.TRANS64.TRYWAIT P0, [R3+URZ], R0 ;  /* 0x00000000030075a7 */ /* 0x0044e4000800017f */
[----:B---3--:R-:W-:Y:S05]  /*af80*/  @!P0 NANOSLEEP.SYNCS 0x989680 ;  /* 0x009896800000895d */ /* 0x008fea0003900000 */
[----:B------:R-:W3:Y:S02]  /*af90*/  @!P0 SYNCS.PHASECHK.TRANS64 P0, [R3+URZ], R0 ;  /* 0x00000000030085a7 */ /* 0x000ee4000800007f */
[----:B---3--:R-:W-:Y:S05]  /*afa0*/  @!P0 BRA `(.L_x_2789) ;  /* 0xfffffffc00f08947 */ /* 0x008fea000383ffff */
[----:B------:R-:W-:Y:S05]  /*afb0*/  BRA `(.L_x_2808) ;  /* 0xfffffff8007c7947 */ /* 0x000fea000383ffff */
.L_x_2791:
[----:B--2---:R2:W3:Y:S02]  /*afc0*/  SYNCS.PHASECHK.TRANS64.TRYWAIT P0, [R5+URZ], R4 ;  /* 0x00000004050075a7 */ /* 0x0044e4000800017f */
[----:B---3--:R-:W-:Y:S05]  /*afd0*/  @!P0 NANOSLEEP.SYNCS 0x989680 ;  /* 0x009896800000895d */ /* 0x008fea0003900000 */
[----:B------:R-:W3:Y:S02]  /*afe0*/  @!P0 SYNCS.PHASECHK.TRANS64 P0, [R5+URZ], R4 ;  /* 0x00000004050085a7 */ /* 0x000ee4000800007f */
[----:B---3--:R-:W-:Y:S05]  /*aff0*/  @!P0 BRA `(.L_x_2791) ;  /* 0xfffffffc00f08947 */ /* 0x008fea000383ffff */
[----:B------:R-:W-:Y:S05]  /*b000*/  BRA `(.L_x_2809) ;  /* 0xfffffff800807947 */ /* 0x000fea000383ffff */
.L_x_2810:
        /* <DEDUP_REMOVED lines=15> */
.L_x_3316:


//--------------------- .text._ZN7cutlass13device_kernelIN5flash11enable_sm90INS1_16FlashAttnBwdSm90INS1_25CollectiveMainloopBwdSm90ILi2ELi2ELi2EN4cute5tupleIJNS5_1CILi1EEES8_S8_EEENS6_IJNS7_ILi64EEENS7_ILi128EEENS7_ILi96EEEEEENS_6half_tEfNS_4arch4Sm90ELb1ELb0ELb0ELb1ELb1ELb1ELb0ELb0ELi2ELi1ELi2ELi1ELb1EEENS1_21CollectiveEpilogueBwdISD_SE_SG_Li256ELb1ELb0ELi1EEENS1_25SingleTileBwdLPTSchedulerILb1ELi128ELb1EEEEEEEEEvNT_6ParamsE --------------------------
	.section	.text._ZN7cutlass13device_kernelIN5flash11enable_sm90INS1_16FlashAttnBwdSm90INS1_25CollectiveMainloopBwdSm90ILi2ELi2ELi2EN4cute5tupleIJNS5_1CILi1EEES8_S8_EEENS6_IJNS7_ILi64EEENS7_ILi128EEENS7_ILi96EEEEEENS_6half_tEfNS_4arch4Sm90ELb1ELb0ELb0ELb1ELb1ELb1ELb0ELb0ELi2ELi1ELi2ELi1ELb1EEENS1_21CollectiveEpilogueBwdISD_SE_SG_Li256ELb1ELb0ELi1EEENS1_25SingleTileBwdLPTSchedulerILb1ELi128ELb1EEEEEEEEEvNT_6ParamsE,"ax",@progbits
	.align	128
.text._ZN7cutlass13device_kernelIN5flash11enable_sm90INS1_16FlashAttnBwdSm90INS1_25CollectiveMainloopBwdSm90ILi2ELi2ELi2EN4cute5tupleIJNS5_1CILi1EEES8_S8_EEENS6_IJNS7_ILi64EEENS7_ILi128EEENS7_ILi96EEEEEENS_6half_tEfNS_4arch4Sm90ELb1ELb0ELb0ELb1ELb1ELb1ELb0ELb0ELi2ELi1ELi2ELi1ELb1EEENS1_21CollectiveEpilogueBwdISD_SE_SG_Li256ELb1ELb0ELi1EEENS1_25SingleTileBwdLPTSchedulerILb1ELi128ELb1EEEEEEEEEvNT_6ParamsE:
        .type           _ZN7cutlass13device_kernelIN5flash11enable_sm90INS1_16FlashAttnBwdSm90INS1_25CollectiveMainloopBwdSm90ILi2ELi2ELi2EN4cute5tupleIJNS5_1CILi1EEES8_S8_EEENS6_IJNS7_ILi64EEENS7_ILi128EEENS7_ILi96EEEEEENS_6half_tEfNS_4arch4Sm90ELb1ELb0ELb0ELb1ELb1ELb1ELb0ELb0ELi2ELi1ELi2ELi1ELb1EEENS1_21CollectiveEpilogueBwdISD_SE_SG_Li256ELb1ELb0ELi1EEENS1_25SingleTileBwdLPTSchedulerILb1ELi128ELb1EEEEEEEEEvNT_6ParamsE,@function
        .size           _ZN7cutlass13device_kernelIN5flash11enable_sm90INS1_16FlashAttnBwdSm90INS1_25CollectiveMainloopBwdSm90ILi2ELi2ELi2EN4cute5tupleIJNS5_1CILi1EEES8_S8_EEENS6_IJNS7_ILi64EEENS7_ILi128EEENS7_ILi96EEEEEENS_6half_tEfNS_4arch4Sm90ELb1ELb0ELb0ELb1ELb1ELb1ELb0ELb0ELi2ELi1ELi2ELi1ELb1EEENS1_21CollectiveEpilogueBwdISD_SE_SG_Li256ELb1ELb0ELi1EEENS1_25SingleTileBwdLPTSchedulerILb1ELi128ELb1EEEEEEEEEvNT_6ParamsE,(.L_x_3317 - _ZN7cutlass13device_kernelIN5flash11enable_sm90INS1_16FlashAttnBwdSm90INS1_25CollectiveMainloopBwdSm90ILi2ELi2ELi2EN4cute5tupleIJNS5_1CILi1EEES8_S8_EEENS6_IJNS7_ILi64EEENS7_ILi128EEENS7_ILi96EEEEEENS_6half_tEfNS_4arch4Sm90ELb1ELb0ELb0ELb1ELb1ELb1ELb0ELb0ELi2ELi1ELi2ELi1ELb1EEENS1_21CollectiveEpilogueBwdISD_SE_SG_Li256ELb1ELb0ELi1EEENS1_25SingleTileBwdLPTSchedulerILb1ELi128ELb1EEEEEEEEEvNT_6ParamsE)
        .other          _ZN7cutlass13device_kernelIN5flash11enable_sm90INS1_16FlashAttnBwdSm90INS1_25CollectiveMainloopBwdSm90ILi2ELi2ELi2EN4cute5tupleIJNS5_1CILi1EEES8_S8_EEENS6_IJNS7_ILi64EEENS7_ILi128EEENS7_ILi96EEEEEENS_6half_tEfNS_4arch4Sm90ELb1ELb0ELb0ELb1ELb1ELb1ELb0ELb0ELi2ELi1ELi2ELi1ELb1EEENS1_21CollectiveEpilogueBwdISD_SE_SG_Li256ELb1ELb0ELi1EEENS1_25SingleTileBwdLPTSchedulerILb1ELi128ELb1EEEEEEEEEvNT_6ParamsE,@"STO_CUDA_ENTRY STV_DEFAULT"
_ZN7cutlass13device_kernelIN5flash11enable_sm90INS1_16FlashAttnBwdSm90INS1_25CollectiveMainloopBwdSm90ILi2ELi2ELi2EN4cute5tupleIJNS5_1CILi1EEES8_S8_EEENS6_IJNS7_ILi64EEENS7_ILi128EEENS7_ILi96EEEEEENS_6half_tEfNS_4arch4Sm90ELb1ELb0ELb0ELb1ELb1ELb1ELb0ELb0ELi2ELi1ELi2ELi1ELb1EEENS1_21CollectiveEpilogueBwdISD_SE_SG_Li256ELb1ELb0ELi1EEENS1_25SingleTileBwdLPTSchedulerILb1ELi128ELb1EEEEEEEEEvNT_6ParamsE:
        /* <DEDUP_REMOVED lines=24> */
.L_x_2812:
[----:B------:R-:W-:Y:S05]  /*0180*/  BSYNC B0 ;  /* 0x0000000000007941 */ /* 0x000fea0003800000 */
.L_x_2811:
        /* <DEDUP_REMOVED lines=37> */
.L_x_2813:
        /* <DEDUP_REMOVED lines=22> */
.L_x_2814:
[----:B------:R-:W-:Y:S01]  /*0540*/  PLOP3.LUT P0, PT, PT, PT, UP0, 0x80, 0x0 ;  /* 0x000000000000781c */ /* 0x000fe20003f0f008 */
[----:B------:R-:W-:Y:S01]  /*0550*/  NOP ;  /* 0x0000000000007918 */ /* 0x000fe20000000000 */
[----:B------:R-:W-:Y:S01]  /*0560*/  ULDC.64 UR46, c[0x0][0x208] ;  /* 0x00008200002e7ab9 */ /* 0x000fe20000000a00 */
[----:B------:R-:W-:Y:S01]  /*0570*/  BSSY B6, `(.L_x_2815) ;  /* 0x0000ae0000067945 */ /* 0x000fe20003800000 */
[----:B-12-4-:R-:W-:Y:S09]  /*0580*/  BAR.SYNC.DEFER_BLOCKING 0x0 ;  /* 0x0000000000007b1d */ /* 0x016ff20000010000 */
[----:B------:R-:W-:Y:S05]  /*0590*/  @!P0 BRA `(.L_x_2816) ;  /* 0x0000006000448947 */ /* 0x000fea0003800000 */
.L_x_2817:
        /* <DEDUP_REMOVED lines=32> */
.L_x_2818:
[----:B------:R-:W-:Y:S01]  /*07a0*/  ULDC UR8, c[0x0][0x8c4] ;  /* 0x0002310000087ab9 */ /* 0x000fe20000000800 */
[----:B------:R-:W-:Y:S01]  /*07b0*/  UMOV UR7, UR9 ;  /* 0x0000000900077c82 */ /* 0x000fe20008000000 */
[----:B------:R-:W-:-:S11]  /*07c0*/  UISETP.NE.AND UP0, UPT, UR8, 0x1, UPT ;  /* 0x000000010800788c */ /* 0x000fd6000bf05270 */
[----:B------:R-:W-:Y:S02]  /*07d0*/  @UP0 ULDC.64 UR10, c[0x0][0x8c8] ;  /* 0x00023200000a0ab9 */ /* 0x000fe40000000a00 */
[----:B------:R-:W-:-:S04]  /*07e0*/  UIMAD.WIDE.U32 UR4, UR9, UR10, URZ ;  /* 0x0000000a090472a5 */ /* 0x000fc8000f8e003f */
[----:B------:R-:W-:-:S04]  /*07f0*/  @UP0 USHF.R.U32.HI UR7, URZ, UR11, UR5 ;  /* 0x0000000b3f070299 */ /* 0x000fc80008011605 */
[----:B------:R-:W-:-:S12]  /*0800*/  UIMAD UR4, UR7, UR8, URZ ;  /* 0x00000008070472a4 */ /* 0x000fd8000f8e023f */
.L_x_2819:
        /* <DEDUP_REMOVED lines=23> */
.L_x_2820:
        /* <DEDUP_REMOVED lines=14> */
.L_x_2822:
[----:B------:R-:W-:-:S05]  /*0a60*/  ULDC UR4, c[0x0][0x8ec] ;  /* 0x00023b0000047ab9 */ /* 0x000fca0000000800 */
.L_x_2821:
[----:B------:R-:W-:Y:S02]  /*0a70*/  UIADD3 UR4, UR4, 0x7f, URZ ;  /* 0x0000007f04047890 */ /* 0x000fe4000fffe03f */
[----:B------:R-:W-:Y:S02]  /*0a80*/  ULOP3.LUT UR39, URZ, UR7, URZ, 0x33, !UPT ;  /* 0x000000073f277292 */ /* 0x000fe4000f8e333f */
[----:B------:R-:W-:-:S04]  /*0a90*/  USHF.R.S32.HI UR5, URZ, 0x1f, UR4 ;  /* 0x0000001f3f057899 */ /* 0x000fc80008011404 */
[----:B------:R-:W-:-:S04]  /*0aa0*/  ULEA.HI UR5, UR5, UR4, URZ, 0x7 ;  /* 0x0000000405057291 */ /* 0x000fc8000f8f383f */
[----:B------:R-:W-:-:S04]  /*0ab0*/  USHF.R.S32.HI UR5, URZ, 0x7, UR5 ;  /* 0x000000073f057899 */ /* 0x000fc80008011405 */
[----:B------:R-:W-:Y:S02]  /*0ac0*/  UISETP.GT.AND UP0, UPT, UR5, UR7, UPT ;  /* 0x000000070500728c */ /* 0x000fe4000bf04270 */
[----:B------:R-:W-:Y:S02]  /*0ad0*/  UIADD3 UR39, UR5, UR39, URZ ;  /* 0x0000002705277290 */ /* 0x000fe4000fffe03f */
[----:B------:R-:W-:-:S06]  /*0ae0*/  USEL UR37, UR37, 0xffffffff, UP0 ;  /* 0xffffffff25257887 */ /* 0x000fcc0008000000 */
        /* <DEDUP_REMOVED lines=17> */
.L_x_2824:
        /* <DEDUP_REMOVED lines=14> */
.L_x_2825:
        /* <DEDUP_REMOVED lines=11> */
.L_x_2826:
        /* <DEDUP_REMOVED lines=13> */
.L_x_2827:
        /* <DEDUP_REMOVED lines=84> */
.L_x_2830:
        /* <DEDUP_REMOVED lines=15> */
.L_x_2829:
        /* <DEDUP_REMOVED lines=22> */
.L_x_2832:
        /* <DEDUP_REMOVED lines=15> */
.L_x_2831:
[----:B------:R-:W-:Y:S01]  /*16e0*/  SHF.R.S32.HI R23, RZ, 0x1f, R22 ;  /* 0x0000001fff177819 */ /* 0x000fe20000011416 */
[----:B------:R-:W-:-:S03]  /*16f0*/  UMOV UR4, 0xffffffff ;  /* 0xffffffff00047882 */ /* 0x000fc60000000000 */
[----:B------:R-:W-:-:S04]  /*1700*/  LEA.HI R0, R23, R22, RZ, 0x7 ;  /* 0x0000001617007211 */ /* 0x000fc800078f38ff */
[----:B------:R-:W-:Y:S01]  /*1710*/  SHF.R.S32.HI R19, RZ, 0x7, R0 ;  /* 0x00000007ff137819 */ /* 0x000fe20000011400 */
[----:B------:R-:W-:Y:S06]  /*1720*/  BRA.DIV UR4, `(.L_x_2833) ;  /* 0x0000009e04187947 */ /* 0x000fec000b800000 */
[----:B------:R1:W2:Y:S02]  /*1730*/  SHFL.IDX PT, R14, R19, RZ, 0x1f ;  /* 0x00001fff130e7589 */ /* 0x0002a400000e0000 */
.L_x_2948:
        /* <DEDUP_REMOVED lines=15> */
.L_x_2834:
        /* <DEDUP_REMOVED lines=19> */
.L_x_2836:
        /* <DEDUP_REMOVED lines=121> */
.L_x_2847:
[----:B------:R-:W-:-:S06]  /*20f0*/  UISETP.NE.AND UP0, UPT, UR12, 0x3, UPT ;  /* 0x000000030c00788c */ /* 0x000fcc000bf05270 */
[----:B------:R-:W-:-:S13]  /*2100*/  PLOP3.LUT P0, PT, PT, PT, UP0, 0x80, 0x0 ;  /* 0x000000000000781c */ /* 0x000fda0003f0f008 */
[----:B-1----:R-:W-:Y:S05]  /*2110*/  @!P0 BRA `(.L_x_2837) ;  /* 0x0000000000048947 */ /* 0x002fea0003800000 */
[----:B------:R-:W-:Y:S01]  /*2120*/  BPT.TRAP 0x1 ;  /* 0x000000040000795c */ /* 0x000fe20000300000 */
.L_x_2837:
[----:B------:R-:W-:Y:S01]  /*2130*/  R2UR UR7, R2 ;  /* 0x00000000020772ca */ /* 0x000fe200000e0000 */
[----:B------:R-:W-:-:S05]  /*2140*/  IMAD.U32 R6, RZ, RZ, UR4 ;  /* 0x00000004ff067e24 */ /* 0x000fca000f8e00ff */
[----:B------:R-:W-:-:S07]  /*2150*/  SHF.L.U32 R6, R6, 0x1f, RZ ;  /* 0x0000001f06067819 */ /* 0x000fce00000006ff */
[----:B------:R-:W-:-:S09]  /*2160*/  ULEA UR7, UR5, UR7, 0x3 ;  /* 0x0000000705077291 */ /* 0x000fd2000f8e183f */
[----:B------:R1:W2:Y:S01]  /*2170*/  SYNCS.PHASECHK.TRANS64.TRYWAIT P1, [UR7+0x26810], R6 ;  /* 0x02681006ff0075a7 */ /* 0x0002a20008020147 */
[----:B------:R-:W-:Y:S05]  /*2180*/  @!P0 BRA `(.L_x_2838) ;  /* 0x0000000000048947 */ /* 0x000fea0003800000 */
[----:B------:R-:W-:Y:S01]  /*2190*/  BPT.TRAP 0x1 ;  /* 0x000000040000795c */ /* 0x000fe20000300000 */
.L_x_2838:
[----:B--2---:R-:W-:Y:S05]  /*21a0*/  @P1 BRA `(.L_x_2839) ;  /* 0x0000000000081947 */ /* 0x004fea0003800000 */
[----:B------:R-:W2:Y:S02]  /*21b0*/  SYNCS.PHASECHK.TRANS64.TRYWAIT P1, [UR7+0x26810], R6 ;  /* 0x02681006ff0075a7 */ /* 0x000ea40008020147 */
[----:B--2---:R-:W-:Y:S05]  /*21c0*/  @!P1 BRA `(.L_x_2840) ;  /* 0x0000009000a49947 */ /* 0x004fea0003800000 */
.L_x_2839:
        /* <DEDUP_REMOVED lines=66> */
.L_x_2841:
[----:B------:R1:W1:Y:S01]  /*25f0*/  SYNCS.PHASECHK.TRANS64.TRYWAIT P1, [UR7+0x26830], R6 ;  /* 0x02683006ff0075a7 */ /* 0x0002620008020147 */
[----:B------:R-:W-:Y:S05]  /*2600*/  @!P0 BRA `(.L_x_2842) ;  /* 0x0000000000048947 */ /* 0x000fea0003800000 */
[----:B------:R-:W-:Y:S01]  /*2610*/  BPT.TRAP 0x1 ;  /* 0x000000040000795c */ /* 0x000fe20000300000 */
.L_x_2842:
[----:B-1----:R-:W-:Y:S05]  /*2620*/  @P1 BRA `(.L_x_2843) ;  /* 0x0000000000081947 */ /* 0x002fea0003800000 */
[----:B------:R-:W1:Y:S02]  /*2630*/  SYNCS.PHASECHK.TRANS64.TRYWAIT P1, [UR7+0x26830], R6 ;  /* 0x02683006ff0075a7 */ /* 0x000e640008020147 */
[----:B-1----:R-:W-:Y:S05]  /*2640*/  @!P1 BRA `(.L_x_2844) ;  /* 0x0000008c009c9947 */ /* 0x002fea0003800000 */
.L_x_2843:
        /* <DEDUP_REMOVED lines=474> */
.L_x_2845:
        /* <DEDUP_REMOVED lines=45> */
.L_x_2846:
        /* <DEDUP_REMOVED lines=62> */
.L_x_2828:
        /* <DEDUP_REMOVED lines=149> */
.L_x_2849:
        /* <DEDUP_REMOVED lines=57> */
.L_x_2851:
[----:B------:R-:W-:Y:S05]  /*5780*/  BSYNC B0 ;  /* 0x0000000000007941 */ /* 0x000fea0003800000 */
.L_x_2850:
        /* <DEDUP_REMOVED lines=22> */
.L_x_2853:
[----:B------:R-:W-:Y:S05]  /*58f0*/  BSYNC B0 ;  /* 0x0000000000007941 */ /* 0x000fea0003800000 */
.L_x_2852:
        /* <DEDUP_REMOVED lines=34> */
.L_x_2855:
[----:B------:R-:W-:Y:S05]  /*5b20*/  BSYNC B0 ;  /* 0x0000000000007941 */ /* 0x000fea0003800000 */
.L_x_2854:
        /* <DEDUP_REMOVED lines=23> */
.L_x_2848:
        /* <DEDUP_REMOVED lines=41> */
.L_x_2856:
        /* <DEDUP_REMOVED lines=44> */
.L_x_2858:
[----:B------:R-:W-:Y:S05]  /*61f0*/  BSYNC B0 ;  /* 0x0000000000007941 */ /* 0x000fea0003800000 */
.L_x_2857:
        /* <DEDUP_REMOVED lines=21> */
.L_x_2860:
[----:B------:R-:W-:Y:S05]  /*6350*/  BSYNC B0 ;  /* 0x0000000000007941 */ /* 0x000fea0003800000 */
.L_x_2859:
        /* <DEDUP_REMOVED lines=30> */
.L_x_2862:
[----:B------:R-:W-:Y:S05]  /*6540*/  BSYNC B0 ;  /* 0x0000000000007941 */ /* 0x000fea0003800000 */
.L_x_2861:
        /* <DEDUP_REMOVED lines=22> */
.L_x_2816:
        /* <DEDUP_REMOVED lines=29> */
.L_x_2864:
[----:B------:R-:W-:Y:S01]  /*6880*/  ULDC UR9, c[0x0][0x8c4] ;  /* 0x0002310000097ab9 */ /* 0x000fe20000000800 */
[----:B------:R-:W-:Y:S01]  /*6890*/  UMOV UR7, UR8 ;  /* 0x0000000800077c82 */ /* 0x000fe20008000000 */
[----:B------:R-:W-:-:S11]  /*68a0*/  UISETP.NE.AND UP0, UPT, UR9, 0x1, UPT ;  /* 0x000000010900788c */ /* 0x000fd6000bf05270 */
[----:B------:R-:W-:Y:S02]  /*68b0*/  @UP0 ULDC.64 UR10, c[0x0][0x8c8] ;  /* 0x00023200000a0ab9 */ /* 0x000fe40000000a00 */
[----:B------:R-:W-:-:S04]  /*68c0*/  UIMAD.WIDE.U32 UR4, UR8, UR10, URZ ;  /* 0x0000000a080472a5 */ /* 0x000fc8000f8e003f */
[----:B------:R-:W-:-:S04]  /*68d0*/  @UP0 USHF.R.U32.HI UR7, URZ, UR11, UR5 ;  /* 0x0000000b3f070299 */ /* 0x000fc80008011605 */
[----:B------:R-:W-:-:S12]  /*68e0*/  UIMAD UR4, UR7, UR9, URZ ;  /* 0x00000009070472a4 */ /* 0x000fd8000f8e023f */
.L_x_2865:
        /* <DEDUP_REMOVED lines=23> */
.L_x_2866:
        /* <DEDUP_REMOVED lines=13> */
.L_x_2868:
[----:B------:R-:W-:-:S05]  /*6b30*/  ULDC UR4, c[0x0][0x8ec] ;  /* 0x00023b0000047ab9 */ /* 0x000fca0000000800 */
.L_x_2867:
[----:B------:R-:W-:-:S04]  /*6b40*/  UIADD3 UR4, UR4, 0x7f, URZ ;  /* 0x0000007f04047890 */ /* 0x000fc8000fffe03f */
[----:B------:R-:W-:-:S04]  /*6b50*/  USHF.R.S32.HI UR5, URZ, 0x1f, UR4 ;  /* 0x0000001f3f057899 */ /* 0x000fc80008011404 */
[----:B------:R-:W-:-:S04]  /*6b60*/  ULEA.HI UR5, UR5, UR4, URZ, 0x7 ;  /* 0x0000000405057291 */ /* 0x000fc8000f8f383f */
[----:B------:R-:W-:-:S04]  /*6b70*/  USHF.R.S32.HI UR5, URZ, 0x7, UR5 ;  /* 0x000000073f057899 */ /* 0x000fc80008011405 */
[----:B------:R-:W-:Y:S02]  /*6b80*/  UISETP.GT.AND UP0, UPT, UR5, UR7, UPT ;  /* 0x000000070500728c */ /* 0x000fe4000bf04270 */
[----:B------:R-:W-:Y:S02]  /*6b90*/  ULOP3.LUT UR7, URZ, UR7, URZ, 0x33, !UPT ;  /* 0x000000073f077292 */ /* 0x000fe4000f8e333f */
[----:B------:R-:W-:Y:S02]  /*6ba0*/  USEL UR10, UR10, 0xffffffff, UP0 ;  /* 0xffffffff0a0a7887 */ /* 0x000fe40008000000 */
[----:B------:R-:W-:-:S04]  /*6bb0*/  UIADD3 UR7, UR5, UR7, URZ ;  /* 0x0000000705077290 */ /* 0x000fc8000fffe03f */
        /* <DEDUP_REMOVED lines=40> */
.L_x_2869:
        /* <DEDUP_REMOVED lines=13> */
.L_x_2870:
        /* <DEDUP_REMOVED lines=12> */
.L_x_2871:
[----:B------:R-:W-:Y:S01]  /*6fd0*/  ULEA UR8, UR7, UR14, 0x7 ;  /* 0x0000000e07087291 */ /* 0x000fe2000f8e383f */
[----:B------:R-:W-:-:S03]  /*6fe0*/  ULDC UR9, c[0x0][0x74c] ;  /* 0x0001d30000097ab9 */ /* 0x000fc60000000800 */
[----:B------:R-:W-:Y:S02]  /*6ff0*/  UIADD3 UR9, UR8, -UR9, -UR11 ;  /* 0x8000000908097290 */ /* 0x000fe4000fffe80b */
        /* <DEDUP_REMOVED lines=13> */
[----:B------:R-:W1:Y:S01]  /*70d0*/  S2R R0, SR_TID.X ;  /* 0x0000000000007919 */ /* 0x000e620000002100 */
[----:B------:R-:W-:Y:S01]  /*70e0*/  UIMAD UR16, UR20, UR18, URZ ;  /* 0x00000012141072a4 */ /* 0x000fe2000f8e023f */
[----:B------:R-:W-:Y:S01]  /*70f0*/  LOP3.LUT R8, RZ, UR7, RZ, 0x33, !PT ;  /* 0x00000007ff087c12 */ /* 0x000fe2000f8e33ff */
[----:B------:R-:W-:Y:S02]  /*7100*/  USHF.R.S32.HI UR15, URZ, 0x1f, UR10 ;  /* 0x0000001f3f0f7899 */ /* 0x000fe4000801140a */
[----:B------:R-:W-:Y:S02]  /*7110*/  UIMAD UR17, UR6, UR19, UR16 ;  /* 0x00000013061172a4 */ /* 0x000fe4000f8e0210 */
[----:B------:R-:W-:Y:S02]  /*7120*/  UIADD3 UR19, UR11, 0x7f, URZ ;  /* 0x0000007f0b137890 */ /* 0x000fe4000fffe03f */
[----:B------:R-:W-:Y:S01]  /*7130*/  UIMAD.WIDE.U32 UR8, UR6, UR18, URZ ;  /* 0x00000012060872a5 */ /* 0x000fe2000f8e003f */
[----:B------:R-:W-:Y:S01]  /*7140*/  ULDC UR21, c[0x0][0x288] ;  /* 0x0000a20000157ab9 */ /* 0x000fe20000000800 */
[----:B------:R-:W-:-:S02]  /*7150*/  UIADD3 UR16, UR12, -UR13, URZ ;  /* 0x8000000d0c107290 */ /* 0x000fc4000fffe03f */
[----:B------:R-:W-:Y:S01]  /*7160*/  UIADD3 UR14, UR11, 0xbf, -UR14 ;  /* 0x000000bf0b0e7890 */ /* 0x000fe2000fffe80e */
[----:B------:R-:W-:Y:S01]  /*7170*/  ULDC UR22, c[0x0][0x760] ;  /* 0x0001d80000167ab9 */ /* 0x000fe20000000800 */
[----:B------:R-:W-:Y:S02]  /*7180*/  USEL UR29, UR10, URZ, !UP0 ;  /* 0x0000003f0a1d7287 */ /* 0x000fe4000c000000 */
[----:B------:R-:W-:Y:S02]  /*7190*/  USEL UR23, UR15, URZ, !UP0 ;  /* 0x0000003f0f177287 */ /* 0x000fe4000c000000 */
[----:B------:R-:W-:Y:S02]  /*71a0*/  UIMAD UR18, UR10, UR21, URZ ;  /* 0x000000150a1272a4 */ /* 0x000fe4000f8e023f */
[----:B------:R-:W-:Y:S02]  /*71b0*/  USHF.R.S32.HI UR11, URZ, 0x1f, UR19 ;  /* 0x0000001f3f0b7899 */ /* 0x000fe40008011413 */
[----:B------:R-:W-:-:S02]  /*71c0*/  UIMAD UR15, UR21, UR22, URZ ;  /* 0x00000016150f72a4 */ /* 0x000fc4000f8e023f */
[----:B------:R-:W-:Y:S02]  /*71d0*/  UIADD3 UR10, UP0, UR4, UR8, URZ ;  /* 0x00000008040a7290 */ /* 0x000fe4000ff1e03f */
[----:B------:R-:W-:Y:S02]  /*71e0*/  UIADD3 UR17, UR9, UR17, URZ ;  /* 0x0000001109117290 */ /* 0x000fe4000fffe03f */
[----:B------:R-:W-:Y:S01]  /*71f0*/  ULOP3.LUT UR21, UR16, 0x1, URZ, 0xc0, !UPT ;  /* 0x0000000110157892 */ /* 0x000fe2000f8ec03f */
[----:B-1----:R-:W-:Y:S01]  /*7200*/  LOP3.LUT R0, R0, 0x1f, RZ, 0xc0, !PT ;  /* 0x0000001f00007812 */ /* 0x002fe200078ec0ff */
[----:B------:R-:W-:Y:S02]  /*7210*/  ULEA.HI UR22, UR11, UR19, URZ, 0x7 ;  /* 0x000000130b167291 */ /* 0x000fe4000f8f383f */
[----:B------:R-:W-:Y:S02]  /*7220*/  UIADD3.X UR11, UR5, UR17, URZ, UP0, !UPT ;  /* 0x00000011050b7290 */ /* 0x000fe400087fe43f */
[----:B------:R-:W-:Y:S01]  /*7230*/  UISETP.NE.U32.AND UP0, UPT, UR21, 0x1, UPT ;  /* 0x000000011500788c */ /* 0x000fe2000bf05070 */
[----:B------:R-:W-:Y:S01]  /*7240*/  ULDC.64 UR30, c[0x0][0x2e0] ;  /* 0x0000b800001e7ab9 */ /* 0x000fe20000000a00 */
[----:B------:R-:W-:-:S02]  /*7250*/  UIADD3 UR16, UP1, UR6, UR18, URZ ;  /* 0x0000001206107290 */ /* 0x000fc4000ff3e03f */
[----:B------:R-:W-:Y:S02]  /*7260*/  UIMAD UR6, UR23, UR30, URZ ;  /* 0x0000001e170672a4 */ /* 0x000fe4000f8e023f */
[----:B------:R-:W-:Y:S01]  /*7270*/  PLOP3.LUT P1, PT, PT, PT, UP0, 0x80, 0x0 ;  /* 0x000000000000781c */ /* 0x000fe20003f2f008 */
[----:B------:R-:W-:Y:S02]  /*7280*/  UIMAD.WIDE.U32 UR10, UR29, UR30, UR10 ;  /* 0x0000001e1d0a72a5 */ /* 0x000fe4000f8e000a */
[----:B------:R-:W-:Y:S01]  /*7290*/  UIMAD UR21, UR29, UR31, UR6 ;  /* 0x0000001f1d1572a4 */ /* 0x000fe2000f8e0206 */
[----:B------:R-:W-:Y:S01]  /*72a0*/  ELECT P0, URZ, PT ;  /* 0x00000000003f782f */ /* 0x000fe20003800000 */
[----:B------:R-:W-:Y:S02]  /*72b0*/  ULEA.HI.X.SX32 UR20, UR18, UR20, 0x1, UP1 ;  /* 0x0000001412147291 */ /* 0x000fe400088f0e3f */
[----:B------:R-:W-:Y:S02]  /*72c0*/  USHF.R.S32.HI UR22, URZ, 0x7, UR22 ;  /* 0x000000073f167899 */ /* 0x000fe40008011416 */
[----:B------:R-:W-:-:S04]  /*72d0*/  UIADD3 UR32, UR11, UR21, URZ ;  /* 0x000000150b207290 */ /* 0x000fc8000fffe03f */
[----:B------:R-:W-:Y:S08]  /*72e0*/  @P1 BRA `(.L_x_2872) ;  /* 0x0000000400881947 */ /* 0x000ff00003800000 */
        /* <DEDUP_REMOVED lines=18> */
.L_x_2875:
[----:B------:R-:W2:Y:S04]  /*7410*/  LDG.E.STRONG.GPU R4, desc[UR46][R2.64] ;  /* 0x0000002e02047981 */ /* 0x000ea8000c1ef900 */
[----:B--2---:R-:W-:Y:S01]  /*7420*/  CCTL.IVALL ;  /* 0x00000000ff00798f */ /* 0x004fe20002000000 */
[----:B------:R-:W-:Y:S05]  /*7430*/  YIELD ;  /* 0x0000000000007946 */ /* 0x000fea0003800000 */
[----:B------:R-:W-:-:S13]  /*7440*/  ISETP.NE.AND P1, PT, R4, R5, PT ;  /* 0x000000050400720c */ /* 0x000fda0003f25270 */
[----:B------:R-:W-:Y:S05]  /*7450*/  @P1 BRA `(.L_x_2875) ;  /* 0xfffffffc00ec1947 */ /* 0x000fea000383ffff */
.L_x_2874:
[----:B------:R-:W-:Y:S05]  /*7460*/  BSYNC B0 ;  /* 0x0000000000007941 */ /* 0x000fea0003800000 */
.L_x_2873:
[----:B------:R-:W-:-:S03]  /*7470*/  UMOV UR6, 0xffffffff ;  /* 0xffffffff00067882 */ /* 0x000fc60000000000 */
[----:B------:R-:W-:Y:S05]  /*7480*/  BRA.DIV UR6, `(.L_x_2876) ;  /* 0x0000004206247947 */ /* 0x000fea000b800000 */
[----:B------:R-:W-:Y:S01]  /*7490*/  NOP ;  /* 0x0000000000007918 */ /* 0x000fe20000000000 */
.L_x_2951:
        /* <DEDUP_REMOVED lines=22> */
.L_x_2878:
[----:B------:R-:W-:Y:S05]  /*7600*/  BSYNC B0 ;  /* 0x0000000000007941 */ /* 0x000fea0003800000 */
.L_x_2877:
        /* <DEDUP_REMOVED lines=9> */
[----:B------:R-:W-:Y:S02]  /*76a0*/  UIADD3 UR24, UP0, UR6, UR10, URZ ;  /* 0x0000000a06187290 */ /* 0x000fe4000ff1e03f */
[----:B-1----:R-:W-:Y:S02]  /*76b0*/  ULEA UR23, UR23, UR7, 0x18 ;  /* 0x0000000717177291 */ /* 0x002fe4000f8ec03f */
[----:B------:R-:W-:Y:S02]  /*76c0*/  ULEA.HI.X.SX32 UR7, UR6, UR32, 0x1, UP0 ;  /* 0x0000002006077291 */ /* 0x000fe400080f0e3f */
        /* <DEDUP_REMOVED lines=8> */
.L_x_2880:
[----:B------:R-:W-:Y:S05]  /*7750*/  BSYNC B0 ;  /* 0x0000000000007941 */ /* 0x000fea0003800000 */
.L_x_2879:
[----:B------:R-:W-:Y:S06]  /*7760*/  BAR.ARV 0xa, 0xa0 ;  /* 0x0282800000007b1d */ /* 0x000fec0000002000 */
[----:B------:R-:W-:Y:S04]  /*7770*/  BSSY B0, `(.L_x_2881) ;  /* 0x0000003000007945 */ /* 0x000fe80003800000 */
[----:B------:R-:W-:Y:S05]  /*7780*/  @!P0 BRA `(.L_x_2882) ;  /* 0x0000000000048947 */ /* 0x000fea0003800000 */
[----:B------:R-:W-:-:S04]  /*7790*/  DEPBAR.LE SB0, 0x0 ;  /* 0x000080000000791a */ /* 0x000fc80000000000 */
.L_x_2882:
[----:B------:R-:W-:Y:S05]  /*77a0*/  BSYNC B0 ;  /* 0x0000000000007941 */ /* 0x000fea0003800000 */
.L_x_2881:
        /* <DEDUP_REMOVED lines=19> */
.L_x_2884:
[----:B------:R-:W-:Y:S05]  /*78e0*/  BSYNC B0 ;  /* 0x0000000000007941 */ /* 0x000fea0003800000 */
.L_x_2883:
[----:B------:R-:W-:Y:S01]  /*78f0*/  UIADD3 UR7, UR13, 0x1, URZ ;  /* 0x000000010d077890 */ /* 0x000fe2000fffe03f */
[----:B------:R-:W-:Y:S11]  /*7900*/  BRA `(.L_x_2885) ;  /* 0x0000000000047947 */ /* 0x000ff60003800000 */
.L_x_2872:
[----:B------:R-:W-:-:S05]  /*7910*/  UMOV UR7, UR13 ;  /* 0x0000000d00077c82 */ /* 0x000fca0008000000 */
.L_x_2885:
[----:B------:R-:W-:-:S04]  /*7920*/  UIADD3 UR6, UR13, 0x1, URZ ;  /* 0x000000010d067890 */ /* 0x000fc8000fffe03f */
[----:B------:R-:W-:-:S06]  /*7930*/  UISETP.NE.AND UP0, UPT, UR12, UR6, UPT ;  /* 0x000000060c00728c */ /* 0x000fcc000bf05270 */
[----:B------:R-:W-:-:S13]  /*7940*/  PLOP3.LUT P1, PT, PT, PT, UP0, 0x80, 0x0 ;  /* 0x000000000000781c */ /* 0x000fda0003f2f008 */
[----:B------:R-:W-:Y:S05]  /*7950*/  @!P1 BRA `(.L_x_2823) ;  /* 0x0000003800849947 */ /* 0x000fea0003800000 */
[----:B------:R-:W-:Y:S01]  /*7960*/  UMOV UR18, UR8 ;  /* 0x0000000800127c82 */ /* 0x000fe20008000000 */
[----:B------:R-:W-:Y:S01]  /*7970*/  UMOV UR19, UR17 ;  /* 0x0000001100137c82 */ /* 0x000fe20008000000 */
[----:B------:R-:W-:Y:S01]  /*7980*/  ULDC.64 UR24, c[0x0][0x2c0] ;  /* 0x0000b00000187ab9 */ /* 0x000fe20000000a00 */
[----:B------:R-:W-:Y:S01]  /*7990*/  UIMAD.WIDE.U32 UR18, UR29, UR30, UR18 ;  /* 0x0000001e1d1272a5 */ /* 0x000fe2000f8e0012 */
[----:B------:R-:W-:Y:S01]  /*79a0*/  UMOV UR23, UR7 ;  /* 0x0000000700177c82 */ /* 0x000fe20008000000 */
[----:B------:R-:W-:Y:S02]  /*79b0*/  UMOV UR6, URZ ;  /* 0x0000003f00067c82 */ /* 0x000fe40008000000 */
[----:B------:R-:W-:-:S04]  /*79c0*/  UIADD3 UR27, UP0, UR4, UR18, URZ ;  /* 0x00000012041b7290 */ /* 0x000fc8000ff1e03f */
[----:B------:R-:W-:Y:S02]  /*79d0*/  UIADD3.X UR18, UR5, UR21, UR19, UP0, !UPT ;  /* 0x0000001505127290 */ /* 0x000fe400087fe413 */
[----:B------:R-:W-:-:S04]  /*79e0*/  ULEA UR26, UP0, UR27, UR24, 0x2 ;  /* 0x000000181b1a7291 */ /* 0x000fc8000f80103f */
[----:B------:R-:W-:Y:S02]  /*79f0*/  ULEA.HI.X UR27, UR27, UR25, UR18, 0x2, UP0 ;  /* 0x000000191b1b7291 */ /* 0x000fe400080f1412 */
[----:B------:R-:W-:-:S04]  /*7a00*/  UIADD3 UR26, UP0, UR26, 0x3000, URZ ;  /* 0x000030001a1a7890 */ /* 0x000fc8000ff1e03f */
[----:B------:R-:W-:-:S12]  /*7a10*/  UIADD3.X UR27, URZ, UR27, URZ, UP0, !UPT ;  /* 0x0000001b3f1b7290 */ /* 0x000fd800087fe43f */
.L_x_2910:
        /* <DEDUP_REMOVED lines=18> */
.L_x_2888:
[----:B------:R-:W2:Y:S04]  /*7b40*/  LDG.E.STRONG.GPU R4, desc[UR46][R2.64] ;  /* 0x0000002e02047981 */ /* 0x000ea8000c1ef900 */
[----:B--2---:R-:W-:Y:S01]  /*7b50*/  CCTL.IVALL ;  /* 0x00000000ff00798f */ /* 0x004fe20002000000 */
[----:B------:R-:W-:Y:S05]  /*7b60*/  YIELD ;  /* 0x0000000000007946 */ /* 0x000fea0003800000 */
[----:B------:R-:W-:-:S13]  /*7b70*/  ISETP.NE.AND P1, PT, R4, R5, PT ;  /* 0x000000050400720c */ /* 0x000fda0003f25270 */
[----:B------:R-:W-:Y:S05]  /*7b80*/  @P1 BRA `(.L_x_2888) ;  /* 0xfffffffc00ec1947 */ /* 0x000fea000383ffff */
.L_x_2887:
[----:B------:R-:W-:Y:S05]  /*7b90*/  BSYNC B0 ;  /* 0x0000000000007941 */ /* 0x000fea0003800000 */
.L_x_2886:
[----:B------:R-:W-:-:S03]  /*7ba0*/  UMOV UR24, 0xffffffff ;  /* 0xffffffff00187882 */ /* 0x000fc60000000000 */
[----:B------:R-:W-:Y:S05]  /*7bb0*/  BRA.DIV UR24, `(.L_x_2889) ;  /* 0x0000003a18747947 */ /* 0x000fea000b800000 */
[----:B------:R-:W-:Y:S01]  /*7bc0*/  NOP ;  /* 0x0000000000007918 */ /* 0x000fe20000000000 */
.L_x_2954:
        /* <DEDUP_REMOVED lines=19> */
.L_x_2891:
[----:B------:R-:W-:Y:S05]  /*7d00*/  BSYNC B0 ;  /* 0x0000000000007941 */ /* 0x000fea0003800000 */
.L_x_2890:
        /* <DEDUP_REMOVED lines=15> */
.L_x_2893:
[----:B------:R-:W-:Y:S05]  /*7e00*/  BSYNC B0 ;  /* 0x0000000000007941 */ /* 0x000fea0003800000 */
.L_x_2892:
[----:B------:R-:W-:Y:S06]  /*7e10*/  BAR.ARV 0xa, 0xa0 ;  /* 0x0282800000007b1d */ /* 0x000fec0000002000 */
[----:B------:R-:W-:Y:S04]  /*7e20*/  BSSY B0, `(.L_x_2894) ;  /* 0x0000003000007945 */ /* 0x000fe80003800000 */
[----:B------:R-:W-:Y:S05]  /*7e30*/  @!P0 BRA `(.L_x_2895) ;  /* 0x0000000000048947 */ /* 0x000fea0003800000 */
[----:B------:R-:W-:-:S04]  /*7e40*/  DEPBAR.LE SB0, 0x0 ;  /* 0x000080000000791a */ /* 0x000fc80000000000 */
.L_x_2895:
[----:B------:R-:W-:Y:S05]  /*7e50*/  BSYNC B0 ;  /* 0x0000000000007941 */ /* 0x000fea0003800000 */
.L_x_2894:
        /* <DEDUP_REMOVED lines=19> */
.L_x_2897:
[----:B------:R-:W-:Y:S05]  /*7f90*/  BSYNC B0 ;  /* 0x0000000000007941 */ /* 0x000fea0003800000 */
.L_x_2896:
        /* <DEDUP_REMOVED lines=16> */
.L_x_2900:
[----:B------:R-:W2:Y:S04]  /*80a0*/  LDG.E.STRONG.GPU R4, desc[UR46][R2.64] ;  /* 0x0000002e02047981 */ /* 0x000ea8000c1ef900 */
[----:B--2---:R-:W-:Y:S01]  /*80b0*/  CCTL.IVALL ;  /* 0x00000000ff00798f */ /* 0x004fe20002000000 */
[----:B------:R-:W-:Y:S05]  /*80c0*/  YIELD ;  /* 0x0000000000007946 */ /* 0x000fea0003800000 */
[----:B------:R-:W-:-:S13]  /*80d0*/  ISETP.NE.AND P1, PT, R4, R5, PT ;  /* 0x000000050400720c */ /* 0x000fda0003f25270 */
[----:B------:R-:W-:Y:S05]  /*80e0*/  @P1 BRA `(.L_x_2900) ;  /* 0xfffffffc00ec1947 */ /* 0x000fea000383ffff */
.L_x_2899:
[----:B------:R-:W-:Y:S05]  /*80f0*/  BSYNC B0 ;  /* 0x0000000000007941 */ /* 0x000fea0003800000 */
.L_x_2898:
[----:B------:R-:W-:-:S03]  /*8100*/  UMOV UR18, 0xffffffff ;  /* 0xffffffff00127882 */ /* 0x000fc60000000000 */
[----:B------:R-:W-:Y:S05]  /*8110*/  BRA.DIV UR18, `(.L_x_2901) ;  /* 0x0000003612387947 */ /* 0x000fea000b800000 */
[----:B------:R-:W-:Y:S01]  /*8120*/  NOP ;  /* 0x0000000000007918 */ /* 0x000fe20000000000 */
.L_x_2957:
        /* <DEDUP_REMOVED lines=15> */
.L_x_2903:
[----:B------:R-:W-:Y:S05]  /*8220*/  BSYNC B0 ;  /* 0x0000000000007941 */ /* 0x000fea0003800000 */
.L_x_2902:
        /* <DEDUP_REMOVED lines=15> */
.L_x_2905:
[----:B------:R-:W-:Y:S05]  /*8320*/  BSYNC B0 ;  /* 0x0000000000007941 */ /* 0x000fea0003800000 */
.L_x_2904:
[----:B------:R-:W-:Y:S06]  /*8330*/  BAR.ARV 0xa, 0xa0 ;  /* 0x0282800000007b1d */ /* 0x000fec0000002000 */
[----:B------:R-:W-:Y:S04]  /*8340*/  BSSY B0, `(.L_x_2906) ;  /* 0x0000003000007945 */ /* 0x000fe80003800000 */
[----:B------:R-:W-:Y:S05]  /*8350*/  @!P0 BRA `(.L_x_2907) ;  /* 0x0000000000048947 */ /* 0x000fea0003800000 */
[----:B------:R-:W-:-:S04]  /*8360*/  DEPBAR.LE SB0, 0x0 ;  /* 0x000080000000791a */ /* 0x000fc80000000000 */
.L_x_2907:
[----:B------:R-:W-:Y:S05]  /*8370*/  BSYNC B0 ;  /* 0x0000000000007941 */ /* 0x000fea0003800000 */
.L_x_2906:
        /* <DEDUP_REMOVED lines=19> */
.L_x_2909:
[----:B------:R-:W-:Y:S05]  /*84b0*/  BSYNC B0 ;  /* 0x0000000000007941 */ /* 0x000fea0003800000 */
.L_x_2908:
[----:B------:R-:W-:Y:S02]  /*84c0*/  UIADD3 UR7, UR7, 0x2, URZ ;  /* 0x0000000207077890 */ /* 0x000fe4000fffe03f */
[----:B------:R-:W-:Y:S02]  /*84d0*/  UIADD3 UR6, UR6, 0x3000, URZ ;  /* 0x0000300006067890 */ /* 0x000fe4000fffe03f */
[----:B------:R-:W-:-:S06]  /*84e0*/  UISETP.GE.AND UP0, UPT, UR7, UR12, UPT ;  /* 0x0000000c0700728c */ /* 0x000fcc000bf06270 */
[----:B------:R-:W-:-:S13]  /*84f0*/  PLOP3.LUT P1, PT, PT, PT, UP0, 0x80, 0x0 ;  /* 0x000000000000781c */ /* 0x000fda0003f2f008 */
[----:B------:R-:W-:Y:S05]  /*8500*/  @!P1 BRA `(.L_x_2910) ;  /* 0xfffffff400449947 */ /* 0x000fea000383ffff */
[----:B------:R-:W-:Y:S05]  /*8510*/  BRA `(.L_x_2823) ;  /* 0x0000002c00947947 */ /* 0x000fea0003800000 */
.L_x_2863:
[----:B------:R-:W1:Y:S01]  /*8520*/  LDC R5, c[0x0][0x8d0] ;  /* 0x00023400ff057b82 */ /* 0x000e620000000800 */
[----:B------:R-:W2:Y:S01]  /*8530*/  S2R R3, SR_CTAID.X ;  /* 0x0000000000037919 */ /* 0x000ea20000002500 */
[----:B------:R-:W-:Y:S01]  /*8540*/  ULDC UR4, c[0x0][0x8e8] ;  /* 0x00023a0000047ab9 */ /* 0x000fe20000000800 */
[----:B-1----:R-:W-:Y:S01]  /*8550*/  ISETP.NE.AND P0, PT, R5, 0x1, PT ;  /* 0x000000010500780c */ /* 0x002fe20003f05270 */
[----:B--2---:R-:W-:-:S12]  /*8560*/  IMAD.MOV.U32 R2, RZ, RZ, R3 ;  /* 0x000000ffff027224 */ /* 0x004fd800078e0003 */
[----:B------:R-:W1:Y:S08]  /*8570*/  @P0 LDC R0, c[0x0][0x8d4] ;  /* 0x00023500ff000b82 */ /* 0x000e700000000800 */
[----:B------:R-:W2:Y:S01]  /*8580*/  @P0 LDC R7, c[0x0][0x8d8] ;  /* 0x00023600ff070b82 */ /* 0x000ea20000000800 */
[----:B-1----:R-:W-:-:S05]  /*8590*/  @P0 IMAD.HI.U32 R0, R3, R0, RZ ;  /* 0x0000000003000227 */ /* 0x002fca00078e00ff */
[----:B--2---:R-:W-:-:S04]  /*85a0*/  @P0 SHF.R.U32.HI R2, RZ, R7, R0 ;  /* 0x00000007ff020219 */ /* 0x004fc80000011600 */
[----:B------:R-:W-:Y:S01]  /*85b0*/  ISETP.GE.AND P0, PT, R2, UR4, PT ;  /* 0x0000000402007c0c */ /* 0x000fe2000bf06270 */
[----:B------:R-:W-:-:S04]  /*85c0*/  IMAD.MOV R0, RZ, RZ, -R2 ;  /* 0x000000ffff007224 */ /* 0x000fc800078e0a02 */
[----:B------:R-:W-:-:S08]  /*85d0*/  IMAD R5, R5, R0, R3 ;  /* 0x0000000005057224 */ /* 0x000fd000078e0203 */
[----:B------:R-:W-:Y:S05]  /*85e0*/  @!P0 BRA `(.L_x_2911) ;  /* 0x0000000000208947 */ /* 0x000fea0003800000 */
[----:B------:R-:W1:Y:S01]  /*85f0*/  LDC R3, c[0x0][0x8dc] ;  /* 0x00023700ff037b82 */ /* 0x000e620000000800 */
[----:B------:R-:W-:Y:S01]  /*8600*/  IMAD.MOV.U32 R0, RZ, RZ, R5 ;  /* 0x000000ffff007224 */ /* 0x000fe200078e0005 */
[----:B-1----:R-:W-:-:S13]  /*8610*/  ISETP.NE.AND P0, PT, R3, 0x1, PT ;  /* 0x000000010300780c */ /* 0x002fda0003f05270 */
[----:B------:R-:W1:Y:S02]  /*8620*/  @P0 LDC.64 R6, c[0x0][0x8e0] ;  /* 0x00023800ff060b82 */ /* 0x000e640000000a00 */
[----:B-1----:R-:W-:-:S05]  /*8630*/  @P0 IMAD.HI.U32 R4, R5, R6, RZ ;  /* 0x0000000605040227 */ /* 0x002fca00078e00ff */
[----:B------:R-:W-:-:S05]  /*8640*/  @P0 SHF.R.U32.HI R0, RZ, R7, R4 ;  /* 0x00000007ff000219 */ /* 0x000fca0000011604 */
[----:B------:R-:W-:Y:S01]  /*8650*/  IMAD R3, R0, R3, RZ ;  /* 0x0000000300037224 */ /* 0x000fe200078e02ff */
[----:B------:R-:W-:Y:S06]  /*8660*/  BRA `(.L_x_2912) ;  /* 0x00000000001c7947 */ /* 0x000fec0003800000 */
.L_x_2911:
[----:B------:R-:W1:Y:S01]  /*8670*/  LDC R3, c[0x0][0x8c4] ;  /* 0x00023100ff037b82 */ /* 0x000e620000000800 */
[----:B------:R-:W-:Y:S01]  /*8680*/  IMAD.MOV.U32 R0, RZ, RZ, R5 ;  /* 0x000000ffff007224 */ /* 0x000fe200078e0005 */
[----:B-1----:R-:W-:-:S13]  /*8690*/  ISETP.NE.AND P0, PT, R3, 0x1, PT ;  /* 0x000000010300780c */ /* 0x002fda0003f05270 */
[----:B------:R-:W1:Y:S02]  /*86a0*/  @P0 LDC.64 R6, c[0x0][0x8c8] ;  /* 0x00023200ff060b82 */ /* 0x000e640000000a00 */
[----:B-1----:R-:W-:-:S05]  /*86b0*/  @P0 IMAD.HI.U32 R4, R5, R6, RZ ;  /* 0x0000000605040227 */ /* 0x002fca00078e00ff */
[----:B------:R-:W-:-:S05]  /*86c0*/  @P0 SHF.R.U32.HI R0, RZ, R7, R4 ;  /* 0x00000007ff000219 */ /* 0x000fca0000011604 */
[----:B------:R-:W-:-:S07]  /*86d0*/  IMAD R3, R0, R3, RZ ;  /* 0x0000000300037224 */ /* 0x000fce00078e02ff */
.L_x_2912:
[----:B------:R-:W1:Y:S01]  /*86e0*/  LDC R8, c[0x0][0x8b8] ;  /* 0x00022e00ff087b82 */ /* 0x000e620000000800 */
[----:B------:R-:W-:Y:S01]  /*86f0*/  IMAD.IADD R3, R5, 0x1, -R3 ;  /* 0x0000000105037824 */ /* 0x000fe200078e0a03 */
[----:B------:R-:W-:-:S06]  /*8700*/  ULDC.64 UR6, c[0x0][0x8f8] ;  /* 0x00023e0000067ab9 */ /* 0x000fcc0000000a00 */
[----:B------:R-:W2:Y:S01]  /*8710*/  LDC R4, c[0x0][0x8c4] ;  /* 0x00023100ff047b82 */ /* 0x000ea20000000800 */
[C---:B-1----:R-:W-:Y:S02]  /*8720*/  ISETP.NE.AND P0, PT, R8.reuse, 0x1, PT ;  /* 0x000000010800780c */ /* 0x042fe40003f05270 */
[----:B------:R-:W-:Y:S01]  /*8730*/  R2UR UR20, R8 ;  /* 0x00000000081472ca */ /* 0x000fe200000e0000 */
[----:B--2---:R-:W-:-:S04]  /*8740*/  IMAD R3, R2, R4, R3 ;  /* 0x0000000402037224 */ /* 0x004fc800078e0203 */
[----:B------:R-:W-:-:S06]  /*8750*/  IMAD.MOV.U32 R11, RZ, RZ, R3 ;  /* 0x000000ffff0b7224 */ /* 0x000fcc00078e0003 */
[----:B------:R-:W1:Y:S01]  /*8760*/  @P0 LDC R6, c[0x0][0x8bc] ;  /* 0x00022f00ff060b82 */ /* 0x000e620000000800 */
[----:B------:R-:W-:-:S07]  /*8770*/  R2UR UR5, R3 ;  /* 0x00000000030572ca */ /* 0x000fce00000e0000 */
[----:B------:R-:W2:Y:S01]  /*8780*/  @P0 LDC R7, c[0x0][0x8c0] ;  /* 0x00023000ff070b82 */ /* 0x000ea20000000800 */
[----:B-1----:R-:W-:-:S05]  /*8790*/  @P0 IMAD.HI.U32 R2, R3, R6, RZ ;  /* 0x0000000603020227 */ /* 0x002fca00078e00ff */
[----:B--2---:R-:W-:Y:S02]  /*87a0*/  @P0 SHF.R.U32.HI R11, RZ, R7, R2 ;  /* 0x00000007ff0b0219 */ /* 0x004fe40000011602 */
[----:B------:R-:W-:-:S03]  /*87b0*/  ISETP.NE.U32.AND P0, PT, RZ, UR6, PT ;  /* 0x00000006ff007c0c */ /* 0x000fc6000bf05070 */
[----:B------:R-:W-:Y:S01]  /*87c0*/  IMAD.MOV R2, RZ, RZ, -R11 ;  /* 0x000000ffff027224 */ /* 0x000fe200078e0a0b */
[----:B------:R-:W-:-:S04]  /*87d0*/  ISETP.NE.AND.EX P0, PT, RZ, UR7, PT, P0 ;  /* 0x00000007ff007c0c */ /* 0x000fc8000bf05300 */
[----:B------:R-:W-:-:S13]  /*87e0*/  R2UR UR4, R2 ;  /* 0x00000000020472ca */ /* 0x000fda00000e0000 */
[----:B------:R-:W-:Y:S01]  /*87f0*/  UIMAD UR20, UR20, UR4, UR5 ;  /* 0x00000004141472a4 */ /* 0x000fe2000f8e0205 */
[----:B------:R-:W-:Y:S11]  /*8800*/  @!P0 BRA `(.L_x_2913) ;  /* 0x0000000000108947 */ /* 0x000ff60003800000 */
[----:B------:R-:W1:Y:S02]  /*8810*/  LDC.64 R2, c[0x0][0x8f8] ;  /* 0x00023e00ff027b82 */ /* 0x000e640000000a00 */
[----:B-1----:R-:W-:-:S05]  /*8820*/  IMAD.WIDE R2, R11, 0x4, R2 ;  /* 0x000000040b027825 */ /* 0x002fca00078e0202 */
[----:B------:R2:W5:Y:S01]  /*8830*/  LDG.E R4, desc[UR46][R2.64] ;  /* 0x0000002e02047981 */ /* 0x000562000c1e1900 */
[----:B------:R-:W-:Y:S05]  /*8840*/  BRA `(.L_x_2914) ;  /* 0x00000000002c7947 */ /* 0x000fea0003800000 */
.L_x_2913:
[----:B------:R-:W-:Y:S02]  /*8850*/  ULDC.64 UR4, c[0x0][0x8f0] ;  /* 0x00023c0000047ab9 */ /* 0x000fe40000000a00 */
[----:B------:R-:W-:-:S04]  /*8860*/  ISETP.NE.U32.AND P0, PT, RZ, UR4, PT ;  /* 0x00000004ff007c0c */ /* 0x000fc8000bf05070 */
[----:B------:R-:W-:-:S13]  /*8870*/  ISETP.NE.AND.EX P0, PT, RZ, UR5, PT, P0 ;  /* 0x00000005ff007c0c */ /* 0x000fda000bf05300 */
[----:B------:R-:W-:Y:S05]  /*8880*/  @!P0 BRA `(.L_x_2915) ;  /* 0x0000000000188947 */ /* 0x000fea0003800000 */
[----:B------:R-:W1:Y:S02]  /*8890*/  LDC.64 R2, c[0x0][0x8f0] ;  /* 0x00023c00ff027b82 */ /* 0x000e640000000a00 */
[----:B-1----:R-:W-:-:S05]  /*88a0*/  IMAD.WIDE R2, R11, 0x4, R2 ;  /* 0x000000040b027825 */ /* 0x002fca00078e0202 */
[----:B------:R-:W2:Y:S04]  /*88b0*/  LDG.E R4, desc[UR46][R2.64] ;  /* 0x0000002e02047981 */ /* 0x000ea8000c1e1900 */
[----:B------:R-:W2:Y:S02]  /*88c0*/  LDG.E R5, desc[UR46][R2.64+0x4] ;  /* 0x0000042e02057981 */ /* 0x000ea4000c1e1900 */
[----:B--2---:R-:W-:Y:S01]  /*88d0*/  IMAD.IADD R4, R5, 0x1, -R4 ;  /* 0x0000000105047824 */ /* 0x004fe200078e0a04 */
[----:B------:R-:W-:Y:S06]  /*88e0*/  BRA `(.L_x_2914) ;  /* 0x0000000000047947 */ /* 0x000fec0003800000 */
.L_x_2915:
[----:B------:R-:W1:Y:S02]  /*88f0*/  LDC R4, c[0x0][0x8ec] ;  /* 0x00023b00ff047b82 */ /* 0x000e640000000800 */
.L_x_2914:
[----:B-1---5:R-:W-:Y:S01]  /*8900*/  VIADD R4, R4, 0x7f ;  /* 0x0000007f04047836 */ /* 0x022fe20000000000 */
[----:B------:R-:W-:Y:S01]  /*8910*/  LOP3.LUT R12, R0, 0x1ffffff, RZ, 0x3c, !PT ;  /* 0x01ffffff000c7812 */ /* 0x000fe200078e3cff */
[----:B------:R-:W-:Y:S02]  /*8920*/  IMAD.MOV.U32 R10, RZ, RZ, 0x1 ;  /* 0x00000001ff0a7424 */ /* 0x000fe400078e00ff */
[----:B--2---:R-:W-:Y:S01]  /*8930*/  IMAD.MOV.U32 R2, RZ, RZ, RZ ;  /* 0x000000ffff027224 */ /* 0x004fe200078e00ff */
[----:B------:R-:W-:-:S04]  /*8940*/  SHF.R.S32.HI R3, RZ, 0x1f, R4 ;  /* 0x0000001fff037819 */ /* 0x000fc80000011404 */
[----:B------:R-:W-:-:S04]  /*8950*/  LEA.HI R3, R3, R4, RZ, 0x7 ;  /* 0x0000000403037211 */ /* 0x000fc800078f38ff */
[----:B------:R-:W-:-:S04]  /*8960*/  SHF.R.S32.HI R3, RZ, 0x7, R3 ;  /* 0x00000007ff037819 */ /* 0x000fc80000011403 */
[C---:B------:R-:W-:Y:S01]  /*8970*/  ISETP.GT.AND P0, PT, R3.reuse, R0, PT ;  /* 0x000000000300720c */ /* 0x040fe20003f04270 */
[----:B------:R-:W-:-:S03]  /*8980*/  IMAD.IADD R12, R3, 0x1, R12 ;  /* 0x00000001030c7824 */ /* 0x000fc600078e020c */
[----:B------:R-:W-:-:S04]  /*8990*/  SEL R11, R11, 0xffffffff, P0 ;  /* 0xffffffff0b0b7807 */ /* 0x000fc80000000000 */
[----:B------:R-:W-:-:S13]  /*89a0*/  ISETP.GE.AND P0, PT, R11, RZ, PT ;  /* 0x000000ff0b00720c */ /* 0x000fda0003f06270 */
[----:B------:R-:W-:Y:S05]  /*89b0*/  @!P0 BRA `(.L_x_2916) ;  /* 0x0000002400d88947 */ /* 0x000fea0003800000 */
[----:B------:R-:W1:Y:S08]  /*89c0*/  LDC.64 R8, c[0x0][0x770] ;  /* 0x0001dc00ff087b82 */ /* 0x000e700000000a00 */
[----:B------:R-:W2:Y:S08]  /*89d0*/  LDC.64 R2, c[0x0][0x780] ;  /* 0x0001e000ff027b82 */ /* 0x000eb00000000a00 */
[----:B------:R-:W3:Y:S01]  /*89e0*/  LDC.64 R6, c[0x0][0x778] ;  /* 0x0001de00ff067b82 */ /* 0x000ee20000000a00 */
[----:B-1----:R-:W-:-:S07]  /*89f0*/  ISETP.NE.U32.AND P0, PT, R8, RZ, PT ;  /* 0x000000ff0800720c */ /* 0x002fce0003f05070 */
[----:B------:R-:W1:Y:S01]  /*8a00*/  LDC.64 R14, c[0x0][0x778] ;  /* 0x0001de00ff0e7b82 */ /* 0x000e620000000a00 */
[----:B------:R-:W-:Y:S02]  /*8a10*/  ISETP.NE.AND.EX P0, PT, R9, RZ, PT, P0 ;  /* 0x000000ff0900720c */ /* 0x000fe40003f05300 */
[----:B--2---:R-:W-:-:S05]  /*8a20*/  ISETP.NE.U32.AND P1, PT, R2, RZ, PT ;  /* 0x000000ff0200720c */ /* 0x004fca0003f25070 */
[----:B------:R-:W2:Y:S01]  /*8a30*/  LDC.64 R4, c[0x0][0x770] ;  /* 0x0001dc00ff047b82 */ /* 0x000ea20000000a00 */
[----:B------:R-:W-:-:S05]  /*8a40*/  ISETP.NE.AND.EX P1, PT, R3, RZ, PT, P1 ;  /* 0x000000ff0300720c */ /* 0x000fca0003f25310 */
[----:B------:R-:W-:Y:S01]  /*8a50*/  VOTEU.ANY UP0, P0 ;  /* 0x00000000003f7886 */ /* 0x000fe20000000100 */
[----:B---3--:R-:W-:Y:S02]  /*8a60*/  ISETP.NE.U32.AND P0, PT, R6, RZ, PT ;  /* 0x000000ff0600720c */ /* 0x008fe40003f05070 */
[----:B------:R-:W-:Y:S02]  /*8a70*/  PLOP3.LUT P2, PT, PT, PT, UP0, 0x80, 0x0 ;  /* 0x000000000000781c */ /* 0x000fe40003f4f008 */
[----:B------:R-:W-:-:S03]  /*8a80*/  ISETP.NE.AND.EX P0, PT, R7, RZ, PT, P0 ;  /* 0x000000ff0700720c */ /* 0x000fc60003f05300 */
[----:B------:R-:W3:Y:S01]  /*8a90*/  @P1 LDC.64 R6, c[0x0][0x780] ;  /* 0x0001e000ff061b82 */ /* 0x000ee20000000a00 */
[----:B-1----:R-:W-:-:S07]  /*8aa0*/  IMAD.WIDE R2, R11, 0x4, R14 ;  /* 0x000000040b027825 */ /* 0x002fce00078e020e */
[----:B------:R-:W1:Y:S01]  /*8ab0*/  LDC R15, c[0x0][0x280] ;  /* 0x0000a000ff0f7b82 */ /* 0x000e620000000800 */
[----:B--2---:R-:W-:-:S05]  /*8ac0*/  IMAD.WIDE R4, R11, 0x4, R4 ;  /* 0x000000040b047825 */ /* 0x004fca00078e0204 */
[----:B------:R-:W2:Y:S01]  /*8ad0*/  @P2 LDG.E R16, desc[UR46][R4.64] ;  /* 0x0000002e04102981 */ /* 0x000ea2000c1e1900 */
[----:B------:R-:W-:-:S03]  /*8ae0*/  IMAD.MOV.U32 R13, RZ, RZ, RZ ;  /* 0x000000ffff0d7224 */ /* 0x000fc600078e00ff */
[----:B------:R4:W5:Y:S04]  /*8af0*/  @P2 LDG.E R0, desc[UR46][R4.64] ;  /* 0x0000002e04002981 */ /* 0x000968000c1e1900 */
[----:B------:R4:W5:Y:S01]  /*8b00*/  @P0 LDG.E R13, desc[UR46][R2.64] ;  /* 0x0000002e020d0981 */ /* 0x000962000c1e1900 */
[----:B---3--:R-:W-:-:S05]  /*8b10*/  @P1 IMAD.WIDE R6, R11, 0x4, R6 ;  /* 0x000000040b061825 */ /* 0x008fca00078e0206 */
[----:B-1----:R4:W5:Y:S01]  /*8b20*/  @P1 LDG.E R15, desc[UR46][R6.64] ;  /* 0x0000002e060f1981 */ /* 0x002962000c1e1900 */
[----:B--2---:R-:W-:-:S05]  /*8b30*/  @P2 IMAD R16, R11, 0x40, R16 ;  /* 0x000000400b102824 */ /* 0x004fca00078e0210 */
[----:B------:R-:W-:Y:S01]  /*8b40*/  @P2 R2UR UR4, R16 ;  /* 0x00000000100422ca */ /* 0x000fe200000e0000 */
[----:B----4-:R-:W-:-:S14]  /*8b50*/  @P1 BRA `(.L_x_2917) ;  /* 0x0000000000101947 */ /* 0x010fdc0003800000 */
[----:B------:R-:W-:Y:S05]  /*8b60*/  @!P2 BRA `(.L_x_2917) ;  /* 0x00000000000ca947 */ /* 0x000fea0003800000 */
[----:B------:R-:W2:Y:S04]  /*8b70*/  LDG.E R6, desc[UR46][R4.64] ;  /* 0x0000002e04067981 */ /* 0x000ea8000c1e1900 */
[----:B-----5:R-:W2:Y:S02]  /*8b80*/  LDG.E R15, desc[UR46][R4.64+0x4] ;  /* 0x0000042e040f7981 */ /* 0x020ea4000c1e1900 */
[----:B--2---:R-:W-:-:S07]  /*8b90*/  IMAD.IADD R15, R15, 0x1, -R6 ;  /* 0x000000010f0f7824 */ /* 0x004fce00078e0a06 */
.L_x_2917:
[----:B------:R-:W-:Y:S01]  /*8ba0*/  @UP0 USHF.R.S32.HI UR5, URZ, 0x1f, UR4 ;  /* 0x0000001f3f050899 */ /* 0x000fe20008011404 */
[----:B------:R-:W-:Y:S01]  /*8bb0*/  ULDC.64 UR8, c[0x0][0x788] ;  /* 0x0001e20000087ab9 */ /* 0x000fe20000000a00 */
[----:B------:R-:W-:Y:S01]  /*8bc0*/  UMOV UR6, URZ ;  /* 0x0000003f00067c82 */ /* 0x000fe20008000000 */
[----:B------:R-:W-:Y:S01]  /*8bd0*/  ISETP.NE.U32.AND P1, PT, RZ, UR8, PT ;  /* 0x00000008ff007c0c */ /* 0x000fe2000bf25070 */
[----:B------:R-:W-:Y:S01]  /*8be0*/  @UP0 ULEA.HI UR5, UR5, UR4, URZ, 0x6 ;  /* 0x0000000405050291 */ /* 0x000fe2000f8f303f */
[----:B-----5:R-:W-:Y:S02]  /*8bf0*/  @P2 R2UR UR6, R0 ;  /* 0x00000000000622ca */ /* 0x020fe400000e0000 */
[----:B------:R-:W-:Y:S01]  /*8c00*/  ISETP.NE.AND.EX P1, PT, RZ, UR9, PT, P1 ;  /* 0x00000009ff007c0c */ /* 0x000fe2000bf25310 */
[----:B------:R-:W-:Y:S01]  /*8c10*/  @UP0 ULOP3.LUT UR7, UR5, 0xffffffc0, URZ, 0xc0, !UPT ;  /* 0xffffffc005070892 */ /* 0x000fe2000f8ec03f */
[----:B------:R-:W-:Y:S01]  /*8c20*/  ULDC UR9, c[0x0][0x290] ;  /* 0x0000a40000097ab9 */ /* 0x000fe20000000800 */
[----:B------:R-:W-:-:S02]  /*8c30*/  UMOV UR4, URZ ;  /* 0x0000003f00047c82 */ /* 0x000fc40008000000 */
[----:B------:R-:W-:Y:S01]  /*8c40*/  @UP0 USHF.R.S32.HI UR8, URZ, 0x1f, UR7 ;  /* 0x0000001f3f080899 */ /* 0x000fe20008011407 */
[----:B------:R-:W-:Y:S01]  /*8c50*/  IMAD.U32 R0, RZ, RZ, UR9 ;  /* 0x00000009ff007e24 */ /* 0x000fe2000f8e00ff */
[----:B------:R-:W-:Y:S01]  /*8c60*/  UMOV UR5, URZ ;  /* 0x0000003f00057c82 */ /* 0x000fe20008000000 */
[----:B------:R-:W-:-:S04]  /*8c70*/  @UP0 UMOV UR4, UR7 ;  /* 0x0000000700040c82 */ /* 0x000fc80008000000 */
[----:B------:R-:W-:Y:S01]  /*8c80*/  @UP0 UMOV UR5, UR8 ;  /* 0x0000000800050c82 */ /* 0x000fe20008000000 */
[----:B------:R-:W-:Y:S05]  /*8c90*/  @!P1 BRA `(.L_x_2918) ;  /* 0x0000000000109947 */ /* 0x000fea0003800000 */
[----:B------:R-:W1:Y:S02]  /*8ca0*/  LDC.64 R2, c[0x0][0x788] ;  /* 0x0001e200ff027b82 */ /* 0x000e640000000a00 */
[----:B-1----:R-:W-:-:S05]  /*8cb0*/  IMAD.WIDE R2, R11, 0x4, R2 ;  /* 0x000000040b027825 */ /* 0x002fca00078e0202 */
[----:B------:R1:W5:Y:S01]  /*8cc0*/  LDG.E R0, desc[UR46][R2.64] ;  /* 0x0000002e02007981 */ /* 0x000362000c1e1900 */
[----:B------:R-:W-:Y:S05]  /*8cd0*/  BRA `(.L_x_2919) ;  /* 0x0000000000107947 */ /* 0x000fea0003800000 */
.L_x_2918:
[----:B------:R-:W-:Y:S05]  /*8ce0*/  @!P0 BRA `(.L_x_2919) ;  /* 0x00000000000c8947 */ /* 0x000fea0003800000 */
[----:B------:R-:W2:Y:S04]  /*8cf0*/  LDG.E R5, desc[UR46][R2.64] ;  /* 0x0000002e02057981 */ /* 0x000ea8000c1e1900 */
[----:B------:R-:W2:Y:S02]  /*8d00*/  LDG.E R0, desc[UR46][R2.64+0x4] ;  /* 0x0000042e02007981 */ /* 0x000ea4000c1e1900 */
[----:B--2---:R-:W-:-:S07]  /*8d10*/  IMAD.IADD R0, R0, 0x1, -R5 ;  /* 0x0000000100007824 */ /* 0x004fce00078e0a05 */
.L_x_2919:
[----:B-1----:R-:W-:Y:S01]  /*8d20*/  IMAD R3, R12, 0x80, R15 ;  /* 0x000000800c037824 */ /* 0x002fe200078e020f */
[----:B------:R-:W-:Y:S01]  /*8d30*/  ULDC UR7, c[0x0][0x74c] ;  /* 0x0001d30000077ab9 */ /* 0x000fe20000000800 */
[----:B------:R-:W-:Y:S02]  /*8d40*/  VIADD R15, R15, 0x3f ;  /* 0x0000003f0f0f7836 */ /* 0x000fe40000000000 */
[----:B------:R-:W-:Y:S01]  /*8d50*/  IMAD.MOV.U32 R2, RZ, RZ, RZ ;  /* 0x000000ffff027224 */ /* 0x000fe200078e00ff */
[----:B-----5:R-:W-:-:S04]  /*8d60*/  IADD3 R0, R3, -UR7, -R0 ;  /* 0x8000000703007c10 */ /* 0x020fc8000fffe800 */
[----:B------:R-:W-:-:S04]  /*8d70*/  SHF.R.S32.HI R3, RZ, 0x1f, R0 ;  /* 0x0000001fff037819 */ /* 0x000fc80000011400 */
[----:B------:R-:W-:Y:S02]  /*8d80*/  LEA.HI R3, R3, R0, RZ, 0x6 ;  /* 0x0000000003037211 */ /* 0x000fe400078f30ff */
[----:B------:R-:W-:Y:S02]  /*8d90*/  SHF.R.S32.HI R0, RZ, 0x1f, R15 ;  /* 0x0000001fff007819 */ /* 0x000fe4000001140f */
[----:B------:R-:W-:Y:S02]  /*8da0*/  SHF.R.S32.HI R3, RZ, 0x6, R3 ;  /* 0x00000006ff037819 */ /* 0x000fe40000011403 */
[----:B------:R-:W-:Y:S02]  /*8db0*/  LEA.HI R0, R0, R15, RZ, 0x6 ;  /* 0x0000000f00007211 */ /* 0x000fe400078f30ff */
[----:B------:R-:W-:Y:S02]  /*8dc0*/  VIMNMX R4, RZ, R3, !PT ;  /* 0x00000003ff047248 */ /* 0x000fe40007fe0100 */
[----:B------:R-:W-:-:S04]  /*8dd0*/  SHF.R.S32.HI R0, RZ, 0x6, R0 ;  /* 0x00000006ff007819 */ /* 0x000fc80000011400 */
[----:B------:R-:W-:-:S13]  /*8de0*/  ISETP.GT.AND P1, PT, R0, R4, PT ;  /* 0x000000040000720c */ /* 0x000fda0003f24270 */
[----:B------:R-:W-:Y:S05]  /*8df0*/  @!P1 BRA `(.L_x_2916) ;  /* 0x0000002000c89947 */ /* 0x000fea0003800000 */
[----:B------:R-:W-:Y:S01]  /*8e00*/  ISETP.NE.U32.AND P1, PT, R8, RZ, PT ;  /* 0x000000ff0800720c */ /* 0x000fe20003f25070 */
[----:B------:R-:W-:Y:S01]  /*8e10*/  USHF.R.S32.HI UR7, URZ, 0x1f, UR20 ;  /* 0x0000001f3f077899 */ /* 0x000fe20008011414 */
[----:B------:R-:W-:Y:S01]  /*8e20*/  SHF.R.S32.HI R2, RZ, 0x1f, R11 ;  /* 0x0000001fff027819 */ /* 0x000fe2000001140b */
[----:B------:R-:W-:Y:S01]  /*8e30*/  ULDC.64 UR10, c[0x0][0x718] ;  /* 0x0001c600000a7ab9 */ /* 0x000fe20000000a00 */
[----:B------:R-:W-:Y:S01]  /*8e40*/  ISETP.NE.AND.EX P1, PT, R9, RZ, PT, P1 ;  /* 0x000000ff0900720c */ /* 0x000fe20003f25310 */
[----:B------:R-:W-:Y:S01]  /*8e50*/  UMOV UR8, UR4 ;  /* 0x0000000400087c82 */ /* 0x000fe20008000000 */
[----:B------:R-:W-:Y:S01]  /*8e60*/  UMOV UR9, UR5 ;  /* 0x0000000500097c82 */ /* 0x000fe20008000000 */
[----:B------:R-:W-:Y:S01]  /*8e70*/  R2UR UR21, R11 ;  /* 0x000000000b1572ca */ /* 0x000fe200000e0000 */
[----:B------:R-:W-:Y:S01]  /*8e80*/  UIMAD.WIDE.U32 UR4, UR20, UR10, UR8 ;  /* 0x0000000a140472a5 */ /* 0x000fe2000f8e0008 */
[----:B------:R-:W-:Y:S01]  /*8e90*/  SEL R2, R2, RZ, !P1 ;  /* 0x000000ff02027207 */ /* 0x000fe20004800000 */
[----:B------:R-:W-:Y:S01]  /*8ea0*/  UIMAD UR10, UR7, UR10, URZ ;  /* 0x0000000a070a72a4 */ /* 0x000fe2000f8e023f */
[----:B------:R-:W-:Y:S01]  /*8eb0*/  R2UR UR18, R12 ;  /* 0x000000000c1272ca */ /* 0x000fe200000e0000 */
[----:B------:R-:W-:Y:S01]  /*8ec0*/  ULDC.64 UR14, c[0x0][0x730] ;  /* 0x0001cc00000e7ab9 */ /* 0x000fe20000000a00 */
[----:B------:R-:W-:Y:S01]  /*8ed0*/  R2UR UR12, R2 ;  /* 0x00000000020c72ca */ /* 0x000fe200000e0000 */
[----:B------:R-:W-:Y:S01]  /*8ee0*/  UIMAD UR7, UR7, UR14, URZ ;  /* 0x0000000e070772a4 */ /* 0x000fe2000f8e023f */
[----:B------:R-:W-:Y:S01]  /*8ef0*/  R2UR UR19, R13 ;  /* 0x000000000d1372ca */ /* 0x000fe200000e0000 */
[----:B------:R-:W-:Y:S01]  /*8f00*/  UIMAD UR10, UR20, UR11, UR10 ;  /* 0x0000000b140a72a4 */ /* 0x000fe2000f8e020a */
[----:B------:R-:W-:Y:S01]  /*8f10*/  SEL R11, R11, RZ, !P0 ;  /* 0x000000ff0b0b7207 */ /* 0x000fe20004000000 */
[----:B------:R-:W-:Y:S01]  /*8f20*/  UIMAD.WIDE.U32 UR8, UR20, UR14, UR8 ;  /* 0x0000000e140872a5 */ /* 0x000fe2000f8e0008 */
[----:B------:R-:W-:Y:S01]  /*8f30*/  BSSY B0, `(.L_x_2916) ;  /* 0x000021e000007945 */ /* 0x000fe20003800000 */
[----:B------:R-:W-:Y:S01]  /*8f40*/  ULDC UR11, c[0x0][0x2e8] ;  /* 0x0000ba00000b7ab9 */ /* 0x000fe20000000800 */
[----:B------:R-:W-:Y:S01]  /*8f50*/  UIMAD UR7, UR20, UR15, UR7 ;  /* 0x0000000f140772a4 */ /* 0x000fe2000f8e0207 */
[----:B------:R-:W-:Y:S01]  /*8f60*/  R2UR UR13, R11 ;  /* 0x000000000b0d72ca */ /* 0x000fe200000e0000 */
[----:B------:R-:W-:Y:S01]  /*8f70*/  UISETP.NE.AND UP0, UPT, UR11, 0x1, UPT ;  /* 0x000000010b00788c */ /* 0x000fe2000bf05270 */
[----:B------:R-:W-:Y:S01]  /*8f80*/  IMAD.MOV.U32 R2, RZ, RZ, RZ ;  /* 0x000000ffff027224 */ /* 0x000fe200078e00ff */
[----:B------:R-:W-:Y:S01]  /*8f90*/  ULDC.64 UR14, c[0x0][0x720] ;  /* 0x0001c800000e7ab9 */ /* 0x000fe20000000a00 */
[----:B------:R-:W-:Y:S01]  /*8fa0*/  VOTEU.ANY UP1, P1 ;  /* 0x00000000003f7886 */ /* 0x000fe20000820100 */
[----:B------:R-:W-:-:S02]  /*8fb0*/  UIADD3 UR5, UR5, UR10, URZ ;  /* 0x0000000a05057290 */ /* 0x000fc4000fffe03f */
[----:B------:R-:W-:Y:S02]  /*8fc0*/  UIADD3 UR9, UR9, UR7, URZ ;  /* 0x0000000709097290 */ /* 0x000fe4000fffe03f */
[----:B------:R-:W-:Y:S02]  /*8fd0*/  USEL UR21, UR21, URZ, !UP1 ;  /* 0x0000003f15157287 */ /* 0x000fe4000c800000 */
[----:B------:R-:W-:Y:S01]  /*8fe0*/  UIMAD UR7, UR12, UR14, URZ ;  /* 0x0000000e0c0772a4 */ /* 0x000fe2000f8e023f */
[----:B------:R-:W-:Y:S01]  /*8ff0*/  ELECT P0, URZ, PT ;  /* 0x00000000003f782f */ /* 0x000fe20003800000 */
[----:B------:R-:W-:Y:S01]  /*9000*/  ULDC.64 UR16, c[0x0][0x738] ;  /* 0x0001ce0000107ab9 */ /* 0x000fe20000000a00 */
[----:B------:R-:W-:Y:S02]  /*9010*/  UIMAD.WIDE.U32 UR22, UR14, UR21, UR4 ;  /* 0x000000150e1672a5 */ /* 0x000fe4000f8e0004 */
[----:B------:R-:W-:Y:S02]  /*9020*/  UIMAD UR5, UR15, UR21, UR7 ;  /* 0x000000150f0572a4 */ /* 0x000fe4000f8e0207 */
[----:B------:R-:W-:-:S02]  /*9030*/  UIMAD.WIDE.U32 UR14, UR16, UR21, UR8 ;  /* 0x00000015100e72a5 */ /* 0x000fc4000f8e0008 */
[----:B------:R-:W-:Y:S01]  /*9040*/  UIMAD UR10, UR12, UR16, URZ ;  /* 0x000000100c0a72a4 */ /* 0x000fe2000f8e023f */
[----:B------:R-:W-:Y:S01]  /*9050*/  @UP0 ULDC UR8, c[0x0][0x2ec] ;  /* 0x0000bb0000080ab9 */ /* 0x000fe20000000800 */
[----:B------:R-:W-:Y:S01]  /*9060*/  @UP0 ULDC UR7, c[0x0][0x2f0] ;  /* 0x0000bc0000070ab9 */ /* 0x000fe20000000800 */
[----:B------:R-:W-:Y:S02]  /*9070*/  UIMAD.WIDE.U32 UR8, UR20, UR8, URZ ;  /* 0x00000008140872a5 */ /* 0x000fe4000f8e003f */
[----:B------:R-:W-:Y:S01]  /*9080*/  UMOV UR12, UR20 ;  /* 0x00000014000c7c82 */ /* 0x000fe20008000000 */
[----:B------:R-:W-:Y:S02]  /*9090*/  UIMAD UR4, UR17, UR21, UR10 ;  /* 0x00000015110472a4 */ /* 0x000fe4000f8e020a */
[----:B------:R-:W-:Y:S02]  /*90a0*/  ULEA UR11, UR18, UR19, 0x7 ;  /* 0x00000013120b7291 */ /* 0x000fe4000f8e383f */
        /* <DEDUP_REMOVED lines=9> */
.L_x_2958:
        /* <DEDUP_REMOVED lines=15> */
.L_x_2922:
        /* <DEDUP_REMOVED lines=122> */
.L_x_2933:
[----:B-123--:R-:W-:-:S04]  /*99d0*/  SHF.L.U32 R18, R10, 0x1f, RZ ;  /* 0x0000001f0a127819 */ /* 0x00efc800000006ff */
[----:B------:R-:W2:Y:S02]  /*99e0*/  SYNCS.PHASECHK.TRANS64.TRYWAIT P1, [R15+URZ+0x26840], R18 ;  /* 0x026840120f0075a7 */ /* 0x000ea4000802017f */
[----:B--2---:R-:W-:Y:S05]  /*99f0*/  @!P1 BRA `(.L_x_2925) ;  /* 0x0000001c00309947 */ /* 0x004fea0003800000 */
.L_x_2959:
        /* <DEDUP_REMOVED lines=8> */
.L_x_2926:
        /* <DEDUP_REMOVED lines=44> */
.L_x_2960:
        /* <DEDUP_REMOVED lines=8> */
.L_x_2928:
        /* <DEDUP_REMOVED lines=44> */
.L_x_2961:
        /* <DEDUP_REMOVED lines=8> */
.L_x_2930:
        /* <DEDUP_REMOVED lines=38> */
.L_x_2963:
        /* <DEDUP_REMOVED lines=8> */
.L_x_2932:
        /* <DEDUP_REMOVED lines=44> */
.L_x_2924:
[----:B------:R-:W4:Y:S02]  /*a6a0*/  LDL.LU R4, [R1+0x4] ;  /* 0x0000040001047983 */ /* 0x000f240000300800 */
[----:B----4-:R-:W-:Y:S02]  /*a6b0*/  ISETP.NE.AND P1, PT, R4, RZ, PT ;  /* 0x000000ff0400720c */ /* 0x010fe40003f25270 */
[----:B------:R4:W5:Y:S11]  /*a6c0*/  LDL R4, [R1] ;  /* 0x0000000001047983 */ /* 0x0009760000100800 */
[----:B----4-:R-:W-:Y:S05]  /*a6d0*/  @!P1 BRA `(.L_x_2923) ;  /* 0x0000000400949947 */ /* 0x010fea0003800000 */
[----:B------:R-:W-:-:S04]  /*a6e0*/  SHF.L.U32 R12, R10, 0x1f, RZ ;  /* 0x0000001f0a0c7819 */ /* 0x000fc800000006ff */
[----:B------:R-:W4:Y:S02]  /*a6f0*/  SYNCS.PHASECHK.TRANS64.TRYWAIT P1, [R15+URZ+0x26840], R12 ;  /* 0x0268400c0f0075a7 */ /* 0x000f24000802017f */
[----:B----4-:R-:W-:Y:S05]  /*a700*/  @!P1 BRA `(.L_x_2934) ;  /* 0x0000001000409947 */ /* 0x010fea0003800000 */
.L_x_2964:
        /* <DEDUP_REMOVED lines=8> */
.L_x_2935:
        /* <DEDUP_REMOVED lines=41> */
.L_x_2965:
        /* <DEDUP_REMOVED lines=8> */
.L_x_2937:
        /* <DEDUP_REMOVED lines=41> */
.L_x_2923:
[----:B------:R-:W1:Y:S01]  /*ad30*/  S2R R0, SR_TID.X ;  /* 0x0000000000007919 */ /* 0x000e620000002100 */
[----:B------:R-:W-:Y:S01]  /*ad40*/  IMAD R3, R16, 0x8, R15 ;  /* 0x0000000810037824 */ /* 0x000fe200078e020f */
[----:B-1----:R-:W-:Y:S02]  /*ad50*/  LOP3.LUT R2, R0, 0x7f, RZ, 0xc0, !PT ;  /* 0x0000007f00027812 */ /* 0x002fe400078ec0ff */
[----:B------:R-:W-:Y:S02]  /*ad60*/  SHF.L.U32 R0, R10, 0x1f, RZ ;  /* 0x0000001f0a007819 */ /* 0x000fe400000006ff */
[----:B------:R-:W-:Y:S02]  /*ad70*/  ISETP.NE.AND P1, PT, R2, RZ, PT ;  /* 0x000000ff0200720c */ /* 0x000fe40003f25270 */
[----:B------:R-:W1:Y:S02]  /*ad80*/  SYNCS.PHASECHK.TRANS64.TRYWAIT P0, [R3+URZ+0x26840], R0 ;  /* 0x02684000030075a7 */ /* 0x000e64000800017f */
[----:B-1----:R-:W-:Y:S09]  /*ad90*/  @!P0 BRA `(.L_x_2938) ;  /* 0x0000000800c48947 */ /* 0x002ff20003800000 */
.L_x_2966:
[----:B------:R-:W-:Y:S05]  /*ada0*/  @P1 BRA `(.L_x_2939) ;  /* 0x0000000000181947 */ /* 0x000fea0003800000 */
[----:B------:R-:W1:Y:S01]  /*adb0*/  S2R R2, SR_TID.X ;  /* 0x0000000000027919 */ /* 0x000e620000002100 */
[----:B------:R-:W-:-:S04]  /*adc0*/  IMAD.MOV.U32 R0, RZ, RZ, 0x3100 ;  /* 0x00003100ff007424 */ /* 0x000fc800078e00ff */
[----:B------:R1:W-:Y:S02]  /*add0*/  SYNCS.ARRIVE.TRANS64 RZ, [R3+URZ+0x26830], R0 ;  /* 0x0268300003ff79a7 */ /* 0x0003e4000800003f */
[----:B-1----:R-:W-:-:S13]  /*ade0*/  LOP3.LUT P0, RZ, R2, 0x1f, RZ, 0xc0, !PT ;  /* 0x0000001f02ff7812 */ /* 0x002fda000780c0ff */
[----:B------:R-:W-:Y:S05]  /*adf0*/  @!P0 BRA `(.L_x_2939) ;  /* 0x0000000000048947 */ /* 0x000fea0003800000 */
[----:B------:R-:W-:Y:S01]  /*ae00*/  BPT.TRAP 0x1 ;  /* 0x000000040000795c */ /* 0x000fe20000300000 */
.L_x_2939:
        /* <DEDUP_REMOVED lines=48> */
.L_x_2920:
[----:B------:R-:W-:Y:S05]  /*b110*/  BSYNC B0 ;  /* 0x0000000000007941 */ /* 0x000fea0003800000 */
.L_x_2916:
[----:B------:R-:W-:-:S03]  /*b120*/  UMOV UR7, 0xffffffff ;  /* 0xffffffff00077882 */ /* 0x000fc60000000000 */
[----:B------:R-:W-:Y:S05]  /*b130*/  BRA.DIV UR7, `(.L_x_2940) ;  /* 0x0000000607f07947 */ /* 0x000fea000b800000 */
[----:B------:R-:W-:-:S13]  /*b140*/  ELECT P6, URZ, PT ;  /* 0x00000000003f782f */ /* 0x000fda00038c0000 */
.L_x_2969:
[----:B------:R-:W-:Y:S05]  /*b150*/  @!P6 BRA `(.L_x_2823) ;  /* 0x000000000084e947 */ /* 0x000fea0003800000 */
[----:B------:R-:W-:-:S06]  /*b160*/  ULOP3.LUT UR7, UR38, 0x2, URZ, 0xfc, !UPT ;  /* 0x0000000226077892 */ /* 0x000fcc000f8efc3f */
[----:B------:R-:W-:-:S05]  /*b170*/  IMAD.U32 R0, RZ, RZ, UR7 ;  /* 0x00000007ff007e24 */ /* 0x000fca000f8e00ff */
[----:B------:R-:W-:-:S13]  /*b180*/  ISETP.NE.AND P2, PT, R0, 0x3, PT ;  /* 0x000000030000780c */ /* 0x000fda0003f45270 */
[----:B------:R-:W-:Y:S05]  /*b190*/  @!P2 BRA `(.L_x_2941) ;  /* 0x000000000004a947 */ /* 0x000fea0003800000 */
[----:B------:R-:W-:Y:S01]  /*b1a0*/  BPT.TRAP 0x1 ;  /* 0x000000040000795c */ /* 0x000fe20000300000 */
.L_x_2941:
        /* <DEDUP_REMOVED lines=15> */
.L_x_2970:
[----:B------:R-:W2:Y:S02]  /*b2a0*/  SYNCS.PHASECHK.TRANS64.TRYWAIT P0, [R3+URZ], R0 ;  /* 0x00000000030075a7 */ /* 0x000ea4000800017f */
[----:B--2---:R-:W-:Y:S05]  /*b2b0*/  @!P0 BRA `(.L_x_2943) ;  /* 0x0000000400c48947 */ /* 0x004fea0003800000 */
.L_x_2971:
[----:B------:R-:W-:Y:S05]  /*b2c0*/  @!P2 BRA `(.L_x_2944) ;  /* 0x000000000004a947 */ /* 0x000fea0003800000 */
[----:B------:R-:W-:Y:S01]  /*b2d0*/  BPT.TRAP 0x1 ;  /* 0x000000040000795c */ /* 0x000fe20000300000 */
.L_x_2944:
[----:B--2---:R-:W-:-:S04]  /*b2e0*/  VIADD R3, R8, 0x26840 ;  /* 0x0002684008037836 */ /* 0x004fc80000000000 */
[----:B------:R-:W-:-:S04]  /*b2f0*/  IMAD R5, R2, 0x8, R3 ;  /* 0x0000000802057824 */ /* 0x000fc800078e0203 */
[----:B------:R-:W2:Y:S02]  /*b300*/  SYNCS.PHASECHK.TRANS64.TRYWAIT P0, [R5+URZ], R4 ;  /* 0x00000004050075a7 */ /* 0x000ea4000800017f */
[----:B--2---:R-:W-:Y:S05]  /*b310*/  @!P0 BRA `(.L_x_2945) ;  /* 0x0000000400c08947 */ /* 0x004fea0003800000 */
.L_x_2972:
[----:B------:R-:W-:-:S07]  /*b320*/  IMAD R3, R6, 0x8, R3 ;  /* 0x0000000806037824 */ /* 0x000fce00078e0203 */
.L_x_2946:
[----:B---3--:R3:W4:Y:S02]  /*b330*/  SYNCS.PHASECHK.TRANS64.TRYWAIT P0, [R3+URZ], R0 ;  /* 0x00000000030075a7 */ /* 0x008724000800017f */
[----:B----4-:R-:W-:Y:S05]  /*b340*/  @!P0 NANOSLEEP.SYNCS 0x989680 ;  /* 0x009896800000895d */ /* 0x010fea0003900000 */
[----:B------:R-:W4:Y:S02]  /*b350*/  @!P0 SYNCS.PHASECHK.TRANS64 P0, [R3+URZ], R0 ;  /* 0x00000000030085a7 */ /* 0x000f24000800007f */
[----:B----4-:R-:W-:Y:S05]  /*b360*/  @!P0 BRA `(.L_x_2946) ;  /* 0xfffffffc00f08947 */ /* 0x010fea000383ffff */
.L_x_2823:
[----:B------:R-:W-:Y:S05]  /*b370*/  BSYNC B6 ;  /* 0x0000000000067941 */ /* 0x000fea0003800000 */
.L_x_2815:
[----:B------:R-:W-:Y:S05]  /*b380*/  EXIT ;  /* 0x000000000000794d */ /* 0x000fea0003800000 */
.L_x_2833:
[----:B------:R-:W-:Y:S02]  /*b390*/  IMAD.MOV.U32 R13, RZ, RZ, R19 ;  /* 0x000000ffff0d7224 */ /* 0x000fe400078e0013 */
[----:B------:R-:W-:Y:S02]  /*b3a0*/  IMAD.MOV.U32 R12, RZ, RZ, RZ ;  /* 0x000000ffff0c7224 */ /* 0x000fe400078e00ff */
[----:B------:R-:W-:Y:S02]  /*b3b0*/  IMAD.MOV.U32 R11, RZ, RZ, 0x1f ;  /* 0x0000001fff0b7424 */ /* 0x000fe400078e00ff */
[----:B------:R-:W-:-:S07]  /*b3c0*/  IMAD.MOV.U32 R15, RZ, RZ, -0x1 ;  /* 0xffffffffff0f7424 */ /* 0x000fce00078e00ff */
[----:B------:R-:W-:Y:S05]  /*b3d0*/  WARPSYNC.COLLECTIVE R15, `(.L_x_2947) ;  /* 0x000000000f087348 */ /* 0x000fea0003c00000 */
[----:B------:R1:W2:Y:S02]  /*b3e0*/  SHFL.IDX P6, R14, R13, R12, R11 ;  /* 0x0000000c0d0e7389 */ /* 0x0002a400000c000b */
[----:B-12---:R-:W-:Y:S01]  /*b3f0*/  ENDCOLLECTIVE ;  /* 0x000000000000791b */ /* 0x006fe20003800000 */
.L_x_2947:
[----:B------:R-:W-:Y:S05]  /*b400*/  BRA `(.L_x_2948) ;  /* 0xffffff6000cc7947 */ /* 0x000fea000383ffff */
.L_x_2835:
[----:B--2---:R2:W3:Y:S02]  /*b410*/  SYNCS.PHASECHK.TRANS64.TRYWAIT P0, [R2+URZ+0x26800], R5 ;  /* 0x02680005020075a7 */ /* 0x0044e4000800017f */
[----:B---3--:R-:W-:Y:S05]  /*b420*/  @!P0 NANOSLEEP.SYNCS 0x989680 ;  /* 0x009896800000895d */ /* 0x008fea0003900000 */
[----:B------:R-:W3:Y:S02]  /*b430*/  @!P0 SYNCS.PHASECHK.TRANS64 P0, [R2+URZ+0x26800], R5 ;  /* 0x02680005020085a7 */ /* 0x000ee4000800007f */
[----:B---3--:R-:W-:Y:S05]  /*b440*/  @!P0 BRA `(.L_x_2835) ;  /* 0xfffffffc00f08947 */ /* 0x008fea000383ffff */
[----:B------:R-:W-:Y:S05]  /*b450*/  BRA `(.L_x_2834) ;  /* 0xffffff6000f47947 */ /* 0x000fea000383ffff */
.L_x_2840:
[----:B--2---:R-:W-:-:S04]  /*b460*/  IMAD.U32 R5, RZ, RZ, UR7 ;  /* 0x00000007ff057e24 */ /* 0x004fc8000f8e00ff */
[----:B------:R2:W3:Y:S03]  /*b470*/  SYNCS.PHASECHK.TRANS64.TRYWAIT P1, [R5+URZ+0x26810], R6 ;  /* 0x02681006050075a7 */ /* 0x0004e6000802017f */
[----:B---3--:R-:W-:Y:S05]  /*b480*/  @!P1 NANOSLEEP.SYNCS 0x989680 ;  /* 0x009896800000995d */ /* 0x008fea0003900000 */
[----:B------:R-:W3:Y:S02]  /*b490*/  @!P1 SYNCS.PHASECHK.TRANS64 P1, [R5+URZ+0x26810], R6 ;  /* 0x02681006050095a7 */ /* 0x000ee4000802007f */
[----:B---3--:R-:W-:Y:S05]  /*b4a0*/  @!P1 BRA `(.L_x_2840) ;  /* 0xfffffffc00ec9947 */ /* 0x008fea000383ffff */
[----:B------:R-:W-:Y:S05]  /*b4b0*/  BRA `(.L_x_2839) ;  /* 0xffffff6c00447947 */ /* 0x000fea000383ffff */
.L_x_2844:
[----:B------:R-:W-:-:S04]  /*b4c0*/  IMAD.U32 R5, RZ, RZ, UR7 ;  /* 0x00000007ff057e24 */ /* 0x000fc8000f8e00ff */
[----:B------:R1:W1:Y:S03]  /*b4d0*/  SYNCS.PHASECHK.TRANS64.TRYWAIT P1, [R5+URZ+0x26830], R6 ;  /* 0x02683006050075a7 */ /* 0x000266000802017f */
[----:B-1----:R-:W-:Y:S05]  /*b4e0*/  @!P1 NANOSLEEP.SYNCS 0x989680 ;  /* 0x009896800000995d */ /* 0x002fea0003900000 */
[----:B------:R-:W1:Y:S02]  /*b4f0*/  @!P1 SYNCS.PHASECHK.TRANS64 P1, [R5+URZ+0x26830], R6 ;  /* 0x02683006050095a7 */ /* 0x000e64000802007f */
[----:B-1----:R-:W-:Y:S05]  /*b500*/  @!P1 BRA `(.L_x_2844) ;  /* 0xfffffffc00ec9947 */ /* 0x002fea000383ffff */
[----:B------:R-:W-:Y:S05]  /*b510*/  BRA `(.L_x_2843) ;  /* 0xffffff70004c7947 */ /* 0x000fea000383ffff */
.L_x_2876:
[----:B------:R-:W-:Y:S01]  /*b520*/  BSSY B0, `(.L_x_2949) ;  /* 0x0000005000007945 */ /* 0x000fe20003800000 */
[----:B------:R-:W-:-:S07]  /*b530*/  IMAD.MOV.U32 R15, RZ, RZ, -0x1 ;  /* 0xffffffffff0f7424 */ /* 0x000fce00078e00ff */
[----:B------:R-:W-:Y:S05]  /*b540*/  WARPSYNC.COLLECTIVE R15, `(.L_x_2950) ;  /* 0x000000000f087348 */ /* 0x000fea0003c00000 */
[----:B------:R-:W-:Y:S01]  /*b550*/  NOP ;  /* 0x0000000000007918 */ /* 0x000fe20000000000 */
[----:B------:R-:W-:Y:S01]  /*b560*/  ENDCOLLECTIVE ;  /* 0x000000000000791b */ /* 0x000fe20003800000 */
.L_x_2950:
[----:B------:R-:W-:Y:S05]  /*b570*/  BSYNC B0 ;  /* 0x0000000000007941 */ /* 0x000fea0003800000 */
.L_x_2949:
[----:B------:R-:W-:Y:S05]  /*b580*/  BRA `(.L_x_2951) ;  /* 0xffffffbc00c47947 */ /* 0x000fea000383ffff */
.L_x_2889:
[----:B------:R-:W-:Y:S01]  /*b590*/  BSSY B0, `(.L_x_2952) ;  /* 0x0000005000007945 */ /* 0x000fe20003800000 */
[----:B------:R-:W-:-:S07]  /*b5a0*/  IMAD.MOV.U32 R15, RZ, RZ, -0x1 ;  /* 0xffffffffff0f7424 */ /* 0x000fce00078e00ff */
[----:B------:R-:W-:Y:S05]  /*b5b0*/  WARPSYNC.COLLECTIVE R15, `(.L_x_2953) ;  /* 0x000000000f087348 */ /* 0x000fea0003c00000 */
[----:B------:R-:W-:Y:S01]  /*b5c0*/  NOP ;  /* 0x0000000000007918 */ /* 0x000fe20000000000 */
[----:B------:R-:W-:Y:S01]  /*b5d0*/  ENDCOLLECTIVE ;  /* 0x000000000000791b */ /* 0x000fe20003800000 */
.L_x_2953:
[----:B------:R-:W-:Y:S05]  /*b5e0*/  BSYNC B0 ;  /* 0x0000000000007941 */ /* 0x000fea0003800000 */
.L_x_2952:
[----:B------:R-:W-:Y:S05]  /*b5f0*/  BRA `(.L_x_2954) ;  /* 0xffffffc400747947 */ /* 0x000fea000383ffff */
.L_x_2901:
[----:B------:R-:W-:Y:S01]  /*b600*/  BSSY B0, `(.L_x_2955) ;  /* 0x0000005000007945 */ /* 0x000fe20003800000 */
[----:B------:R-:W-:-:S07]  /*b610*/  IMAD.MOV.U32 R15, RZ, RZ, -0x1 ;  /* 0xffffffffff0f7424 */ /* 0x000fce00078e00ff */
[----:B------:R-:W-:Y:S05]  /*b620*/  WARPSYNC.COLLECTIVE R15, `(.L_x_2956) ;  /* 0x000000000f087348 */ /* 0x000fea0003c00000 */
[----:B------:R-:W-:Y:S01]  /*b630*/  NOP ;  /* 0x0000000000007918 */ /* 0x000fe20000000000 */
[----:B------:R-:W-:Y:S01]  /*b640*/  ENDCOLLECTIVE ;  /* 0x000000000000791b */ /* 0x000fe20003800000 */
.L_x_2956:
[----:B------:R-:W-:Y:S05]  /*b650*/  BSYNC B0 ;  /* 0x0000000000007941 */ /* 0x000fea0003800000 */
.L_x_2955:
[----:B------:R-:W-:Y:S05]  /*b660*/  BRA `(.L_x_2957) ;  /* 0xffffffc800b07947 */ /* 0x000fea000383ffff */
.L_x_2921:
[----:B-1----:R1:W2:Y:S02]  /*b670*/  SYNCS.PHASECHK.TRANS64.TRYWAIT P0, [R15+URZ+0x26820], R2 ;  /* 0x026820020f0075a7 */ /* 0x0022a4000800017f */
[----:B--2---:R-:W-:Y:S05]  /*b680*/  @!P0 NANOSLEEP.SYNCS 0x989680 ;  /* 0x009896800000895d */ /* 0x004fea0003900000 */
[----:B------:R-:W2:Y:S02]  /*b690*/  @!P0 SYNCS.PHASECHK.TRANS64 P0, [R15+URZ+0x26820], R2 ;  /* 0x026820020f0085a7 */ /* 0x000ea4000800007f */
[----:B--2---:R-:W-:Y:S05]  /*b6a0*/  @!P0 BRA `(.L_x_2921) ;  /* 0xfffffffc00f08947 */ /* 0x004fea000383ffff */
[----:B------:R-:W-:Y:S05]  /*b6b0*/  BRA `(.L_x_2958) ;  /* 0xffffffd800a07947 */ /* 0x000fea000383ffff */
.L_x_2925:
[----:B--2---:R2:W3:Y:S02]  /*b6c0*/  SYNCS.PHASECHK.TRANS64.TRYWAIT P1, [R15+URZ+0x26840], R18 ;  /* 0x026840120f0075a7 */ /* 0x0044e4000802017f */
[----:B---3--:R-:W-:Y:S05]  /*b6d0*/  @!P1 NANOSLEEP.SYNCS 0x989680 ;  /* 0x009896800000995d */ /* 0x008fea0003900000 */
[----:B------:R-:W3:Y:S02]  /*b6e0*/  @!P1 SYNCS.PHASECHK.TRANS64 P1, [R15+URZ+0x26840], R18 ;  /* 0x026840120f0095a7 */ /* 0x000ee4000802007f */
[----:B---3--:R-:W-:Y:S05]  /*b6f0*/  @!P1 BRA `(.L_x_2925) ;  /* 0xfffffffc00f09947 */ /* 0x008fea000383ffff */
[----:B------:R-:W-:Y:S05]  /*b700*/  BRA `(.L_x_2959) ;  /* 0xffffffe000bc7947 */ /* 0x000fea000383ffff */
.L_x_2927:
[----:B-1----:R1:W3:Y:S02]  /*b710*/  SYNCS.PHASECHK.TRANS64.TRYWAIT P1, [R15+URZ+0x26828], R18 ;  /* 0x026828120f0075a7 */ /* 0x0022e4000802017f */
[----:B---3--:R-:W-:Y:S05]  /*b720*/  @!P1 NANOSLEEP.SYNCS 0x989680 ;  /* 0x009896800000995d */ /* 0x008fea0003900000 */
[----:B------:R-:W3:Y:S02]  /*b730*/  @!P1 SYNCS.PHASECHK.TRANS64 P1, [R15+URZ+0x26828], R18 ;  /* 0x026828120f0095a7 */ /* 0x000ee4000802007f */
[----:B---3--:R-:W-:Y:S05]  /*b740*/  @!P1 BRA `(.L_x_2927) ;  /* 0xfffffffc00f09947 */ /* 0x008fea000383ffff */
[----:B------:R-:W-:Y:S05]  /*b750*/  BRA `(.L_x_2960) ;  /* 0xffffffe400787947 */ /* 0x000fea000383ffff */
.L_x_2929:
[----:B---3--:R3:W4:Y:S02]  /*b760*/  SYNCS.PHASECHK.TRANS64.TRYWAIT P1, [R15+URZ+0x26848], R18 ;  /* 0x026848120f0075a7 */ /* 0x008724000802017f */
[----:B----4-:R-:W-:Y:S05]  /*b770*/  @!P1 NANOSLEEP.SYNCS 0x989680 ;  /* 0x009896800000995d */ /* 0x010fea0003900000 */
[----:B------:R-:W4:Y:S02]  /*b780*/  @!P1 SYNCS.PHASECHK.TRANS64 P1, [R15+URZ+0x26848], R18 ;  /* 0x026848120f0095a7 */ /* 0x000f24000802007f */
[----:B----4-:R-:W-:Y:S05]  /*b790*/  @!P1 BRA `(.L_x_2929) ;  /* 0xfffffffc00f09947 */ /* 0x010fea000383ffff */
[----:B------:R-:W-:Y:S05]  /*b7a0*/  BRA `(.L_x_2961) ;  /* 0xffffffe800347947 */ /* 0x000fea000383ffff */
.L_x_2931:
[----:B------:R-:W-:-:S07]  /*b7b0*/  SHF.L.U32 R4, R10, 0x1f, RZ ;  /* 0x0000001f0a047819 */ /* 0x000fce00000006ff */
.L_x_2962:
[----:B----4-:R4:W1:Y:S02]  /*b7c0*/  SYNCS.PHASECHK.TRANS64.TRYWAIT P1, [R15+URZ+0x26820], R4 ;  /* 0x026820040f0075a7 */ /* 0x010864000802017f */
[----:B-1----:R-:W-:Y:S05]  /*b7d0*/  @!P1 NANOSLEEP.SYNCS 0x989680 ;  /* 0x009896800000995d */ /* 0x002fea0003900000 */
[----:B------:R-:W1:Y:S02]  /*b7e0*/  @!P1 SYNCS.PHASECHK.TRANS64 P1, [R15+URZ+0x26820], R4 ;  /* 0x026820040f0095a7 */ /* 0x000e64000802007f */
[----:B-1----:R-:W-:Y:S05]  /*b7f0*/  @!P1 BRA `(.L_x_2962) ;  /* 0xfffffffc00f09947 */ /* 0x002fea000383ffff */
[----:B------:R-:W-:Y:S05]  /*b800*/  BRA `(.L_x_2963) ;  /* 0xffffffe800d47947 */ /* 0x000fea000383ffff */
.L_x_2934:
[----:B----4-:R4:W1:Y:S02]  /*b810*/  SYNCS.PHASECHK.TRANS64.TRYWAIT P1, [R15+URZ+0x26840], R12 ;  /* 0x0268400c0f0075a7 */ /* 0x010864000802017f */
[----:B-1----:R-:W-:Y:S05]  /*b820*/  @!P1 NANOSLEEP.SYNCS 0x989680 ;  /* 0x009896800000995d */ /* 0x002fea0003900000 */
[----:B------:R-:W1:Y:S02]  /*b830*/  @!P1 SYNCS.PHASECHK.TRANS64 P1, [R15+URZ+0x26840], R12 ;  /* 0x0268400c0f0095a7 */ /* 0x000e64000802007f */
[----:B-1----:R-:W-:Y:S05]  /*b840*/  @!P1 BRA `(.L_x_2934) ;  /* 0xfffffffc00f09947 */ /* 0x002fea000383ffff */
[----:B------:R-:W-:Y:S05]  /*b850*/  BRA `(.L_x_2964) ;  /* 0xffffffec00ac7947 */ /* 0x000fea000383ffff */
.L_x_2936:
[----:B-1----:R1:W2:Y:S02]  /*b860*/  SYNCS.PHASECHK.TRANS64.TRYWAIT P1, [R15+URZ+0x26828], R12 ;  /* 0x0268280c0f0075a7 */ /* 0x0022a4000802017f */
[----:B--2---:R-:W-:Y:S05]  /*b870*/  @!P1 NANOSLEEP.SYNCS 0x989680 ;  /* 0x009896800000995d */ /* 0x004fea0003900000 */
[----:B------:R-:W2:Y:S02]  /*b880*/  @!P1 SYNCS.PHASECHK.TRANS64 P1, [R15+URZ+0x26828], R12 ;  /* 0x0268280c0f0095a7 */ /* 0x000ea4000802007f */
[----:B--2---:R-:W-:Y:S05]  /*b890*/  @!P1 BRA `(.L_x_2936) ;  /* 0xfffffffc00f09947 */ /* 0x004fea000383ffff */
[----:B------:R-:W-:Y:S05]  /*b8a0*/  BRA `(.L_x_2965) ;  /* 0xfffffff0005c7947 */ /* 0x000fea000383ffff */
.L_x_2938:
[----:B------:R1:W1:Y:S02]  /*b8b0*/  SYNCS.PHASECHK.TRANS64.TRYWAIT P0, [R3+URZ+0x26840], R0 ;  /* 0x02684000030075a7 */ /* 0x000264000800017f */
[----:B-1----:R-:W-:Y:S05]  /*b8c0*/  @!P0 NANOSLEEP.SYNCS 0x989680 ;  /* 0x009896800000895d */ /* 0x002fea0003900000 */
[----:B------:R-:W1:Y:S02]  /*b8d0*/  @!P0 SYNCS.PHASECHK.TRANS64 P0, [R3+URZ+0x26840], R0 ;  /* 0x02684000030085a7 */ /* 0x000e64000800007f */
[----:B-1----:R-:W-:Y:S05]  /*b8e0*/  @!P0 BRA `(.L_x_2938) ;  /* 0xfffffffc00f08947 */ /* 0x002fea000383ffff */
[----:B------:R-:W-:Y:S05]  /*b8f0*/  BRA `(.L_x_2966) ;  /* 0xfffffff400287947 */ /* 0x000fea000383ffff */
.L_x_2940:
[----:B------:R-:W-:Y:S01]  /*b900*/  BSSY B0, `(.L_x_2967) ;  /* 0x0000006000007945 */ /* 0x000fe20003800000 */
[----:B------:R-:W-:-:S07]  /*b910*/  IMAD.MOV.U32 R15, RZ, RZ, -0x1 ;  /* 0xffffffffff0f7424 */ /* 0x000fce00078e00ff */
[----:B------:R-:W-:Y:S05]  /*b920*/  WARPSYNC.COLLECTIVE R15, `(.L_x_2968) ;  /* 0x000000000f0c7348 */ /* 0x000fea0003c00000 */
[----:B------:R-:W-:Y:S02]  /*b930*/  ELECT P6, UR62, PT ;  /* 0x00000000003e782f */ /* 0x000fe400038c0000 */
[----:B------:R-:W-:Y:S01]  /*b940*/  MOV R14, UR62 ;  /* 0x0000003e000e7c02 */ /* 0x000fe20008000f00 */
[----:B------:R-:W-:Y:S10]  /*b950*/  ENDCOLLECTIVE ;  /* 0x000000000000791b */ /* 0x000ff40003800000 */
.L_x_2968:
[----:B------:R-:W-:Y:S05]  /*b960*/  BSYNC B0 ;  /* 0x0000000000007941 */ /* 0x000fea0003800000 */
.L_x_2967:
[----:B------:R-:W-:Y:S05]  /*b970*/  BRA `(.L_x_2969) ;  /* 0xfffffff400f47947 */ /* 0x000fea000383ffff */
.L_x_2942:
[----:B-1----:R1:W2:Y:S02]  /*b980*/  SYNCS.PHASECHK.TRANS64.TRYWAIT P0, [R7+URZ], R4 ;  /* 0x00000004070075a7 */ /* 0x0022a4000800017f */
[----:B--2---:R-:W-:Y:S05]  /*b990*/  @!P0 NANOSLEEP.SYNCS 0x989680 ;  /* 0x009896800000895d */ /* 0x004fea0003900000 */
[----:B------:R-:W2:Y:S02]  /*b9a0*/  @!P0 SYNCS.PHASECHK.TRANS64 P0, [R7+URZ], R4 ;  /* 0x00000004070085a7 */ /* 0x000ea4000800007f */
[----:B--2---:R-:W-:Y:S05]  /*b9b0*/  @!P0 BRA `(.L_x_2942) ;  /* 0xfffffffc00f08947 */ /* 0x004fea000383ffff */
[----:B------:R-:W-:Y:S05]  /*b9c0*/  BRA `(.L_x_2970) ;  /* 0xfffffff800347947 */ /* 0x000fea000383ffff */
.L_x_2943:
[----:B--2---:R2:W3:Y:S02]  /*b9d0*/  SYNCS.PHASECHK.TRANS64.TRYWAIT P0, [R3+URZ], R0 ;  /* 0x00000000030075a7 */ /* 0x0044e4000800017f */
[----:B---3--:R-:W-:Y:S05]  /*b9e0*/  @!P0 NANOSLEEP.SYNCS 0x989680 ;  /* 0x009896800000895d */ /* 0x008fea0003900000 */
[----:B------:R-:W3:Y:S02]  /*b9f0*/  @!P0 SYNCS.PHASECHK.TRANS64 P0, [R3+URZ], R0 ;  /* 0x00000000030085a7 */ /* 0x000ee4000800007f */
[----:B---3--:R-:W-:Y:S05]  /*ba00*/  @!P0 BRA `(.L_x_2943) ;  /* 0xfffffffc00f08947 */ /* 0x008fea000383ffff */
[----:B------:R-:W-:Y:S05]  /*ba10*/  BRA `(.L_x_2971) ;  /* 0xfffffff800287947 */ /* 0x000fea000383ffff */
.L_x_2945:
[----:B--2---:R2:W3:Y:S02]  /*ba20*/  SYNCS.PHASECHK.TRANS64.TRYWAIT P0, [R5+URZ], R4 ;  /* 0x00000004050075a7 */ /* 0x0044e4000800017f */
[----:B---3--:R-:W-:Y:S05]  /*ba30*/  @!P0 NANOSLEEP.SYNCS 0x989680 ;  /* 0x009896800000895d */ /* 0x008fea0003900000 */
[----:B------:R-:W3:Y:S02]  /*ba40*/  @!P0 SYNCS.PHASECHK.TRANS64 P0, [R5+URZ], R4 ;  /* 0x00000004050085a7 */ /* 0x000ee4000800007f */
[----:B---3--:R-:W-:Y:S05]  /*ba50*/  @!P0 BRA `(.L_x_2945) ;  /* 0xfffffffc00f08947 */ /* 0x008fea000383ffff */
[----:B------:R-:W-:Y:S05]  /*ba60*/  BRA `(.L_x_2972) ;  /* 0xfffffff8002c7947 */ /* 0x000fea000383ffff */
.L_x_2973:
        /* <DEDUP_REMOVED lines=9> */
.L_x_3317:


//--------------------- .text._ZN7cutlass13device_kernelIN5flash11enable_sm90INS1_16FlashAttnBwdSm90INS1_25CollectiveMainloopBwdSm90ILi2ELi2ELi2EN4cute5tupleIJNS5_1CILi1EEES8_S8_EEENS6_IJNS7_ILi64EEENS7_ILi128EEENS7_ILi96EEEEEENS_6half_tEfNS_4arch4Sm90ELb1ELb0ELb0ELb1ELb0ELb1ELb0ELb0ELi2ELi1ELi2ELi1ELb1EEENS1_24CollectiveEpilogueBwdGQAISD_fSG_Li256ELb1ELb0EEENS1_25SingleTileBwdLPTSchedulerILb1ELi128ELb0EEEEEEEEEvNT_6ParamsE --------------------------
	.section	.text._ZN7cutlass13device_kernelIN5flash11enable_sm90INS1_16FlashAttnBwdSm90INS1_25CollectiveMainloopBwdSm90ILi2ELi2ELi2EN4cute5tupleIJNS5_1CILi1EEES8_S8_EEENS6_IJNS7_ILi64EEENS7_ILi128EEENS7_ILi96EEEEEENS_6half_tEfNS_4arch4Sm90ELb1ELb0ELb0ELb1ELb0ELb1ELb0ELb0ELi2ELi1ELi2ELi1ELb1EEENS1_24CollectiveEpilogueBwdGQAISD_fSG_Li256ELb1ELb0EEENS1_25SingleTileBwdLPTSchedulerILb1ELi128ELb0EEEEEEEEEvNT_6ParamsE,"ax",@progbits
	.align	128
.text._ZN7cutlass13device_kernelIN5flash11enable_sm90INS1_16FlashAttnBwdSm90INS1_25CollectiveMainloopBwdSm90ILi2ELi2ELi2EN4cute5tupleIJNS5_1CILi1EEES8_S8_EEENS6_IJNS7_ILi64EEENS7_ILi128EEENS7_ILi96EEEEEENS_6half_tEfNS_4arch4Sm90ELb1ELb0ELb0ELb1ELb0ELb1ELb0ELb0ELi2ELi1ELi2ELi1ELb1EEENS1_24CollectiveEpilogueBwdGQAISD_fSG_Li256ELb1ELb0EEENS1_25SingleTileBwdLPTSchedulerILb1ELi128ELb0EEEEEEEEEvNT_6ParamsE:
        .type           _ZN7cutlass13device_kernelIN5flash11enable_sm90INS1_16FlashAttnBwdSm90INS1_25CollectiveMainloopBwdSm90ILi2ELi2ELi2EN4cute5tupleIJNS5_1CILi1EEES8_S8_EEENS6_IJNS7_ILi64EEENS7_ILi128EEENS7_ILi96EEEEEENS_6half_tEfNS_4arch4Sm90ELb1ELb0ELb0ELb1ELb0ELb1ELb0ELb0ELi2ELi1ELi2ELi1ELb1EEENS1_24CollectiveEpilogueBwdGQAISD_fSG_Li256ELb1ELb0EEENS1_25SingleTileBwdLPTSchedulerILb1ELi128ELb0EEEEEEEEEvNT_6ParamsE,@function
        .size           _ZN7cutlass13device_kernelIN5flash11enable_sm90INS1_16FlashAttnBwdSm90INS1_25CollectiveMainloopBwdSm90ILi2ELi2ELi2EN4cute5tupleIJNS5_1CILi1EEES8_S8_EEENS6_IJNS7_ILi64EEENS7_ILi128EEENS7_ILi96EEEEEENS_6half_tEfNS_4arch4Sm90ELb1ELb0ELb0ELb1ELb0ELb1ELb0ELb0ELi2ELi1ELi2ELi1ELb1EEENS1_24CollectiveEpilogueBwdGQAISD_fSG_Li256ELb1ELb0EEENS1_25SingleTileBwdLPTSchedulerILb1ELi128ELb0EEEEEEEEEvNT_6ParamsE,(.L_x_3318 - _ZN7cutlass13device_kernelIN5flash11enable_sm90INS1_16FlashAttnBwdSm90INS1_25CollectiveMainloopBwdSm90ILi2ELi2ELi2EN4cute5tupleIJNS5_1CILi1EEES8_S8_EEENS6_IJNS7_ILi64EEENS7_ILi128EEENS7_ILi96EEEEEENS_6half_tEfNS_4arch4Sm90ELb1ELb0ELb0ELb1ELb0ELb1ELb0ELb0ELi2ELi1ELi2ELi1ELb1EEENS1_24CollectiveEpilogueBwdGQAISD_fSG_Li256ELb1ELb0EEENS1_25SingleTileBwdLPTSchedulerILb1ELi128ELb0EEEEEEEEEvNT_6ParamsE)
        .other          _ZN7cutlass13device_kernelIN5flash11enable_sm90INS1_16FlashAttnBwdSm90INS1_25CollectiveMainloopBwdSm90ILi2ELi2ELi2EN4cute5tupleIJNS5_1CILi1EEES8_S8_EEENS6_IJNS7_ILi64EEENS7_ILi128EEENS7_ILi96EEEEEENS_6half_tEfNS_4arch4Sm90ELb1ELb0ELb0ELb1ELb0ELb1ELb0ELb0ELi2ELi1ELi2ELi1ELb1EEENS1_24CollectiveEpilogueBwdGQAISD_fSG_Li256ELb1ELb0EEENS1_25SingleTileBwdLPTSchedulerILb1ELi128ELb0EEEEEEEEEvNT_6ParamsE,@"STO_CUDA_ENTRY STV_DEFAULT"
_ZN7cutlass13device_kernelIN5flash11enable_sm90INS1_16FlashAttnBwdSm90INS1_25CollectiveMainloopBwdSm90ILi2ELi2ELi2EN4cute5tupleIJNS5_1CILi1EEES8_S8_EEENS6_IJNS7_ILi64EEENS7_ILi128EEENS7_ILi96EEEEEENS_6half_tEfNS_4arch4Sm90ELb1ELb0ELb0ELb1ELb0ELb1ELb0ELb0ELi2ELi1ELi2ELi1ELb1EEENS1_24CollectiveEpilogueBwdGQAISD_fSG_Li256ELb1ELb0EEENS1_25SingleTileBwdLPTSchedulerILb1ELi128ELb0EEEEEEEEEvNT_6ParamsE:
        /* <DEDUP_REMOVED lines=24> */
.L_x_2975:
[----:B------:R-:W-:Y:S05]  /*0180*/  BSYNC B0 ;  /* 0x0000000000007941 */ /* 0x000fea0003800000 */
.L_x_2974:
        /* <DEDUP_REMOVED lines=37> */
.L_x_2976:
        /* <DEDUP_REMOVED lines=22> */
.L_x_2977:
[----:B------:R-:W-:Y:S01]  /*0540*/  PLOP3.LUT P0, PT, PT, PT, UP0, 0x80, 0x0 ;  /* 0x000000000000781c */ /* 0x000fe20003f0f008 */
[----:B------:R-:W-:Y:S01]  /*0550*/  NOP ;  /* 0x0000000000007918 */ /* 0x000fe20000000000 */
[----:B------:R-:W-:Y:S01]  /*0560*/  ULDC.64 UR46, c[0x0][0x208] ;  /* 0x00008200002e7ab9 */ /* 0x000fe20000000a00 */
[----:B------:R-:W-:Y:S01]  /*0570*/  BSSY B6, `(.L_x_2978) ;  /* 0x000091d000067945 */ /* 0x000fe20003800000 */
[----:B-12-4-:R-:W-:Y:S09]  /*0580*/  BAR.SYNC.DEFER_BLOCKING 0x0 ;  /* 0x0000000000007b1d */ /* 0x016ff20000010000 */
[----:B------:R-:W-:Y:S05]  /*0590*/  @!P0 BRA `(.L_x_2979) ;  /* 0x0000004c00748947 */ /* 0x000fea0003800000 */
.L_x_2980:
        /* <DEDUP_REMOVED lines=32> */
.L_x_2981:
[----:B------:R-:W-:Y:S01]  /*07a0*/  ULDC UR7, c[0x0][0x8cc] ;  /* 0x0002330000077ab9 */ /* 0x000fe20000000800 */
[----:B------:R-:W-:Y:S01]  /*07b0*/  UMOV UR36, UR10 ;  /* 0x0000000a00247c82 */ /* 0x000fe20008000000 */
[----:B------:R-:W-:-:S11]  /*07c0*/  UISETP.NE.AND UP0, UPT, UR7, 0x1, UPT ;  /* 0x000000010700788c */ /* 0x000fd6000bf05270 */
[----:B------:R-:W-:Y:S02]  /*07d0*/  @UP0 ULDC.64 UR8, c[0x0][0x8d0] ;  /* 0x0002340000080ab9 */ /* 0x000fe40000000a00 */
[----:B------:R-:W-:-:S04]  /*07e0*/  UIMAD.WIDE.U32 UR4, UR10, UR8, URZ ;  /* 0x000000080a0472a5 */ /* 0x000fc8000f8e003f */
[----:B------:R-:W-:-:S04]  /*07f0*/  @UP0 USHF.R.U32.HI UR36, URZ, UR9, UR5 ;  /* 0x000000093f240299 */ /* 0x000fc80008011605 */
[----:B------:R-:W-:-:S12]  /*0800*/  UIMAD UR4, UR36, UR7, URZ ;  /* 0x00000007240472a4 */ /* 0x000fd8000f8e023f */
.L_x_2982:
        /* <DEDUP_REMOVED lines=23> */
.L_x_2983:
        /* <DEDUP_REMOVED lines=14> */
.L_x_2985:
[----:B------:R-:W-:-:S05]  /*0a60*/  ULDC UR4, c[0x0][0x8f4] ;  /* 0x00023d0000047ab9 */ /* 0x000fca0000000800 */
.L_x_2984:
        /* <DEDUP_REMOVED lines=22> */
.L_x_2987:
        /* <DEDUP_REMOVED lines=14> */
.L_x_2988:
        /* <DEDUP_REMOVED lines=11> */
.L_x_2989:
        /* <DEDUP_REMOVED lines=13> */
.L_x_2990:
        /* <DEDUP_REMOVED lines=84> */
.L_x_2993:
        /* <DEDUP_REMOVED lines=15> */
.L_x_2992:
        /* <DEDUP_REMOVED lines=22> */
.L_x_2995:
        /* <DEDUP_REMOVED lines=15> */
.L_x_2994:
[----:B------:R-:W-:Y:S01]  /*16b0*/  SHF.R.S32.HI R23, RZ, 0x1f, R22 ;  /* 0x0000001fff177819 */ /* 0x000fe20000011416 */
[----:B------:R-:W-:-:S03]  /*16c0*/  UMOV UR4, 0xffffffff ;  /* 0xffffffff00047882 */ /* 0x000fc60000000000 */
[----:B------:R-:W-:-:S04]  /*16d0*/  LEA.HI R0, R23, R22, RZ, 0x7 ;  /* 0x0000001617007211 */ /* 0x000fc800078f38ff */
[----:B------:R-:W-:Y:S01]  /*16e0*/  SHF.R.S32.HI R19, RZ, 0x7, R0 ;  /* 0x00000007ff137819 */ /* 0x000fe20000011400 */
[----:B------:R-:W-:Y:S06]  /*16f0*/  BRA.DIV UR4, `(.L_x_2996) ;  /* 0x0000008204187947 */ /* 0x000fec000b800000 */
[----:B------:R1:W2:Y:S02]  /*1700*/  SHFL.IDX PT, R14, R19, RZ, 0x1f ;  /* 0x00001fff130e7589 */ /* 0x0002a400000e0000 */
.L_x_3082:
        /* <DEDUP_REMOVED lines=15> */
.L_x_2997:
        /* <DEDUP_REMOVED lines=19> */
.L_x_2999:
        /* <DEDUP_REMOVED lines=34> */
[----:B------:R-:W-:Y:S02]  /*1b50*/  IMAD R5, R3, 0x2, R2 ;  /* 0x0000000203057824 */ /* 0x000fe400078e0202 */
        /* <DEDUP_REMOVED lines=85> */
[----:B-1234-:R-:W-:-:S09]  /*20b0*/  ULDC UR6, c[0x0][0x744] ;  /* 0x0001d10000067ab9 */ /* 0x01efd20000000800 */
.L_x_3010:
[----:B------:R-:W-:-:S06]  /*20c0*/  UISETP.NE.AND UP0, UPT, UR9, 0x3, UPT ;  /* 0x000000030900788c */ /* 0x000fcc000bf05270 */
[----:B------:R-:W-:-:S13]  /*20d0*/  PLOP3.LUT P0, PT, PT, PT, UP0, 0x80, 0x0 ;  /* 0x000000000000781c */ /* 0x000fda0003f0f008 */
[----:B-1----:R-:W-:Y:S05]  /*20e0*/  @!P0 BRA `(.L_x_3000) ;  /* 0x0000000000048947 */ /* 0x002fea0003800000 */
[----:B------:R-:W-:Y:S01]  /*20f0*/  BPT.TRAP 0x1 ;  /* 0x000000040000795c */ /* 0x000fe20000300000 */
.L_x_3000:
[----:B------:R-:W-:Y:S01]  /*2100*/  R2UR UR7, R2 ;  /* 0x00000000020772ca */ /* 0x000fe200000e0000 */
[----:B------:R-:W-:-:S05]  /*2110*/  IMAD.U32 R6, RZ, RZ, UR4 ;  /* 0x00000004ff067e24 */ /* 0x000fca000f8e00ff */
[----:B------:R-:W-:-:S07]  /*2120*/  SHF.L.U32 R6, R6, 0x1f, RZ ;  /* 0x0000001f06067819 */ /* 0x000fce00000006ff */
[----:B------:R-:W-:-:S09]  /*2130*/  ULEA UR7, UR5, UR7, 0x3 ;  /* 0x0000000705077291 */ /* 0x000fd2000f8e183f */
[----:B------:R1:W2:Y:S01]  /*2140*/  SYNCS.PHASECHK.TRANS64.TRYWAIT P1, [UR7+0x26810], R6 ;  /* 0x02681006ff0075a7 */ /* 0x0002a20008020147 */
[----:B------:R-:W-:Y:S05]  /*2150*/  @!P0 BRA `(.L_x_3001) ;  /* 0x0000000000048947 */ /* 0x000fea0003800000 */
[----:B------:R-:W-:Y:S01]  /*2160*/  BPT.TRAP 0x1 ;  /* 0x000000040000795c */ /* 0x000fe20000300000 */
.L_x_3001:
[----:B--2---:R-:W-:Y:S05]  /*2170*/  @P1 BRA `(.L_x_3002) ;  /* 0x0000000000081947 */ /* 0x004fea0003800000 */
[----:B------:R-:W2:Y:S02]  /*2180*/  SYNCS.PHASECHK.TRANS64.TRYWAIT P1, [UR7+0x26810], R6 ;  /* 0x02681006ff0075a7 */ /* 0x000ea40008020147 */
[----:B--2---:R-:W-:Y:S05]  /*2190*/  @!P1 BRA `(.L_x_3003) ;  /* 0x0000007400a49947 */ /* 0x004fea0003800000 */
.L_x_3002:
        /* <DEDUP_REMOVED lines=66> */
.L_x_3004:
[----:B------:R1:W1:Y:S01]  /*25c0*/  SYNCS.PHASECHK.TRANS64.TRYWAIT P1, [UR7+0x26830], R6 ;  /* 0x02683006ff0075a7 */ /* 0x0002620008020147 */
[----:B------:R-:W-:Y:S05]  /*25d0*/  @!P0 BRA `(.L_x_3005) ;  /* 0x0000000000048947 */ /* 0x000fea0003800000 */
[----:B------:R-:W-:Y:S01]  /*25e0*/  BPT.TRAP 0x1 ;  /* 0x000000040000795c */ /* 0x000fe20000300000 */
.L_x_3005:
[----:B-1----:R-:W-:Y:S05]  /*25f0*/  @P1 BRA `(.L_x_3006) ;  /* 0x0000000000081947 */ /* 0x002fea0003800000 */
[----:B------:R-:W1:Y:S02]  /*2600*/  SYNCS.PHASECHK.TRANS64.TRYWAIT P1, [UR7+0x26830], R6 ;  /* 0x02683006ff0075a7 */ /* 0x000e640008020147 */
[----:B-1----:R-:W-:Y:S05]  /*2610*/  @!P1 BRA `(.L_x_3007) ;  /* 0x00000070009c9947 */ /* 0x002fea0003800000 */
.L_x_3006:
        /* <DEDUP_REMOVED lines=474> */
.L_x_3008:
        /* <DEDUP_REMOVED lines=46> */
.L_x_3009:
        /* <DEDUP_REMOVED lines=62> */
.L_x_2991:
[----:B------:R-:W-:Y:S05]  /*4a80*/  @P0 BRA `(.L_x_2986) ;  /* 0x0000004c002c0947 */ /* 0x000fea0003800000 */
[----:B------:R-:W-:Y:S01]  /*4a90*/  ULDC.64 UR4, c[0x0][0x878] ;  /* 0x00021e0000047ab9 */ /* 0x000fe20000000a00 */
[----:B-1----:R-:W1:Y:S01]  /*4aa0*/  S2R R4, SR_TID.X ;  /* 0x0000000000047919 */ /* 0x002e620000002100 */
[----:B------:R-:W-:Y:S01]  /*4ab0*/  UISETP.NE.U32.AND UP0, UPT, UR4, URZ, UPT ;  /* 0x0000003f0400728c */ /* 0x000fe2000bf05070 */
[----:B------:R-:W2:Y:S01]  /*4ac0*/  S2UR UR9, SR_CgaCtaId ;  /* 0x00000000000979c3 */ /* 0x000ea20000008800 */
[----:B------:R-:W-:Y:S01]  /*4ad0*/  UMOV UR8, 0x400 ;  /* 0x0000040000087882 */ /* 0x000fe20000000000 */
[----:B------:R-:W-:Y:S02]  /*4ae0*/  UIMAD UR36, UR36, 0x3000, URZ ;  /* 0x00003000242478a4 */ /* 0x000fe4000f8e023f */
[----:B------:R-:W-:Y:S01]  /*4af0*/  UISETP.NE.AND.EX UP0, UPT, UR5, URZ, UPT, UP0 ;  /* 0x0000003f0500728c */ /* 0x000fe2000bf05300 */
[----:B------:R-:W-:Y:S01]  /*4b00*/  ULDC.64 UR12, c[0x0][0x818] ;  /* 0x00020600000c7ab9 */ /* 0x000fe20000000a00 */
[----:B------:R-:W-:Y:S01]  /*4b10*/  ULDC.64 UR14, c[0x0][0x840] ;  /* 0x00021000000e7ab9 */ /* 0x000fe20000000a00 */
[----:B------:R-:W-:-:S03]  /*4b20*/  ULDC.64 UR16, c[0x0][0x848] ;  /* 0x0002120000107ab9 */ /* 0x000fc60000000a00 */
[----:B------:R-:W-:-:S05]  /*4b30*/  PLOP3.LUT P0, PT, PT, PT, UP0, 0x80, 0x0 ;  /* 0x000000000000781c */ /* 0x000fca0003f0f008 */
[----:B------:R-:W-:Y:S02]  /*4b40*/  @UP0 ULDC.64 UR4, c[0x0][0x878] ;  /* 0x00021e0000040ab9 */ /* 0x000fe40000000a00 */
[----:B------:R-:W-:-:S06]  /*4b50*/  @UP0 UIMAD.WIDE UR4, UR39, 0x4, UR4 ;  /* 0x00000004270408a5 */ /* 0x000fcc000f8e0204 */
[----:B------:R-:W-:Y:S02]  /*4b60*/  IMAD.U32 R2, RZ, RZ, UR4 ;  /* 0x00000004ff027e24 */ /* 0x000fe4000f8e00ff */
[----:B------:R-:W-:Y:S01]  /*4b70*/  IMAD.U32 R3, RZ, RZ, UR5 ;  /* 0x00000005ff037e24 */ /* 0x000fe2000f8e00ff */
[----:B------:R-:W-:-:S04]  /*4b80*/  ULDC UR5, c[0x0][0x850] ;  /* 0x0002140000057ab9 */ /* 0x000fc80000000800 */
[----:B------:R-:W3:Y:S01]  /*4b90*/  @P0 LDG.E R2, desc[UR46][R2.64] ;  /* 0x0000002e02020981 */ /* 0x000ee2000c1e1900 */
[----:B-1----:R-:W-:Y:S01]  /*4ba0*/  VIADD R5, R4, 0xffffff80 ;  /* 0xffffff8004057836 */ /* 0x002fe20000000000 */
[----:B------:R-:W-:Y:S01]  /*4bb0*/  UISETP.NE.AND UP1, UPT, UR5, 0x1, UPT ;  /* 0x000000010500788c */ /* 0x000fe2000bf25270 */
[----:B------:R-:W-:Y:S03]  /*4bc0*/  BSSY B0, `(.L_x_3011) ;  /* 0x0000056000007945 */ /* 0x000fe60003800000 */
[----:B------:R-:W-:-:S07]  /*4bd0*/  SHF.R.S32.HI R0, RZ, 0x1f, R5 ;  /* 0x0000001fff007819 */ /* 0x000fce0000011405 */
[----:B------:R-:W-:Y:S01]  /*4be0*/  @UP1 ULDC UR10, c[0x0][0x858] ;  /* 0x00021600000a1ab9 */ /* 0x000fe20000000800 */
[----:B------:R-:W-:Y:S01]  /*4bf0*/  BAR.SYNC.DEFER_BLOCKING 0x1, 0x100 ;  /* 0x0044000000007b1d */ /* 0x000fe20000010000 */
[----:B---3--:R-:W-:Y:S02]  /*4c00*/  @P0 R2UR UR4, R2 ;  /* 0x00000000020402ca */ /* 0x008fe400000e0000 */
        /* <DEDUP_REMOVED lines=9> */
[----:B------:R-:W-:-:S03]  /*4ca0*/  @UP0 ULEA.HI UR5, UR5, UR4, URZ, 0x7 ;  /* 0x0000000405050291 */ /* 0x000fc6000f8f383f */
[----:B------:R-:W-:Y:S01]  /*4cb0*/  @UP1 ULDC UR4, c[0x0][0x854] ;  /* 0x0002150000041ab9 */ /* 0x000fe20000000800 */
[----:B------:R-:W-:Y:S02]  /*4cc0*/  @UP0 USHF.R.S32.HI UR6, URZ, 0x7, UR5 ;  /* 0x000000073f060899 */ /* 0x000fe40008011405 */
[----:B------:R-:W-:Y:S02]  /*4cd0*/  UIMAD.WIDE.U32 UR4, UR37, UR4, URZ ;  /* 0x00000004250472a5 */ /* 0x000fe4000f8e003f */
[----:B------:R-:W-:Y:S02]  /*4ce0*/  @UP0 UIMAD UR6, UR6, 0x3000, URZ ;  /* 0x00003000060608a4 */ /* 0x000fe4000f8e023f */
[----:B------:R-:W-:Y:S02]  /*4cf0*/  @UP1 USHF.R.U32.HI UR37, URZ, UR10, UR5 ;  /* 0x0000000a3f251299 */ /* 0x000fe40008011605 */
[----:B------:R-:W-:Y:S02]  /*4d00*/  @UP0 USHF.R.S32.HI UR7, URZ, 0x1f, UR6 ;  /* 0x0000001f3f070899 */ /* 0x000fe40008011406 */
[----:B--2---:R-:W-:Y:S01]  /*4d10*/  ULEA UR4, UR9, UR8, 0x18 ;  /* 0x0000000809047291 */ /* 0x004fe2000f8ec03f */
[----:B------:R-:W-:Y:S01]  /*4d20*/  @!UP0 UMOV UR6, URZ ;  /* 0x0000003f00068c82 */ /* 0x000fe20008000000 */
[----:B------:R-:W-:-:S02]  /*4d30*/  USHF.R.S32.HI UR5, URZ, 0x1f, UR37 ;  /* 0x0000001f3f057899 */ /* 0x000fc40008011425 */
[----:B------:R-:W-:Y:S02]  /*4d40*/  UIADD3 UR8, UP1, UR36, UR6, URZ ;  /* 0x0000000624087290 */ /* 0x000fe4000ff3e03f */
[----:B------:R-:W-:Y:S01]  /*4d50*/  LEA R0, R0, UR4, 0x2 ;  /* 0x0000000400007c11 */ /* 0x000fe2000f8e10ff */
[----:B------:R-:W-:Y:S01]  /*4d60*/  @!UP0 UMOV UR7, URZ ;  /* 0x0000003f00078c82 */ /* 0x000fe20008000000 */
[----:B------:R-:W-:Y:S02]  /*4d70*/  UIMAD UR6, UR5, UR12, URZ ;  /* 0x0000000c050672a4 */ /* 0x000fe4000f8e023f */
[----:B------:R-:W-:Y:S01]  /*4d80*/  ULEA.HI.X.SX32 UR9, UR36, UR7, 0x1, UP1 ;  /* 0x0000000724097291 */ /* 0x000fe200088f0e3f */
[----:B------:R1:W-:Y:S01]  /*4d90*/  STS.128 [R0], R24 ;  /* 0x0000001800007388 */ /* 0x0003e20000000c00 */
[----:B------:R-:W-:Y:S02]  /*4da0*/  UIMAD UR5, UR5, UR14, URZ ;  /* 0x0000000e050572a4 */ /* 0x000fe4000f8e023f */
[----:B------:R-:W-:Y:S01]  /*4db0*/  UIMAD UR10, UR37, UR13, UR6 ;  /* 0x0000000d250a72a4 */ /* 0x000fe2000f8e0206 */
[----:B------:R1:W-:Y:S01]  /*4dc0*/  STS.128 [R0+0x800], R28 ;  /* 0x0008001c00007388 */ /* 0x0003e20000000c00 */
[----:B------:R-:W-:-:S02]  /*4dd0*/  UIMAD.WIDE.U32 UR6, UR37, UR12, UR8 ;  /* 0x0000000c250672a5 */ /* 0x000fc4000f8e0008 */
[----:B------:R-:W-:Y:S01]  /*4de0*/  UIMAD UR12, UR37, UR15, UR5 ;  /* 0x0000000f250c72a4 */ /* 0x000fe2000f8e0205 */
[----:B------:R1:W-:Y:S01]  /*4df0*/  STS.128 [R0+0x1000], R32 ;  /* 0x0010002000007388 */ /* 0x0003e20000000c00 */
[----:B------:R-:W-:Y:S02]  /*4e00*/  USHF.R.S32.HI UR5, URZ, 0x1f, UR39 ;  /* 0x0000001f3f057899 */ /* 0x000fe40008011427 */
[----:B------:R-:W-:Y:S01]  /*4e10*/  UIMAD.WIDE.U32 UR8, UR37, UR14, UR8 ;  /* 0x0000000e250872a5 */ /* 0x000fe2000f8e0008 */
[----:B------:R1:W-:Y:S01]  /*4e20*/  STS.128 [R0+0x1800], R36 ;  /* 0x0018002400007388 */ /* 0x0003e20000000c00 */
[----:B------:R-:W-:Y:S01]  /*4e30*/  USEL UR5, UR5, URZ, !UP0 ;  /* 0x0000003f05057287 */ /* 0x000fe2000c000000 */
[----:B------:R-:W-:Y:S02]  /*4e40*/  ULDC.64 UR14, c[0x0][0x820] ;  /* 0x00020800000e7ab9 */ /* 0x000fe40000000a00 */
[----:B------:R1:W-:Y:S01]  /*4e50*/  STS.128 [R0+0x2000], R40 ;  /* 0x0020002800007388 */ /* 0x0003e20000000c00 */
[----:B------:R-:W-:-:S02]  /*4e60*/  USEL UR39, UR39, URZ, !UP0 ;  /* 0x0000003f27277287 */ /* 0x000fc4000c000000 */
[----:B------:R-:W-:Y:S01]  /*4e70*/  UIMAD UR11, UR5, UR14, URZ ;  /* 0x0000000e050b72a4 */ /* 0x000fe2000f8e023f */
[----:B------:R1:W-:Y:S01]  /*4e80*/  STS.128 [R0+0x2800], R44 ;  /* 0x0028002c00007388 */ /* 0x0003e20000000c00 */
[----:B------:R-:W-:Y:S02]  /*4e90*/  UIADD3 UR7, UR7, UR10, URZ ;  /* 0x0000000a07077290 */ /* 0x000fe4000fffe03f */
[----:B------:R-:W-:Y:S01]  /*4ea0*/  UIMAD UR5, UR5, UR16, URZ ;  /* 0x00000010050572a4 */ /* 0x000fe2000f8e023f */
[----:B------:R1:W-:Y:S01]  /*4eb0*/  STS.128 [R0+0x3000], R48 ;  /* 0x0030003000007388 */ /* 0x0003e20000000c00 */
[----:B------:R-:W-:Y:S02]  /*4ec0*/  UIADD3 UR9, UR9, UR12, URZ ;  /* 0x0000000c09097290 */ /* 0x000fe4000fffe03f */
        /* <DEDUP_REMOVED lines=16> */
[----:B------:R-:W-:Y:S01]  /*4fd0*/  @!PT LDS RZ, [RZ] ;  /* 0x00000000fffff984 */ /* 0x000fe20000000800 */
[----:B------:R-:W-:Y:S01]  /*4fe0*/  @!PT LDS RZ, [RZ] ;  /* 0x00000000fffff984 */ /* 0x000fe20000000800 */
[----:B------:R-:W-:Y:S01]  /*4ff0*/  @!PT LDS RZ, [RZ] ;  /* 0x00000000fffff984 */ /* 0x000fe20000000800 */
[----:B------:R-:W-:Y:S01]  /*5000*/  @!PT LDS RZ, [RZ] ;  /* 0x00000000fffff984 */ /* 0x000fe20000000800 */
[----:B------:R2:W-:Y:S06]  /*5010*/  MEMBAR.ALL.CTA ;  /* 0x0000000000007992 */ /* 0x0005ec0000008000 */
[----:B--2---:R-:W2:Y:S01]  /*5020*/  FENCE.VIEW.ASYNC.S ;  /* 0x00000000000073c6 */ /* 0x004ea20000000000 */
        /* <DEDUP_REMOVED lines=8> */
.L_x_3013:
[----:B------:R-:W-:Y:S01]  /*50b0*/  @P0 ELECT P1, URZ, PT ;  /* 0x00000000003f082f */ /* 0x000fe20003820000 */
[----:B------:R2:W-:-:S12]  /*50c0*/  UBLKRED.G.S.ADD.F32.RN [UR6], [UR4], UR5, desc[UR8] ;  /* 0x00000806040073bb */ /* 0x0005d800080a1405 */
[----:B------:R-:W-:Y:S02]  /*50d0*/  @P1 PLOP3.LUT P0, PT, P1, PT, PT, 0x8, 0x0 ;  /* 0x000000000000181c */ /* 0x000fe40000f0e170 */
[----:B------:R-:W-:-:S11]  /*50e0*/  PLOP3.LUT P1, PT, PT, PT, PT, 0x8, 0x0 ;  /* 0x000000000000781c */ /* 0x000fd60003f2e170 */
[----:B--2---:R-:W-:Y:S05]  /*50f0*/  @P0 BRA.U.ANY `(.L_x_3013) ;  /* 0xfffffffd00ec0947 */ /* 0x004fea000393ffff */
[----:B------:R0:W-:Y:S01]  /*5100*/  UTMACMDFLUSH ;  /* 0x00000000000079b7 */ /* 0x0001e20000000000 */
[----:B------:R-:W-:-:S04]  /*5110*/  DEPBAR.LE SB0, 0x0 ;  /* 0x000080000000791a */ /* 0x000fc80000000000 */
.L_x_3012:
[----:B------:R-:W-:Y:S05]  /*5120*/  BSYNC B0 ;  /* 0x0000000000007941 */ /* 0x000fea0003800000 */
.L_x_3011:
        /* <DEDUP_REMOVED lines=28> */
.L_x_3014:
        /* <DEDUP_REMOVED lines=8> */
.L_x_2979:
        /* <DEDUP_REMOVED lines=29> */
.L_x_3016:
[----:B------:R-:W-:Y:S01]  /*5540*/  ULDC UR9, c[0x0][0x8cc] ;  /* 0x0002330000097ab9 */ /* 0x000fe20000000800 */
[----:B------:R-:W-:Y:S01]  /*5550*/  UMOV UR7, UR8 ;  /* 0x0000000800077c82 */ /* 0x000fe20008000000 */
[----:B------:R-:W-:-:S11]  /*5560*/  UISETP.NE.AND UP0, UPT, UR9, 0x1, UPT ;  /* 0x000000010900788c */ /* 0x000fd6000bf05270 */
[----:B------:R-:W-:Y:S02]  /*5570*/  @UP0 ULDC.64 UR10, c[0x0][0x8d0] ;  /* 0x00023400000a0ab9 */ /* 0x000fe40000000a00 */
[----:B------:R-:W-:-:S04]  /*5580*/  UIMAD.WIDE.U32 UR4, UR8, UR10, URZ ;  /* 0x0000000a080472a5 */ /* 0x000fc8000f8e003f */
[----:B------:R-:W-:-:S04]  /*5590*/  @UP0 USHF.R.U32.HI UR7, URZ, UR11, UR5 ;  /* 0x0000000b3f070299 */ /* 0x000fc80008011605 */
[----:B------:R-:W-:-:S12]  /*55a0*/  UIMAD UR4, UR7, UR9, URZ ;  /* 0x00000009070472a4 */ /* 0x000fd8000f8e023f */
.L_x_3017:
        /* <DEDUP_REMOVED lines=23> */
.L_x_3018:
        /* <DEDUP_REMOVED lines=13> */
.L_x_3020:
[----:B------:R-:W-:-:S05]  /*57f0*/  ULDC UR4, c[0x0][0x8f4] ;  /* 0x00023d0000047ab9 */ /* 0x000fca0000000800 */
.L_x_3019:
        /* <DEDUP_REMOVED lines=46> */
.L_x_3021:
        /* <DEDUP_REMOVED lines=13> */
.L_x_3022:
        /* <DEDUP_REMOVED lines=12> */
.L_x_3023:
        /* <DEDUP_REMOVED lines=54> */
.L_x_3026:
[----:B------:R-:W-:Y:S05]  /*5fd0*/  BSYNC B0 ;  /* 0x0000000000007941 */ /* 0x000fea0003800000 */
.L_x_3025:
        /* <DEDUP_REMOVED lines=19> */
.L_x_3028:
[----:B------:R-:W-:Y:S05]  /*6110*/  BSYNC B0 ;  /* 0x0000000000007941 */ /* 0x000fea0003800000 */
.L_x_3027:
[----:B------:R-:W-:Y:S06]  /*6120*/  BAR.ARV 0xa, 0xa0 ;  /* 0x0282800000007b1d */ /* 0x000fec0000002000 */
[----:B------:R-:W-:Y:S04]  /*6130*/  BSSY B0, `(.L_x_3029) ;  /* 0x0000003000007945 */ /* 0x000fe80003800000 */
[----:B------:R-:W-:Y:S05]  /*6140*/  @!P0 BRA `(.L_x_3030) ;  /* 0x0000000000048947 */ /* 0x000fea0003800000 */
[----:B------:R-:W-:-:S04]  /*6150*/  DEPBAR.LE SB0, 0x0 ;  /* 0x000080000000791a */ /* 0x000fc80000000000 */
.L_x_3030:
[----:B------:R-:W-:Y:S05]  /*6160*/  BSYNC B0 ;  /* 0x0000000000007941 */ /* 0x000fea0003800000 */
.L_x_3029:
[----:B------:R-:W-:Y:S06]  /*6170*/  BAR.ARV 0xb, 0xa0 ;  /* 0x02c2800000007b1d */ /* 0x000fec0000002000 */
[----:B------:R-:W-:Y:S01]  /*6180*/  UIADD3 UR18, UR12, 0x1, URZ ;  /* 0x000000010c127890 */ /* 0x000fe2000fffe03f */
[----:B------:R-:W-:Y:S11]  /*6190*/  BRA `(.L_x_3031) ;  /* 0x0000000000047947 */ /* 0x000ff60003800000 */
.L_x_3024:
[----:B------:R-:W-:-:S05]  /*61a0*/  UMOV UR18, UR12 ;  /* 0x0000000c00127c82 */ /* 0x000fca0008000000 */
.L_x_3031:
        /* <DEDUP_REMOVED lines=22> */
.L_x_3044:
        /* <DEDUP_REMOVED lines=20> */
.L_x_3033:
[----:B------:R-:W-:Y:S05]  /*6450*/  BSYNC B0 ;  /* 0x0000000000007941 */ /* 0x000fea0003800000 */
.L_x_3032:
        /* <DEDUP_REMOVED lines=13> */
.L_x_3035:
[----:B------:R-:W-:Y:S05]  /*6530*/  BSYNC B0 ;  /* 0x0000000000007941 */ /* 0x000fea0003800000 */
.L_x_3034:
[----:B------:R-:W-:Y:S06]  /*6540*/  BAR.ARV 0xa, 0xa0 ;  /* 0x0282800000007b1d */ /* 0x000fec0000002000 */
[----:B------:R-:W-:Y:S04]  /*6550*/  BSSY B0, `(.L_x_3036) ;  /* 0x0000003000007945 */ /* 0x000fe80003800000 */
[----:B------:R-:W-:Y:S05]  /*6560*/  @!P0 BRA `(.L_x_3037) ;  /* 0x0000000000048947 */ /* 0x000fea0003800000 */
[----:B------:R-:W-:-:S04]  /*6570*/  DEPBAR.LE SB0, 0x0 ;  /* 0x000080000000791a */ /* 0x000fc80000000000 */
.L_x_3037:
[----:B------:R-:W-:Y:S05]  /*6580*/  BSYNC B0 ;  /* 0x0000000000007941 */ /* 0x000fea0003800000 */
.L_x_3036:
        /* <DEDUP_REMOVED lines=13> */
.L_x_3039:
[----:B------:R-:W-:Y:S05]  /*6660*/  BSYNC B0 ;  /* 0x0000000000007941 */ /* 0x000fea0003800000 */
.L_x_3038:
        /* <DEDUP_REMOVED lines=13> */
.L_x_3041:
[----:B------:R-:W-:Y:S05]  /*6740*/  BSYNC B0 ;  /* 0x0000000000007941 */ /* 0x000fea0003800000 */
.L_x_3040:
[----:B------:R-:W-:Y:S01]  /*6750*/  UIADD3 UR18, UR18, 0x2, URZ ;  /* 0x0000000212127890 */ /* 0x000fe2000fffe03f */
[----:B------:R-:W-:Y:S06]  /*6760*/  BAR.ARV 0xa, 0xa0 ;  /* 0x0282800000007b1d */ /* 0x000fec0000002000 */
[----:B------:R-:W-:Y:S01]  /*6770*/  UISETP.GE.AND UP0, UPT, UR18, UR7, UPT ;  /* 0x000000071200728c */ /* 0x000fe2000bf06270 */
[----:B------:R-:W-:Y:S04]  /*6780*/  BSSY B0, `(.L_x_3042) ;  /* 0x0000003000007945 */ /* 0x000fe80003800000 */
[----:B------:R-:W-:Y:S06]  /*6790*/  @!P0 BRA `(.L_x_3043) ;  /* 0x0000000000048947 */ /* 0x000fec0003800000 */
[----:B------:R-:W-:-:S04]  /*67a0*/  DEPBAR.LE SB0, 0x0 ;  /* 0x000080000000791a */ /* 0x000fc80000000000 */
.L_x_3043:
[----:B------:R-:W-:Y:S05]  /*67b0*/  BSYNC B0 ;  /* 0x0000000000007941 */ /* 0x000fea0003800000 */
.L_x_3042:
[----:B------:R-:W-:Y:S06]  /*67c0*/  BAR.ARV 0xb, 0xa0 ;  /* 0x02c2800000007b1d */ /* 0x000fec0000002000 */
[----:B------:R-:W-:Y:S01]  /*67d0*/  PLOP3.LUT P1, PT, PT, PT, UP0, 0x80, 0x0 ;  /* 0x000000000000781c */ /* 0x000fe20003f2f008 */
[----:B------:R-:W-:Y:S02]  /*67e0*/  UIADD3 UR26, UR26, 0x3000, URZ ;  /* 0x000030001a1a7890 */ /* 0x000fe4000fffe03f */
[----:B------:R-:W-:-:S10]  /*67f0*/  UIADD3 UR6, UR6, 0x3000, URZ ;  /* 0x0000300006067890 */ /* 0x000fd4000fffe03f */
[----:B------:R-:W-:Y:S05]  /*6800*/  @!P1 BRA `(.L_x_3044) ;  /* 0xfffffff800c09947 */ /* 0x000fea000383ffff */
[----:B------:R-:W-:Y:S05]  /*6810*/  BRA `(.L_x_2986) ;  /* 0x0000002c00c87947 */ /* 0x000fea0003800000 */
.L_x_3015:
        /* <DEDUP_REMOVED lines=22> */
.L_x_3045:
[----:B------:R-:W-:Y:S01]  /*6980*/  ULDC UR9, c[0x0][0x8cc] ;  /* 0x0002330000097ab9 */ /* 0x000fe20000000800 */
[----:B------:R-:W-:Y:S01]  /*6990*/  UMOV UR7, UR8 ;  /* 0x0000000800077c82 */ /* 0x000fe20008000000 */
[----:B------:R-:W-:-:S11]  /*69a0*/  UISETP.NE.AND UP0, UPT, UR9, 0x1, UPT ;  /* 0x000000010900788c */ /* 0x000fd6000bf05270 */
[----:B------:R-:W-:Y:S02]  /*69b0*/  @UP0 ULDC.64 UR10, c[0x0][0x8d0] ;  /* 0x00023400000a0ab9 */ /* 0x000fe40000000a00 */
[----:B------:R-:W-:-:S04]  /*69c0*/  UIMAD.WIDE.U32 UR4, UR8, UR10, URZ ;  /* 0x0000000a080472a5 */ /* 0x000fc8000f8e003f */
[----:B------:R-:W-:-:S04]  /*69d0*/  @UP0 USHF.R.U32.HI UR7, URZ, UR11, UR5 ;  /* 0x0000000b3f070299 */ /* 0x000fc80008011605 */
[----:B------:R-:W-:-:S12]  /*69e0*/  UIMAD UR4, UR7, UR9, URZ ;  /* 0x00000009070472a4 */ /* 0x000fd8000f8e023f */
.L_x_3046:
        /* <DEDUP_REMOVED lines=23> */
.L_x_3047:
        /* <DEDUP_REMOVED lines=14> */
.L_x_3049:
[----:B------:R-:W-:-:S05]  /*6c40*/  ULDC UR4, c[0x0][0x8f4] ;  /* 0x00023d0000047ab9 */ /* 0x000fca0000000800 */
.L_x_3048:
        /* <DEDUP_REMOVED lines=60> */
.L_x_3051:
        /* <DEDUP_REMOVED lines=12> */
.L_x_3052:
[----:B------:R-:W-:Y:S05]  /*70d0*/  @!P2 BRA `(.L_x_3053) ;  /* 0x000000000014a947 */ /* 0x000fea0003800000 */
[----:B------:R-:W-:Y:S02]  /*70e0*/  IMAD.U32 R2, RZ, RZ, UR14 ;  /* 0x0000000eff027e24 */ /* 0x000fe4000f8e00ff */
[----:B------:R-:W-:-:S05]  /*70f0*/  IMAD.U32 R3, RZ, RZ, UR15 ;  /* 0x0000000fff037e24 */ /* 0x000fca000f8e00ff */
[----:B------:R-:W2:Y:S04]  /*7100*/  LDG.E R5, desc[UR46][R2.64] ;  /* 0x0000002e02057981 */ /* 0x000ea8000c1e1900 */
[----:B------:R-:W2:Y:S02]  /*7110*/  LDG.E R4, desc[UR46][R2.64+0x4] ;  /* 0x0000042e02047981 */ /* 0x000ea4000c1e1900 */
[----:B--2---:R-:W-:-:S07]  /*7120*/  IMAD.IADD R4, R4, 0x1, -R5 ;  /* 0x0000000104047824 */ /* 0x004fce00078e0a05 */
.L_x_3053:
        /* <DEDUP_REMOVED lines=62> */
.L_x_3083:
        /* <DEDUP_REMOVED lines=15> */
.L_x_3056:
        /* <DEDUP_REMOVED lines=122> */
.L_x_3067:
[----:B-123--:R-:W-:-:S04]  /*7da0*/  SHF.L.U32 R18, R10, 0x1f, RZ ;  /* 0x0000001f0a127819 */ /* 0x00efc800000006ff */
[----:B------:R-:W2:Y:S02]  /*7db0*/  SYNCS.PHASECHK.TRANS64.TRYWAIT P1, [R15+URZ+0x26840], R18 ;  /* 0x026840120f0075a7 */ /* 0x000ea4000802017f */
[----:B--2---:R-:W-:Y:S05]  /*7dc0*/  @!P1 BRA `(.L_x_3059) ;  /* 0x0000001800dc9947 */ /* 0x004fea0003800000 */
.L_x_3084:
        /* <DEDUP_REMOVED lines=8> */
.L_x_3060:
        /* <DEDUP_REMOVED lines=44> */
.L_x_3085:
        /* <DEDUP_REMOVED lines=8> */
.L_x_3062:
        /* <DEDUP_REMOVED lines=44> */
.L_x_3086:
        /* <DEDUP_REMOVED lines=8> */
.L_x_3064:
        /* <DEDUP_REMOVED lines=38> */
.L_x_3088:
        /* <DEDUP_REMOVED lines=8> */
.L_x_3066:
        /* <DEDUP_REMOVED lines=44> */
.L_x_3058:
[----:B------:R-:W4:Y:S02]  /*8a70*/  LDL.LU R4, [R1+0x4] ;  /* 0x0000040001047983 */ /* 0x000f240000300800 */
[----:B----4-:R-:W-:Y:S02]  /*8a80*/  ISETP.NE.AND P1, PT, R4, RZ, PT ;  /* 0x000000ff0400720c */ /* 0x010fe40003f25270 */
[----:B------:R4:W5:Y:S11]  /*8a90*/  LDL R4, [R1] ;  /* 0x0000000001047983 */ /* 0x0009760000100800 */
[----:B----4-:R-:W-:Y:S05]  /*8aa0*/  @!P1 BRA `(.L_x_3057) ;  /* 0x0000000400949947 */ /* 0x010fea0003800000 */
[----:B------:R-:W-:-:S04]  /*8ab0*/  SHF.L.U32 R12, R10, 0x1f, RZ ;  /* 0x0000001f0a0c7819 */ /* 0x000fc800000006ff */
[----:B------:R-:W4:Y:S02]  /*8ac0*/  SYNCS.PHASECHK.TRANS64.TRYWAIT P1, [R15+URZ+0x26840], R12 ;  /* 0x0268400c0f0075a7 */ /* 0x000f24000802017f */
[----:B----4-:R-:W-:Y:S05]  /*8ad0*/  @!P1 BRA `(.L_x_3068) ;  /* 0x0000000c00ec9947 */ /* 0x010fea0003800000 */
.L_x_3089:
        /* <DEDUP_REMOVED lines=8> */
.L_x_3069:
        /* <DEDUP_REMOVED lines=41> */
.L_x_3090:
        /* <DEDUP_REMOVED lines=8> */
.L_x_3071:
        /* <DEDUP_REMOVED lines=41> */
.L_x_3057:
[----:B------:R-:W1:Y:S01]  /*9100*/  S2R R0, SR_TID.X ;  /* 0x0000000000007919 */ /* 0x000e620000002100 */
[----:B------:R-:W-:Y:S01]  /*9110*/  IMAD R3, R16, 0x8, R15 ;  /* 0x0000000810037824 */ /* 0x000fe200078e020f */
[----:B-1----:R-:W-:Y:S02]  /*9120*/  LOP3.LUT R2, R0, 0x7f, RZ, 0xc0, !PT ;  /* 0x0000007f00027812 */ /* 0x002fe400078ec0ff */
[----:B------:R-:W-:Y:S02]  /*9130*/  SHF.L.U32 R0, R10, 0x1f, RZ ;  /* 0x0000001f0a007819 */ /* 0x000fe400000006ff */
[----:B------:R-:W-:Y:S02]  /*9140*/  ISETP.NE.AND P1, PT, R2, RZ, PT ;  /* 0x000000ff0200720c */ /* 0x000fe40003f25270 */
[----:B------:R-:W1:Y:S02]  /*9150*/  SYNCS.PHASECHK.TRANS64.TRYWAIT P0, [R3+URZ+0x26840], R0 ;  /* 0x02684000030075a7 */ /* 0x000e64000800017f */
[----:B-1----:R-:W-:Y:S09]  /*9160*/  @!P0 BRA `(.L_x_3072) ;  /* 0x0000000800708947 */ /* 0x002ff20003800000 */
.L_x_3091:
[----:B------:R-:W-:Y:S05]  /*9170*/  @P1 BRA `(.L_x_3073) ;  /* 0x0000000000181947 */ /* 0x000fea0003800000 */
[----:B------:R-:W1:Y:S01]  /*9180*/  S2R R2, SR_TID.X ;  /* 0x0000000000027919 */ /* 0x000e620000002100 */
[----:B------:R-:W-:-:S04]  /*9190*/  IMAD.MOV.U32 R0, RZ, RZ, 0x3100 ;  /* 0x00003100ff007424 */ /* 0x000fc800078e00ff */
[----:B------:R1:W-:Y:S02]  /*91a0*/  SYNCS.ARRIVE.TRANS64 RZ, [R3+URZ+0x26830], R0 ;  /* 0x0268300003ff79a7 */ /* 0x0003e4000800003f */
[----:B-1----:R-:W-:-:S13]  /*91b0*/  LOP3.LUT P0, RZ, R2, 0x1f, RZ, 0xc0, !PT ;  /* 0x0000001f02ff7812 */ /* 0x002fda000780c0ff */
[----:B------:R-:W-:Y:S05]  /*91c0*/  @!P0 BRA `(.L_x_3073) ;  /* 0x0000000000048947 */ /* 0x000fea0003800000 */
[----:B------:R-:W-:Y:S01]  /*91d0*/  BPT.TRAP 0x1 ;  /* 0x000000040000795c */ /* 0x000fe20000300000 */
.L_x_3073:
        /* <DEDUP_REMOVED lines=48> */
.L_x_3054:
[----:B------:R-:W-:Y:S05]  /*94e0*/  BSYNC B0 ;  /* 0x0000000000007941 */ /* 0x000fea0003800000 */
.L_x_3050:
[----:B------:R-:W-:-:S03]  /*94f0*/  UMOV UR7, 0xffffffff ;  /* 0xffffffff00077882 */ /* 0x000fc60000000000 */
[----:B------:R-:W-:Y:S05]  /*9500*/  BRA.DIV UR7, `(.L_x_3074) ;  /* 0x00000006079c7947 */ /* 0x000fea000b800000 */
[----:B------:R-:W-:-:S13]  /*9510*/  ELECT P6, URZ, PT ;  /* 0x00000000003f782f */ /* 0x000fda00038c0000 */
.L_x_3094:
[----:B------:R-:W-:Y:S05]  /*9520*/  @!P6 BRA `(.L_x_2986) ;  /* 0x000000000084e947 */ /* 0x000fea0003800000 */
[----:B------:R-:W-:-:S06]  /*9530*/  ULOP3.LUT UR7, UR38, 0x2, URZ, 0xfc, !UPT ;  /* 0x0000000226077892 */ /* 0x000fcc000f8efc3f */
[----:B------:R-:W-:-:S05]  /*9540*/  IMAD.U32 R0, RZ, RZ, UR7 ;  /* 0x00000007ff007e24 */ /* 0x000fca000f8e00ff */
[----:B------:R-:W-:-:S13]  /*9550*/  ISETP.NE.AND P2, PT, R0, 0x3, PT ;  /* 0x000000030000780c */ /* 0x000fda0003f45270 */
[----:B------:R-:W-:Y:S05]  /*9560*/  @!P2 BRA `(.L_x_3075) ;  /* 0x000000000004a947 */ /* 0x000fea0003800000 */
[----:B------:R-:W-:Y:S01]  /*9570*/  BPT.TRAP 0x1 ;  /* 0x000000040000795c */ /* 0x000fe20000300000 */
.L_x_3075:
        /* <DEDUP_REMOVED lines=15> */
.L_x_3095:
[----:B------:R-:W2:Y:S02]  /*9670*/  SYNCS.PHASECHK.TRANS64.TRYWAIT P0, [R3+URZ], R0 ;  /* 0x00000000030075a7 */ /* 0x000ea4000800017f */
[----:B--2---:R-:W-:Y:S05]  /*9680*/  @!P0 BRA `(.L_x_3077) ;  /* 0x0000000400708947 */ /* 0x004fea0003800000 */
.L_x_3096:
[----:B------:R-:W-:Y:S05]  /*9690*/  @!P2 BRA `(.L_x_3078) ;  /* 0x000000000004a947 */ /* 0x000fea0003800000 */
[----:B------:R-:W-:Y:S01]  /*96a0*/  BPT.TRAP 0x1 ;  /* 0x000000040000795c */ /* 0x000fe20000300000 */
.L_x_3078:
[----:B--2---:R-:W-:-:S04]  /*96b0*/  VIADD R3, R8, 0x26840 ;  /* 0x0002684008037836 */ /* 0x004fc80000000000 */
[----:B------:R-:W-:-:S04]  /*96c0*/  IMAD R5, R2, 0x8, R3 ;  /* 0x0000000802057824 */ /* 0x000fc800078e0203 */
[----:B------:R-:W2:Y:S02]  /*96d0*/  SYNCS.PHASECHK.TRANS64.TRYWAIT P0, [R5+URZ], R4 ;  /* 0x00000004050075a7 */ /* 0x000ea4000800017f */
[----:B--2---:R-:W-:Y:S05]  /*96e0*/  @!P0 BRA `(.L_x_3079) ;  /* 0x00000004006c8947 */ /* 0x004fea0003800000 */
.L_x_3097:
[----:B------:R-:W-:-:S07]  /*96f0*/  IMAD R3, R6, 0x8, R3 ;  /* 0x0000000806037824 */ /* 0x000fce00078e0203 */
.L_x_3080:
[----:B---3--:R3:W4:Y:S02]  /*9700*/  SYNCS.PHASECHK.TRANS64.TRYWAIT P0, [R3+URZ], R0 ;  /* 0x00000000030075a7 */ /* 0x008724000800017f */
[----:B----4-:R-:W-:Y:S05]  /*9710*/  @!P0 NANOSLEEP.SYNCS 0x989680 ;  /* 0x009896800000895d */ /* 0x010fea0003900000 */
[----:B------:R-:W4:Y:S02]  /*9720*/  @!P0 SYNCS.PHASECHK.TRANS64 P0, [R3+URZ], R0 ;  /* 0x00000000030085a7 */ /* 0x000f24000800007f */
[----:B----4-:R-:W-:Y:S05]  /*9730*/  @!P0 BRA `(.L_x_3080) ;  /* 0xfffffffc00f08947 */ /* 0x010fea000383ffff */
.L_x_2986:
[----:B------:R-:W-:Y:S05]  /*9740*/  BSYNC B6 ;  /* 0x0000000000067941 */ /* 0x000fea0003800000 */
.L_x_2978:
[----:B------:R-:W-:Y:S05]  /*9750*/  EXIT ;  /* 0x000000000000794d */ /* 0x000fea0003800000 */
.L_x_2996:
[----:B------:R-:W-:Y:S02]  /*9760*/  IMAD.MOV.U32 R13, RZ, RZ, R19 ;  /* 0x000000ffff0d7224 */ /* 0x000fe400078e0013 */
[----:B------:R-:W-:Y:S02]  /*9770*/  IMAD.MOV.U32 R12, RZ, RZ, RZ ;  /* 0x000000ffff0c7224 */ /* 0x000fe400078e00ff */
[----:B------:R-:W-:Y:S02]  /*9780*/  IMAD.MOV.U32 R11, RZ, RZ, 0x1f ;  /* 0x0000001fff0b7424 */ /* 0x000fe400078e00ff */
[----:B------:R-:W-:-:S07]  /*9790*/  IMAD.MOV.U32 R15, RZ, RZ, -0x1 ;  /* 0xffffffffff0f7424 */ /* 0x000fce00078e00ff */
[----:B------:R-:W-:Y:S05]  /*97a0*/  WARPSYNC.COLLECTIVE R15, `(.L_x_3081) ;  /* 0x000000000f087348 */ /* 0x000fea0003c00000 */
[----:B------:R1:W2:Y:S02]  /*97b0*/  SHFL.IDX P6, R14, R13, R12, R11 ;  /* 0x0000000c0d0e7389 */ /* 0x0002a400000c000b */
[----:B-12---:R-:W-:Y:S01]  /*97c0*/  ENDCOLLECTIVE ;  /* 0x000000000000791b */ /* 0x006fe20003800000 */
.L_x_3081:
[----:B------:R-:W-:Y:S05]  /*97d0*/  BRA `(.L_x_3082) ;  /* 0xffffff7c00cc7947 */ /* 0x000fea000383ffff */
.L_x_2998:
[----:B--2---:R2:W3:Y:S02]  /*97e0*/  SYNCS.PHASECHK.TRANS64.TRYWAIT P0, [R2+URZ+0x26800], R5 ;  /* 0x02680005020075a7 */ /* 0x0044e4000800017f */
[----:B---3--:R-:W-:Y:S05]  /*97f0*/  @!P0 NANOSLEEP.SYNCS 0x989680 ;  /* 0x009896800000895d */ /* 0x008fea0003900000 */
[----:B------:R-:W3:Y:S02]  /*9800*/  @!P0 SYNCS.PHASECHK.TRANS64 P0, [R2+URZ+0x26800], R5 ;  /* 0x02680005020085a7 */ /* 0x000ee4000800007f */
[----:B---3--:R-:W-:Y:S05]  /*9810*/  @!P0 BRA `(.L_x_2998) ;  /* 0xfffffffc00f08947 */ /* 0x008fea000383ffff */
[----:B------:R-:W-:Y:S05]  /*9820*/  BRA `(.L_x_2997) ;  /* 0xffffff7c00f47947 */ /* 0x000fea000383ffff */
.L_x_3003:
[----:B--2---:R-:W-:-:S04]  /*9830*/  IMAD.U32 R5, RZ, RZ, UR7 ;  /* 0x00000007ff057e24 */ /* 0x004fc8000f8e00ff */
[----:B------:R2:W3:Y:S03]  /*9840*/  SYNCS.PHASECHK.TRANS64.TRYWAIT P1, [R5+URZ+0x26810], R6 ;  /* 0x02681006050075a7 */ /* 0x0004e6000802017f */
[----:B---3--:R-:W-:Y:S05]  /*9850*/  @!P1 NANOSLEEP.SYNCS 0x989680 ;  /* 0x009896800000995d */ /* 0x008fea0003900000 */
[----:B------:R-:W3:Y:S02]  /*9860*/  @!P1 SYNCS.PHASECHK.TRANS64 P1, [R5+URZ+0x26810], R6 ;  /* 0x02681006050095a7 */ /* 0x000ee4000802007f */
[----:B---3--:R-:W-:Y:S05]  /*9870*/  @!P1 BRA `(.L_x_3003) ;  /* 0xfffffffc00ec9947 */ /* 0x008fea000383ffff */
[----:B------:R-:W-:Y:S05]  /*9880*/  BRA `(.L_x_3002) ;  /* 0xffffff8800447947 */ /* 0x000fea000383ffff */
.L_x_3007:
[----:B------:R-:W-:-:S04]  /*9890*/  IMAD.U32 R5, RZ, RZ, UR7 ;  /* 0x00000007ff057e24 */ /* 0x000fc8000f8e00ff */
[----:B------:R1:W1:Y:S03]  /*98a0*/  SYNCS.PHASECHK.TRANS64.TRYWAIT P1, [R5+URZ+0x26830], R6 ;  /* 0x02683006050075a7 */ /* 0x000266000802017f */
[----:B-1----:R-:W-:Y:S05]  /*98b0*/  @!P1 NANOSLEEP.SYNCS 0x989680 ;  /* 0x009896800000995d */ /* 0x002fea0003900000 */
[----:B------:R-:W1:Y:S02]  /*98c0*/  @!P1 SYNCS.PHASECHK.TRANS64 P1, [R5+URZ+0x26830], R6 ;  /* 0x02683006050095a7 */ /* 0x000e64000802007f */
[----:B-1----:R-:W-:Y:S05]  /*98d0*/  @!P1 BRA `(.L_x_3007) ;  /* 0xfffffffc00ec9947 */ /* 0x002fea000383ffff */
[----:B------:R-:W-:Y:S05]  /*98e0*/  BRA `(.L_x_3006) ;  /* 0xffffff8c004c7947 */ /* 0x000fea000383ffff */
.L_x_3055:
[----:B-1----:R1:W2:Y:S02]  /*98f0*/  SYNCS.PHASECHK.TRANS64.TRYWAIT P0, [R15+URZ+0x26820], R2 ;  /* 0x026820020f0075a7 */ /* 0x0022a4000800017f */
[----:B--2---:R-:W-:Y:S05]  /*9900*/  @!P0 NANOSLEEP.SYNCS 0x989680 ;  /* 0x009896800000895d */ /* 0x004fea0003900000 */
[----:B------:R-:W2:Y:S02]  /*9910*/  @!P0 SYNCS.PHASECHK.TRANS64 P0, [R15+URZ+0x26820], R2 ;  /* 0x026820020f0085a7 */ /* 0x000ea4000800007f */
[----:B--2---:R-:W-:Y:S05]  /*9920*/  @!P0 BRA `(.L_x_3055) ;  /* 0xfffffffc00f08947 */ /* 0x004fea000383ffff */
[----:B------:R-:W-:Y:S05]  /*9930*/  BRA `(.L_x_3083) ;  /* 0xffffffd800f47947 */ /* 0x000fea000383ffff */
.L_x_3059:
[----:B--2---:R2:W3:Y:S02]  /*9940*/  SYNCS.PHASECHK.TRANS64.TRYWAIT P1, [R15+URZ+0x26840], R18 ;  /* 0x026840120f0075a7 */ /* 0x0044e4000802017f */
[----:B---3--:R-:W-:Y:S05]  /*9950*/  @!P1 NANOSLEEP.SYNCS 0x989680 ;  /* 0x009896800000995d */ /* 0x008fea0003900000 */
[----:B------:R-:W3:Y:S02]  /*9960*/  @!P1 SYNCS.PHASECHK.TRANS64 P1, [R15+URZ+0x26840], R18 ;  /* 0x026840120f0095a7 */ /* 0x000ee4000802007f */
[----:B---3--:R-:W-:Y:S05]  /*9970*/  @!P1 BRA `(.L_x_3059) ;  /* 0xfffffffc00f09947 */ /* 0x008fea000383ffff */
[----:B------:R-:W-:Y:S05]  /*9980*/  BRA `(.L_x_3084) ;  /* 0xffffffe400107947 */ /* 0x000fea000383ffff */
.L_x_3061:
[----:B-1----:R1:W3:Y:S02]  /*9990*/  SYNCS.PHASECHK.TRANS64.TRYWAIT P1, [R15+URZ+0x26828], R18 ;  /* 0x026828120f0075a7 */ /* 0x0022e4000802017f */
[----:B---3--:R-:W-:Y:S05]  /*99a0*/  @!P1 NANOSLEEP.SYNCS 0x989680 ;  /* 0x009896800000995d */ /* 0x008fea0003900000 */
[----:B------:R-:W3:Y:S02]  /*99b0*/  @!P1 SYNCS.PHASECHK.TRANS64 P1, [R15+URZ+0x26828], R18 ;  /* 0x026828120f0095a7 */ /* 0x000ee4000802007f */
[----:B---3--:R-:W-:Y:S05]  /*99c0*/  @!P1 BRA `(.L_x_3061) ;  /* 0xfffffffc00f09947 */ /* 0x008fea000383ffff */
[----:B------:R-:W-:Y:S05]  /*99d0*/  BRA `(.L_x_3085) ;  /* 0xffffffe400cc7947 */ /* 0x000fea000383ffff */
.L_x_3063:
[----:B---3--:R3:W4:Y:S02]  /*99e0*/  SYNCS.PHASECHK.TRANS64.TRYWAIT P1, [R15+URZ+0x26848], R18 ;  /* 0x026848120f0075a7 */ /* 0x008724000802017f */
[----:B----4-:R-:W-:Y:S05]  /*99f0*/  @!P1 NANOSLEEP.SYNCS 0x989680 ;  /* 0x009896800000995d */ /* 0x010fea0003900000 */
[----:B------:R-:W4:Y:S02]  /*9a00*/  @!P1 SYNCS.PHASECHK.TRANS64 P1, [R15+URZ+0x26848], R18 ;  /* 0x026848120f0095a7 */ /* 0x000f24000802007f */
[----:B----4-:R-:W-:Y:S05]  /*9a10*/  @!P1 BRA `(.L_x_3063) ;  /* 0xfffffffc00f09947 */ /* 0x010fea000383ffff */
[----:B------:R-:W-:Y:S05]  /*9a20*/  BRA `(.L_x_3086) ;  /* 0xffffffe800887947 */ /* 0x000fea000383ffff */
.L_x_3065:
[----:B------:R-:W-:-:S07]  /*9a30*/  SHF.L.U32 R4, R10, 0x1f, RZ ;  /* 0x0000001f0a047819 */ /* 0x000fce00000006ff */
.L_x_3087:
[----:B----4-:R4:W1:Y:S02]  /*9a40*/  SYNCS.PHASECHK.TRANS64.TRYWAIT P1, [R15+URZ+0x26820], R4 ;  /* 0x026820040f0075a7 */ /* 0x010864000802017f */
[----:B-1----:R-:W-:Y:S05]  /*9a50*/  @!P1 NANOSLEEP.SYNCS 0x989680 ;  /* 0x009896800000995d */ /* 0x002fea0003900000 */
[----:B------:R-:W1:Y:S02]  /*9a60*/  @!P1 SYNCS.PHASECHK.TRANS64 P1, [R15+URZ+0x26820], R4 ;  /* 0x026820040f0095a7 */ /* 0x000e64000802007f */
[----:B-1----:R-:W-:Y:S05]  /*9a70*/  @!P1 BRA `(.L_x_3087) ;  /* 0xfffffffc00f09947 */ /* 0x002fea000383ffff */
[----:B------:R-:W-:Y:S05]  /*9a80*/  BRA `(.L_x_3088) ;  /* 0xffffffec00287947 */ /* 0x000fea000383ffff */
.L_x_3068:
[----:B----4-:R4:W1:Y:S02]  /*9a90*/  SYNCS.PHASECHK.TRANS64.TRYWAIT P1, [R15+URZ+0x26840], R12 ;  /* 0x0268400c0f0075a7 */ /* 0x010864000802017f */
[----:B-1----:R-:W-:Y:S05]  /*9aa0*/  @!P1 NANOSLEEP.SYNCS 0x989680 ;  /* 0x009896800000995d */ /* 0x002fea0003900000 */
[----:B------:R-:W1:Y:S02]  /*9ab0*/  @!P1 SYNCS.PHASECHK.TRANS64 P1, [R15+URZ+0x26840], R12 ;  /* 0x0268400c0f0095a7 */ /* 0x000e64000802007f */
[----:B-1----:R-:W-:Y:S05]  /*9ac0*/  @!P1 BRA `(.L_x_3068) ;  /* 0xfffffffc00f09947 */ /* 0x002fea000383ffff */
[----:B------:R-:W-:Y:S05]  /*9ad0*/  BRA `(.L_x_3089) ;  /* 0xfffffff000007947 */ /* 0x000fea000383ffff */
.L_x_3070:
[----:B-1----:R1:W2:Y:S02]  /*9ae0*/  SYNCS.PHASECHK.TRANS64.TRYWAIT P1, [R15+URZ+0x26828], R12 ;  /* 0x0268280c0f0075a7 */ /* 0x0022a4000802017f */
[----:B--2---:R-:W-:Y:S05]  /*9af0*/  @!P1 NANOSLEEP.SYNCS 0x989680 ;  /* 0x009896800000995d */ /* 0x004fea0003900000 */
[----:B------:R-:W2:Y:S02]  /*9b00*/  @!P1 SYNCS.PHASECHK.TRANS64 P1, [R15+URZ+0x26828], R12 ;  /* 0x0268280c0f0095a7 */ /* 0x000ea4000802007f */
[----:B--2---:R-:W-:Y:S05]  /*9b10*/  @!P1 BRA `(.L_x_3070) ;  /* 0xfffffffc00f09947 */ /* 0x004fea000383ffff */
[----:B------:R-:W-:Y:S05]  /*9b20*/  BRA `(.L_x_3090) ;  /* 0xfffffff000b07947 */ /* 0x000fea000383ffff */
.L_x_3072:
[----:B------:R1:W1:Y:S02]  /*9b30*/  SYNCS.PHASECHK.TRANS64.TRYWAIT P0, [R3+URZ+0x26840], R0 ;  /* 0x02684000030075a7 */ /* 0x000264000800017f */
[----:B-1----:R-:W-:Y:S05]  /*9b40*/  @!P0 NANOSLEEP.SYNCS 0x989680 ;  /* 0x009896800000895d */ /* 0x002fea0003900000 */
[----:B------:R-:W1:Y:S02]  /*9b50*/  @!P0 SYNCS.PHASECHK.TRANS64 P0, [R3+URZ+0x26840], R0 ;  /* 0x02684000030085a7 */ /* 0x000e64000800007f */
[----:B-1----:R-:W-:Y:S05]  /*9b60*/  @!P0 BRA `(.L_x_3072) ;  /* 0xfffffffc00f08947 */ /* 0x002fea000383ffff */
[----:B------:R-:W-:Y:S05]  /*9b70*/  BRA `(.L_x_3091) ;  /* 0xfffffff4007c7947 */ /* 0x000fea000383ffff */
.L_x_3074:
[----:B------:R-:W-:Y:S01]  /*9b80*/  BSSY B0, `(.L_x_3092) ;  /* 0x0000006000007945 */ /* 0x000fe20003800000 */
[----:B------:R-:W-:-:S07]  /*9b90*/  IMAD.MOV.U32 R15, RZ, RZ, -0x1 ;  /* 0xffffffffff0f7424 */ /* 0x000fce00078e00ff */
[----:B------:R-:W-:Y:S05]  /*9ba0*/  WARPSYNC.COLLECTIVE R15, `(.L_x_3093) ;  /* 0x000000000f0c7348 */ /* 0x000fea0003c00000 */
[----:B------:R-:W-:Y:S02]  /*9bb0*/  ELECT P6, UR62, PT ;  /* 0x00000000003e782f */ /* 0x000fe400038c0000 */
[----:B------:R-:W-:Y:S01]  /*9bc0*/  MOV R14, UR62 ;  /* 0x0000003e000e7c02 */ /* 0x000fe20008000f00 */
[----:B------:R-:W-:Y:S10]  /*9bd0*/  ENDCOLLECTIVE ;  /* 0x000000000000791b */ /* 0x000ff40003800000 */
.L_x_3093:
[----:B------:R-:W-:Y:S05]  /*9be0*/  BSYNC B0 ;  /* 0x0000000000007941 */ /* 0x000fea0003800000 */
.L_x_3092:
[----:B------:R-:W-:Y:S05]  /*9bf0*/  BRA `(.L_x_3094) ;  /* 0xfffffff800487947 */ /* 0x000fea000383ffff */
.L_x_3076:
[----:B-1----:R1:W2:Y:S02]  /*9c00*/  SYNCS.PHASECHK.TRANS64.TRYWAIT P0, [R7+URZ], R4 ;  /* 0x00000004070075a7 */ /* 0x0022a4000800017f */
[----:B--2---:R-:W-:Y:S05]  /*9c10*/  @!P0 NANOSLEEP.SYNCS 0x989680 ;  /* 0x009896800000895d */ /* 0x004fea0003900000 */
[----:B------:R-:W2:Y:S02]  /*9c20*/  @!P0 SYNCS.PHASECHK.TRANS64 P0, [R7+URZ], R4 ;  /* 0x00000004070085a7 */ /* 0x000ea4000800007f */
[----:B--2---:R-:W-:Y:S05]  /*9c30*/  @!P0 BRA `(.L_x_3076) ;  /* 0xfffffffc00f08947 */ /* 0x004fea000383ffff */
[----:B------:R-:W-:Y:S05]  /*9c40*/  BRA `(.L_x_3095) ;  /* 0xfffffff800887947 */ /* 0x000fea000383ffff */
.L_x_3077:
[----:B--2---:R2:W3:Y:S02]  /*9c50*/  SYNCS.PHASECHK.TRANS64.TRYWAIT P0, [R3+URZ], R0 ;  /* 0x00000000030075a7 */ /* 0x0044e4000800017f */
[----:B---3--:R-:W-:Y:S05]  /*9c60*/  @!P0 NANOSLEEP.SYNCS 0x989680 ;  /* 0x009896800000895d */ /* 0x008fea0003900000 */
[----:B------:R-:W3:Y:S02]  /*9c70*/  @!P0 SYNCS.PHASECHK.TRANS64 P0, [R3+URZ], R0 ;  /* 0x00000000030085a7 */ /* 0x000ee4000800007f */
[----:B---3--:R-:W-:Y:S05]  /*9c80*/  @!P0 BRA `(.L_x_3077) ;  /* 0xfffffffc00f08947 */ /* 0x008fea000383ffff */
[----:B------:R-:W-:Y:S05]  /*9c90*/  BRA `(.L_x_3096) ;  /* 0xfffffff8007c7947 */ /* 0x000fea000383ffff */
.L_x_3079:
[----:B--2---:R2:W3:Y:S02]  /*9ca0*/  SYNCS.PHASECHK.TRANS64.TRYWAIT P0, [R5+URZ], R4 ;  /* 0x00000004050075a7 */ /* 0x0044e4000800017f */
[----:B---3--:R-:W-:Y:S05]  /*9cb0*/  @!P0 NANOSLEEP.SYNCS 0x989680 ;  /* 0x009896800000895d */ /* 0x008fea0003900000 */
[----:B------:R-:W3:Y:S02]  /*9cc0*/  @!P0 SYNCS.PHASECHK.TRANS64 P0, [R5+URZ], R4 ;  /* 0x00000004050085a7 */ /* 0x000ee4000800007f */
[----:B---3--:R-:W-:Y:S05]  /*9cd0*/  @!P0 BRA `(.L_x_3079) ;  /* 0xfffffffc00f08947 */ /* 0x008fea000383ffff */
[----:B------:R-:W-:Y:S05]  /*9ce0*/  BRA `(.L_x_3097) ;  /* 0xfffffff800807947 */ /* 0x000fea000383ffff */
.L_x_3098:
        /* <DEDUP_REMOVED lines=9> */
.L_x_3318:


//--------------------- .text._ZN7cutlass13device_kernelIN5flash32FlashAttnBwdPostprocessConvertdQIN4cute5tupleIJNS3_1CILi128EEENS5_ILi96EEEEEENS_6half_tEfNS_4arch4Sm90ELi256ENS3_8TiledMMAINS3_8MMA_AtomIJNS3_4SM904GMMA25MMA_64x96x16_F32F16F16_RSILNSF_5MajorE0ELSH_1ELNSF_7ScaleInE1ELSI_1EEEEEENS3_6LayoutINS4_IJNS5_ILi2EEENS5_ILi1EEESN_EEENS4_IJSN_NS5_ILi0EEESP_EEEEENS4_IJNS3_10UnderscoreESS_SS_EEEEELb0EEEEEvNT_6ParamsE --------------------------
	.section	.text._ZN7cutlass13device_kernelIN5flash32FlashAttnBwdPostprocessConvertdQIN4cute5tupleIJNS3_1CILi128EEENS5_ILi96EEEEEENS_6half_tEfNS_4arch4Sm90ELi256ENS3_8TiledMMAINS3_8MMA_AtomIJNS3_4SM904GMMA25MMA_64x96x16_F32F16F16_RSILNSF_5MajorE0ELSH_1ELNSF_7ScaleInE1ELSI_1EEEEEENS3_6LayoutINS4_IJNS5_ILi2EEENS5_ILi1EEESN_EEENS4_IJSN_NS5_ILi0EEESP_EEEEENS4_IJNS3_10UnderscoreESS_SS_EEEEELb0EEEEEvNT_6ParamsE,"ax",@progbits
	.align	128
.text._ZN7cutlass13device_kernelIN5flash32FlashAttnBwdPostprocessConvertdQIN4cute5tupleIJNS3_1CILi128EEENS5_ILi96EEEEEENS_6half_tEfNS_4arch4Sm90ELi256ENS3_8TiledMMAINS3_8MMA_AtomIJNS3_4SM904GMMA25MMA_64x96x16_F32F16F16_RSILNSF_5MajorE0ELSH_1ELNSF_7ScaleInE1ELSI_1EEEEEENS3_6LayoutINS4_IJNS5_ILi2EEENS5_ILi1EEESN_EEENS4_IJSN_NS5_ILi0EEESP_EEEEENS4_IJNS3_10UnderscoreESS_SS_EEEEELb0EEEEEvNT_6ParamsE:
        .type           _ZN7cutlass13device_kernelIN5flash32FlashAttnBwdPostprocessConvertdQIN4cute5tupleIJNS3_1CILi128EEENS5_ILi96EEEEEENS_6half_tEfNS_4arch4Sm90ELi256ENS3_8TiledMMAINS3_8MMA_AtomIJNS3_4SM904GMMA25MMA_64x96x16_F32F16F16_RSILNSF_5MajorE0ELSH_1ELNSF_7ScaleInE1ELSI_1EEEEEENS3_6LayoutINS4_IJNS5_ILi2EEENS5_ILi1EEESN_EEENS4_IJSN_NS5_ILi0EEESP_EEEEENS4_IJNS3_10UnderscoreESS_SS_EEEEELb0EEEEEvNT_6ParamsE,@function
        .size           _ZN7cutlass13device_kernelIN5flash32FlashAttnBwdPostprocessConvertdQIN4cute5tupleIJNS3_1CILi128EEENS5_ILi96EEEEEENS_6half_tEfNS_4arch4Sm90ELi256ENS3_8TiledMMAINS3_8MMA_AtomIJNS3_4SM904GMMA25MMA_64x96x16_F32F16F16_RSILNSF_5MajorE0ELSH_1ELNSF_7ScaleInE1ELSI_1EEEEEENS3_6LayoutINS4_IJNS5_ILi2EEENS5_ILi1EEESN_EEENS4_IJSN_NS5_ILi0EEESP_EEEEENS4_IJNS3_10UnderscoreESS_SS_EEEEELb0EEEEEvNT_6ParamsE,(.L_x_3319 - _ZN7cutlass13device_kernelIN5flash32FlashAttnBwdPostprocessConvertdQIN4cute5tupleIJNS3_1CILi128EEENS5_ILi96EEEEEENS_6half_tEfNS_4arch4Sm90ELi256ENS3_8TiledMMAINS3_8MMA_AtomIJNS3_4SM904GMMA25MMA_64x96x16_F32F16F16_RSILNSF_5MajorE0ELSH_1ELNSF_7ScaleInE1ELSI_1EEEEEENS3_6LayoutINS4_IJNS5_ILi2EEENS5_ILi1EEESN_EEENS4_IJSN_NS5_ILi0EEESP_EEEEENS4_IJNS3_10UnderscoreESS_SS_EEEEELb0EEEEEvNT_6ParamsE)
        .other          _ZN7cutlass13device_kernelIN5flash32FlashAttnBwdPostprocessConvertdQIN4cute5tupleIJNS3_1CILi128EEENS5_ILi96EEEEEENS_6half_tEfNS_4arch4Sm90ELi256ENS3_8TiledMMAINS3_8MMA_AtomIJNS3_4SM904GMMA25MMA_64x96x16_F32F16F16_RSILNSF_5MajorE0ELSH_1ELNSF_7ScaleInE1ELSI_1EEEEEENS3_6LayoutINS4_IJNS5_ILi2EEENS5_ILi1EEESN_EEENS4_IJSN_NS5_ILi0EEESP_EEEEENS4_IJNS3_10UnderscoreESS_SS_EEEEELb0EEEEEvNT_6ParamsE,@"STO_CUDA_ENTRY STV_DEFAULT"
_ZN7cutlass13device_kernelIN5flash32FlashAttnBwdPostprocessConvertdQIN4cute5tupleIJNS3_1CILi128EEENS5_ILi96EEEEEENS_6half_tEfNS_4arch4Sm90ELi256ENS3_8TiledMMAINS3_8MMA_AtomIJNS3_4SM904GMMA25MMA_64x96x16_F32F16F16_RSILNSF_5MajorE0ELSH_1ELNSF_7ScaleInE1ELSI_1EEEEEENS3_6LayoutINS4_IJNS5_ILi2EEENS5_ILi1EEESN_EEENS4_IJSN_NS5_ILi0EEESP_EEEEENS4_IJNS3_10UnderscoreESS_SS_EEEEELb0EEEEEvNT_6ParamsE:
[----:B------:R-:W-:Y:S08]  /*0000*/  LDC R1, c[0x0][0x28] ;  /* 0x00000a00ff017b82 */ /* 0x000ff00000000800 */
[----:B------:R-:W0:Y:S01]  /*0010*/  LDC.64 R4, c[0x0][0x278] ;  /* 0x00009e00ff047b82 */ /* 0x000e220000000a00 */
[----:B------:R-:W1:Y:S01]  /*0020*/  S2R R13, SR_CTAID.Z ;  /* 0x00000000000d7919 */ /* 0x000e620000002700 */
[----:B------:R-:W-:-:S06]  /*0030*/  ULDC.64 UR8, c[0x0][0x208] ;  /* 0x0000820000087ab9 */ /* 0x000fcc0000000a00 */
[----:B------:R-:W2:Y:S08]  /*0040*/  LDC.64 R6, c[0x0][0x270] ;  /* 0x00009c00ff067b82 */ /* 0x000eb00000000a00 */
[----:B------:R-:W1:Y:S01]  /*0050*/  LDC.64 R2, c[0x0][0x270] ;  /* 0x00009c00ff027b82 */ /* 0x000e620000000a00 */
[----:B0-----:R-:W-:-:S04]  /*0060*/  ISETP.NE.U32.AND P2, PT, R4, RZ, PT ;  /* 0x000000ff0400720c */ /* 0x001fc80003f45070 */
[----:B------:R-:W-:Y:S02]  /*0070*/  ISETP.NE.AND.EX P2, PT, R5, RZ, PT, P2 ;  /* 0x000000ff0500720c */ /* 0x000fe40003f45320 */
[----:B--2---:R-:W-:-:S04]  /*0080*/  ISETP.NE.U32.AND P1, PT, R6, RZ, PT ;  /* 0x000000ff0600720c */ /* 0x004fc80003f25070 */
[----:B------:R-:W-:Y:S01]  /*0090*/  ISETP.NE.AND.EX P1, PT, R7, RZ, PT, P1 ;  /* 0x000000ff0700720c */ /* 0x000fe20003f25310 */
[----:B------:R-:W-:Y:S01]  /*00a0*/  ULDC UR4, c[0x0][0x240] ;  /* 0x0000900000047ab9 */ /* 0x000fe20000000800 */
[----:B-1----:R-:W-:-:S05]  /*00b0*/  IMAD.WIDE R2, R13, 0x4, R2 ;  /* 0x000000040d027825 */ /* 0x002fca00078e0202 */
[----:B------:R-:W0:Y:S01]  /*00c0*/  @P2 LDC.64 R4, c[0x0][0x278] ;  /* 0x00009e00ff042b82 */ /* 0x000e220000000a00 */
[----:B------:R-:W-:-:S05]  /*00d0*/  IMAD.U32 R8, RZ, RZ, UR4 ;  /* 0x00000004ff087e24 */ /* 0x000fca000f8e00ff */
[----:B------:R1:W5:Y:S01]  /*00e0*/  @P1 LDG.E R9, desc[UR8][R2.64] ;  /* 0x0000000802091981 */ /* 0x000362000c1e1900 */
[----:B0-----:R-:W-:-:S05]  /*00f0*/  @P2 IMAD.WIDE R4, R13, 0x4, R4 ;  /* 0x000000040d042825 */ /* 0x001fca00078e0204 */
[----:B------:R1:W5:Y:S01]  /*0100*/  @P2 LDG.E R8, desc[UR8][R4.64] ;  /* 0x0000000804082981 */ /* 0x000362000c1e1900 */
[----:B------:R-:W-:Y:S01]  /*0110*/  ISETP.NE.U32.AND P0, PT, R6, RZ, PT ;  /* 0x000000ff0600720c */ /* 0x000fe20003f05070 */
[----:B------:R-:W0:Y:S03]  /*0120*/  S2R R66, SR_CTAID.X ;  /* 0x0000000000427919 */ /* 0x000e260000002500 */
[----:B------:R-:W-:Y:S01]  /*0130*/  ISETP.NE.AND.EX P0, PT, R7, RZ, PT, P0 ;  /* 0x000000ff0700720c */ /* 0x000fe20003f05300 */
[----:B0-----:R-:W-:Y:S01]  /*0140*/  IMAD.SHL.U32 R11, R66, 0x80, RZ ;  /* 0x00000080420b7824 */ /* 0x001fe200078e00ff */
[----:B-1----:R-:W-:Y:S11]  /*0150*/  @P2 BRA `(.L_x_3099) ;  /* 0x0000000000102947 */ /* 0x002ff60003800000 */
[----:B------:R-:W-:Y:S05]  /*0160*/  @!P1 BRA `(.L_x_3099) ;  /* 0x00000000000c9947 */ /* 0x000fea0003800000 */
[----:B------:R-:W2:Y:S04]  /*0170*/  LDG.E R5, desc[UR8][R2.64] ;  /* 0x0000000802057981 */ /* 0x000ea8000c1e1900 */
[----:B-----5:R-:W2:Y:S02]  /*0180*/  LDG.E R8, desc[UR8][R2.64+0x4] ;  /* 0x0000040802087981 */ /* 0x020ea4000c1e1900 */
[----:B--2---:R-:W-:-:S07]  /*0190*/  IMAD.IADD R8, R8, 0x1, -R5 ;  /* 0x0000000108087824 */ /* 0x004fce00078e0a05 */
.L_x_3099:
[----:B-----5:R-:W-:-:S13]  /*01a0*/  ISETP.LE.AND P2, PT, R8, R11, PT ;  /* 0x0000000b0800720c */ /* 0x020fda0003f43270 */
[----:B------:R-:W-:Y:S05]  /*01b0*/  @P0 EXIT P2 ;  /* 0x000000000000094d */ /* 0x000fea0001000000 */
[----:B------:R-:W0:Y:S01]  /*01c0*/  S2R R0, SR_CTAID.Y ;  /* 0x0000000000007919 */ /* 0x000e220000002600 */
[----:B------:R-:W-:Y:S01]  /*01d0*/  @P1 IMAD R2, R13, 0x80, R9 ;  /* 0x000000800d021824 */ /* 0x000fe200078e0209 */
[----:B------:R-:W1:Y:S01]  /*01e0*/  LDC.64 R14, c[0x0][0x228] ;  /* 0x00008a00ff0e7b82 */ /* 0x000e620000000a00 */
[----:B------:R-:W-:Y:S01]  /*01f0*/  CS2R R4, SRZ ;  /* 0x0000000000047805 */ /* 0x000fe2000001ff00 */
[----:B------:R-:W2:Y:S01]  /*0200*/  S2R R68, SR_TID.X ;  /* 0x0000000000447919 */ /* 0x000ea20000002100 */
[----:B------:R-:W-:Y:S01]  /*0210*/  IMAD R7, R66, 0x3000, RZ ;  /* 0x0000300042077824 */ /* 0x000fe200078e02ff */
[----:B------:R-:W-:Y:S01]  /*0220*/  @P1 SHF.R.S32.HI R3, RZ, 0x1f, R2 ;  /* 0x0000001fff031819 */ /* 0x000fe20000011402 */
[----:B------:R-:W-:Y:S01]  /*0230*/  BSSY B0, `(.L_x_3100) ;  /* 0x0000030000007945 */ /* 0x000fe20003800000 */
[----:B------:R-:W3:Y:S02]  /*0240*/  S2R R21, SR_CgaCtaId ;  /* 0x0000000000157919 */ /* 0x000ee40000008800 */
[----:B------:R-:W-:Y:S01]  /*0250*/  @P1 LEA.HI R3, R3, R2, RZ, 0x7 ;  /* 0x0000000203031211 */ /* 0x000fe200078f38ff */
[----:B------:R-:W4:Y:S03]  /*0260*/  LDC.64 R16, c[0x0][0x230] ;  /* 0x00008c00ff107b82 */ /* 0x000f260000000a00 */
[----:B------:R-:W-:-:S05]  /*0270*/  @P1 SHF.R.S32.HI R3, RZ, 0x7, R3 ;  /* 0x00000007ff031819 */ /* 0x000fca0000011403 */
[----:B------:R-:W-:Y:S01]  /*0280*/  @P1 IMAD R3, R3, 0x3000, RZ ;  /* 0x0000300003031824 */ /* 0x000fe200078e02ff */
[----:B------:R-:W5:Y:S03]  /*0290*/  LDC.64 R18, c[0x0][0x210] ;  /* 0x00008400ff127b82 */ /* 0x000f660000000a00 */
[--C-:B------:R-:W-:Y:S01]  /*02a0*/  @P1 IMAD.MOV.U32 R4, RZ, RZ, R3.reuse ;  /* 0x000000ffff041224 */ /* 0x100fe200078e0003 */
[----:B------:R-:W-:-:S04]  /*02b0*/  @P1 SHF.R.S32.HI R5, RZ, 0x1f, R3 ;  /* 0x0000001fff051819 */ /* 0x000fc80000011403 */
[C---:B------:R-:W-:Y:S02]  /*02c0*/  IADD3 R6, P2, R7.reuse, R4, RZ ;  /* 0x0000000407067210 */ /* 0x040fe40007f5e0ff */
[----:B0-----:R-:W-:Y:S02]  /*02d0*/  SHF.R.S32.HI R3, RZ, 0x1f, R0 ;  /* 0x0000001fff037819 */ /* 0x001fe40000011400 */
[----:B------:R-:W-:Y:S02]  /*02e0*/  LEA.HI.X.SX32 R7, R7, R5, 0x1, P2 ;  /* 0x0000000507077211 */ /* 0x000fe400010f0eff */
[----:B------:R-:W-:Y:S01]  /*02f0*/  SHF.R.S32.HI R5, RZ, 0x1f, R13 ;  /* 0x0000001fff057819 */ /* 0x000fe2000001140d */
[-C--:B-1----:R-:W-:Y:S02]  /*0300*/  IMAD R2, R3, R14.reuse, RZ ;  /* 0x0000000e03027224 */ /* 0x082fe400078e02ff */
[----:B------:R-:W-:Y:S01]  /*0310*/  IMAD.WIDE.U32 R6, R0, R14, R6 ;  /* 0x0000000e00067225 */ /* 0x000fe200078e0006 */
[----:B------:R-:W-:-:S03]  /*0320*/  SEL R5, R5, RZ, !P0 ;  /* 0x000000ff05057207 */ /* 0x000fc60004000000 */
[----:B------:R-:W-:Y:S01]  /*0330*/  IMAD R15, R0, R15, R2 ;  /* 0x0000000f000f7224 */ /* 0x000fe200078e0202 */
[----:B------:R-:W-:Y:S01]  /*0340*/  SEL R2, R13, RZ, !P0 ;  /* 0x000000ff0d027207 */ /* 0x000fe20004000000 */
[-C--:B----4-:R-:W-:Y:S01]  /*0350*/  IMAD R4, R5, R16.reuse, RZ ;  /* 0x0000001005047224 */ /* 0x090fe200078e02ff */
[----:B--2---:R-:W-:Y:S02]  /*0360*/  ISETP.NE.AND P0, PT, R68, RZ, PT ;  /* 0x000000ff4400720c */ /* 0x004fe40003f05270 */
[----:B------:R-:W-:Y:S01]  /*0370*/  IADD3 R7, R7, R15, RZ ;  /* 0x0000000f07077210 */ /* 0x000fe20007ffe0ff */
[C---:B------:R-:W-:Y:S02]  /*0380*/  IMAD R13, R2.reuse, R17, R4 ;  /* 0x00000011020d7224 */ /* 0x040fe400078e0204 */
[----:B------:R-:W-:-:S04]  /*0390*/  IMAD.WIDE.U32 R6, R2, R16, R6 ;  /* 0x0000001002067225 */ /* 0x000fc800078e0006 */
[----:B------:R-:W-:Y:S01]  /*03a0*/  IMAD.IADD R4, R7, 0x1, R13 ;  /* 0x0000000107047824 */ /* 0x000fe200078e020d */
[----:B-----5:R-:W-:-:S04]  /*03b0*/  LEA R18, P2, R6, R18, 0x2 ;  /* 0x0000001206127211 */ /* 0x020fc800078410ff */
[----:B------:R-:W-:Y:S01]  /*03c0*/  LEA.HI.X R4, R6, R19, R4, 0x2, P2 ;  /* 0x0000001306047211 */ /* 0x000fe200010f1404 */
[----:B---3--:R-:W-:Y:S08]  /*03d0*/  @P0 BRA `(.L_x_3101) ;  /* 0x0000000000540947 */ /* 0x008ff00003800000 */
[----:B------:R-:W0:Y:S01]  /*03e0*/  S2UR UR7, SR_CgaCtaId ;  /* 0x00000000000779c3 */ /* 0x000e220000008800 */
[----:B------:R-:W-:Y:S01]  /*03f0*/  UMOV UR6, 0x400 ;  /* 0x0000040000067882 */ /* 0x000fe20000000000 */
[----:B------:R-:W-:Y:S01]  /*0400*/  UMOV UR4, 0x1 ;  /* 0x0000000100047882 */ /* 0x000fe20000000000 */
[----:B------:R-:W-:Y:S01]  /*0410*/  IMAD.MOV.U32 R6, RZ, RZ, 0xc000 ;  /* 0x0000c000ff067424 */ /* 0x000fe200078e00ff */
[----:B------:R-:W-:-:S04]  /*0420*/  UIADD3 UR4, -UR4, 0x100000, URZ ;  /* 0x0010000004047890 */ /* 0x000fc8000fffe13f */
[----:B------:R-:W-:Y:S02]  /*0430*/  USHF.L.U32 UR5, UR4, 0xb, URZ ;  /* 0x0000000b04057899 */ /* 0x000fe4000800063f */
[----:B------:R-:W-:Y:S01]  /*0440*/  USHF.L.U32 UR4, UR4, 0x1, URZ ;  /* 0x0000000104047899 */ /* 0x000fe2000800063f */
[----:B------:R-:W-:Y:S01]  /*0450*/  PLOP3.LUT P0, PT, PT, PT, PT, 0x80, 0x0 ;  /* 0x000000000000781c */ /* 0x000fe20003f0f070 */
[----:B------:R-:W-:Y:S01]  /*0460*/  UMOV UR10, 0xc00 ;  /* 0x00000c00000a7882 */ /* 0x000fe20000000000 */
[----:B0-----:R-:W-:-:S04]  /*0470*/  ULEA UR6, UR7, UR6, 0x18 ;  /* 0x0000000607067291 */ /* 0x001fc8000f8ec03f */
[----:B------:R-:W-:Y:S01]  /*0480*/  UIADD3 UR7, UR6, 0x12000, URZ ;  /* 0x0001200006077890 */ /* 0x000fe2000fffe03f */
[----:B------:R-:W0:Y:S07]  /*0490*/  FENCE.VIEW.ASYNC.S ;  /* 0x00000000000073c6 */ /* 0x000e2e0000000000 */
[----:B0-----:R0:W1:Y:S02]  /*04a0*/  SYNCS.EXCH.64 URZ, [UR6+0x12000], UR4 ;  /* 0x01200004063f75b2 */ /* 0x0010640008000100 */
[----:B0-----:R-:W-:-:S02]  /*04b0*/  R2UR UR4, R18 ;  /* 0x00000000120472ca */ /* 0x001fc400000e0000 */
[----:B------:R-:W-:Y:S01]  /*04c0*/  R2UR UR5, R4 ;  /* 0x00000000040572ca */ /* 0x000fe200000e0000 */
[----:B-1----:R0:W-:-:S14]  /*04d0*/  SYNCS.ARRIVE.TRANS64 RZ, [UR6+0x12000], R6 ;  /* 0x01200006ffff79a7 */ /* 0x0021dc0008000006 */
.L_x_3102:
[----:B------:R-:W-:Y:S01]  /*04e0*/  @P0 ELECT P2, URZ, PT ;  /* 0x00000000003f082f */ /* 0x000fe20003840000 */
[----:B------:R1:W-:-:S12]  /*04f0*/  UBLKCP.S.G [UR6], [UR4], UR10 ;  /* 0x00000006040073ba */ /* 0x0003d8000800020a */
[----:B------:R-:W-:Y:S02]  /*0500*/  @P2 PLOP3.LUT P0, PT, P2, PT, PT, 0x8, 0x0 ;  /* 0x000000000000281c */ /* 0x000fe4000170e170 */
[----:B------:R-:W-:-:S11]  /*0510*/  PLOP3.LUT P2, PT, PT, PT, PT, 0x8, 0x0 ;  /* 0x000000000000781c */ /* 0x000fd60003f4e170 */
[----:B-1----:R-:W-:Y:S05]  /*0520*/  @P0 BRA.U.ANY `(.L_x_3102) ;  /* 0xfffffffd00ec0947 */ /* 0x002fea000393ffff */
.L_x_3101:
[----:B------:R-:W-:Y:S05]  /*0530*/  BSYNC B0 ;  /* 0x0000000000007941 */ /* 0x000fea0003800000 */
.L_x_3100:
[----:B------:R-:W-:Y:S01]  /*0540*/  BAR.SYNC.DEFER_BLOCKING 0x0 ;  /* 0x0000000000007b1d */ /* 0x000fe20000010000 */
[----:B------:R-:W-:Y:S02]  /*0550*/  MOV R4, 0x400 ;  /* 0x0000040000047802 */ /* 0x000fe40000000f00 */
[----:B0-----:R-:W-:Y:S02]  /*0560*/  CS2R R6, SRZ ;  /* 0x0000000000067805 */ /* 0x001fe4000001ff00 */
[----:B------:R-:W-:Y:S01]  /*0570*/  SHF.L.U32 R13, RZ, 0x1f, RZ ;  /* 0x0000001fff0d7819 */ /* 0x000fe200000006ff */
[--C-:B------:R-:W-:Y:S01]  /*0580*/  @P1 IMAD.MOV.U32 R6, RZ, RZ, R9.reuse ;  /* 0x000000ffff061224 */ /* 0x100fe200078e0009 */
[----:B------:R-:W-:Y:S02]  /*0590*/  LEA R4, R21, R4, 0x18 ;  /* 0x0000000415047211 */ /* 0x000fe400078ec0ff */
[----:B------:R-:W-:-:S07]  /*05a0*/  @P1 SHF.R.S32.HI R7, RZ, 0x1f, R9 ;  /* 0x0000001fff071819 */ /* 0x000fce0000011409 */
.L_x_3103:
[----:B0-----:R0:W1:Y:S02]  /*05b0*/  SYNCS.PHASECHK.TRANS64.TRYWAIT P0, [R4+URZ+0x12000], R13 ;  /* 0x0120000d040075a7 */ /* 0x001064000800017f */
[----:B-1----:R-:W-:Y:S05]  /*05c0*/  @!P0 NANOSLEEP.SYNCS 0x989680 ;  /* 0x009896800000895d */ /* 0x002fea0003900000 */
[----:B------:R-:W1:Y:S02]  /*05d0*/  @!P0 SYNCS.PHASECHK.TRANS64 P0, [R4+URZ+0x12000], R13 ;  /* 0x0120000d040085a7 */ /* 0x000e64000800007f */
[----:B-1----:R-:W-:Y:S05]  /*05e0*/  @!P0 BRA `(.L_x_3103) ;  /* 0xfffffffc00f08947 */ /* 0x002fea000383ffff */
[----:B------:R-:W-:Y:S01]  /*05f0*/  SHF.R.S32.HI R9, RZ, 0x1f, R68 ;  /* 0x0000001fff097819 */ /* 0x000fe20000011444 */
[----:B------:R-:W-:Y:S01]  /*0600*/  IMAD.MOV.U32 R49, RZ, RZ, 0x20 ;  /* 0x00000020ff317424 */ /* 0x000fe200078e00ff */
[----:B------:R-:W-:Y:S01]  /*0610*/  VIADDMNMX R18, R8, -R11, 0x80, PT ;  /* 0x0000008008127446 */ /* 0x000fe2000380090b */
[----:B------:R-:W-:Y:S01]  /*0620*/  ULDC UR4, c[0x0][0x268] ;  /* 0x00009a0000047ab9 */ /* 0x000fe20000000800 */
[CC--:B------:R-:W-:Y:S01]  /*0630*/  LEA.HI R12, R9.reuse, R68.reuse, RZ, 0x4 ;  /* 0x00000044090c7211 */ /* 0x0c0fe200078f20ff */
[----:B------:R-:W-:Y:S01]  /*0640*/  BSSY B0, `(.L_x_3104) ;  /* 0x00000b9000007945 */ /* 0x000fe20003800000 */
[CC--:B------:R-:W-:Y:S02]  /*0650*/  LEA.HI R8, R9.reuse, R68.reuse, RZ, 0x7 ;  /* 0x0000004409087211 */ /* 0x0c0fe400078f38ff */
[----:B------:R-:W-:Y:S02]  /*0660*/  LOP3.LUT R10, R12, 0xfffffff0, RZ, 0xc0, !PT ;  /* 0xfffffff00c0a7812 */ /* 0x000fe400078ec0ff */
[----:B0-----:R-:W-:-:S02]  /*0670*/  LEA.HI R13, R9, R68, RZ, 0x5 ;  /* 0x00000044090d7211 */ /* 0x001fc400078f28ff */
[CC--:B------:R-:W-:Y:S01]  /*0680*/  LEA.HI R11, R9.reuse, R68.reuse, RZ, 0x2 ;  /* 0x00000044090b7211 */ /* 0x0c0fe200078f10ff */
[----:B------:R-:W-:Y:S01]  /*0690*/  IMAD.IADD R10, R68, 0x1, -R10 ;  /* 0x00000001440a7824 */ /* 0x000fe200078e0a0a */
[-C--:B------:R-:W-:Y:S02]  /*06a0*/  LEA.HI R15, R9, R68.reuse, RZ, 0x3 ;  /* 0x00000044090f7211 */ /* 0x080fe400078f18ff */
[----:B------:R-:W-:Y:S02]  /*06b0*/  LOP3.LUT R9, R8, 0x3fffff80, RZ, 0xc0, !PT ;  /* 0x3fffff8008097812 */ /* 0x000fe400078ec0ff */
[----:B------:R-:W-:Y:S02]  /*06c0*/  SHF.R.S32.HI R17, RZ, 0x2, R11 ;  /* 0x00000002ff117819 */ /* 0x000fe4000001140b */
[----:B------:R-:W-:Y:S02]  /*06d0*/  IADD3 R9, -R9, R68, RZ ;  /* 0x0000004409097210 */ /* 0x000fe40007ffe1ff */
[----:B------:R-:W-:Y:S01]  /*06e0*/  SHF.R.S32.HI R8, RZ, 0x7, R8 ;  /* 0x00000007ff087819 */ /* 0x000fe20000011408 */
[C---:B------:R-:W-:Y:S01]  /*06f0*/  VIADD R16, R17.reuse, 0x40 ;  /* 0x0000004011107836 */ /* 0x040fe20000000000 */
[----:B------:R-:W-:-:S02]  /*0700*/  IADD3 R40, P1, R17, R6, RZ ;  /* 0x0000000611287210 */ /* 0x000fc40007f3e0ff */
[----:B------:R-:W-:Y:S01]  /*0710*/  LEA.HI R6, R10, R10, RZ, 0x1 ;  /* 0x0000000a0a067211 */ /* 0x000fe200078f08ff */
[----:B------:R-:W-:Y:S01]  /*0720*/  IMAD R9, R8, 0x600, R9 ;  /* 0x0000060008097824 */ /* 0x000fe200078e0209 */
[C---:B------:R-:W-:Y:S02]  /*0730*/  LOP3.LUT R14, R11.reuse, 0x1ffffffc, RZ, 0xc0, !PT ;  /* 0x1ffffffc0b0e7812 */ /* 0x040fe400078ec0ff */
[----:B------:R-:W-:Y:S01]  /*0740*/  LEA.HI R11, R11, R17, RZ, 0x1 ;  /* 0x000000110b0b7211 */ /* 0x000fe200078f08ff */
[----:B------:R-:W-:Y:S01]  /*0750*/  IMAD.SHL.U32 R63, R9, 0x4, RZ ;  /* 0x00000004093f7824 */ /* 0x000fe200078e00ff */
[----:B------:R-:W-:Y:S01]  /*0760*/  LEA.HI.X.SX32 R41, R17, R7, 0x1, P1 ;  /* 0x0000000711297211 */ /* 0x000fe200008f0eff */
[----:B------:R-:W-:Y:S01]  /*0770*/  IMAD.IADD R68, R68, 0x1, -R14 ;  /* 0x0000000144447824 */ /* 0x000fe200078e0a0e */
[----:B------:R-:W-:Y:S01]  /*0780*/  SHF.R.S32.HI R7, RZ, 0x1, R6 ;  /* 0x00000001ff077819 */ /* 0x000fe20000011406 */
[----:B------:R-:W-:Y:S01]  /*0790*/  IMAD R63, R63, 0x4, R4 ;  /* 0x000000043f3f7824 */ /* 0x000fe200078e0204 */
[----:B------:R-:W-:Y:S01]  /*07a0*/  SHF.R.S32.HI R8, RZ, 0x1f, R6 ;  /* 0x0000001fff087819 */ /* 0x000fe20000011406 */
[----:B------:R-:W-:Y:S01]  /*07b0*/  IMAD.SHL.U32 R68, R68, 0x8, RZ ;  /* 0x0000000844447824 */ /* 0x000fe200078e00ff */
[----:B------:R-:W-:Y:S01]  /*07c0*/  LOP3.LUT R14, R11, 0x3fffffe, RZ, 0xc0, !PT ;  /* 0x03fffffe0b0e7812 */ /* 0x000fe200078ec0ff */
[----:B------:R-:W-:Y:S01]  /*07d0*/  IMAD.WIDE R66, R66, 0x80, R40 ;  /* 0x0000008042427825 */ /* 0x000fe200078e0228 */
[----:B------:R-:W-:Y:S01]  /*07e0*/  SHF.R.S32.HI R11, RZ, 0x1f, R10 ;  /* 0x0000001fff0b7819 */ /* 0x000fe2000001140a */
[----:B------:R-:W0:Y:S01]  /*07f0*/  LDS.128 R40, [R63+0x4000] ;  /* 0x004000003f287984 */ /* 0x000e220000000c00 */
[----:B------:R-:W-:-:S02]  /*0800*/  LEA.HI R8, R8, R7, RZ, 0x2 ;  /* 0x0000000708087211 */ /* 0x000fc400078f10ff */
[----:B------:R-:W-:Y:S02]  /*0810*/  LOP3.LUT R9, R6, 0x3fffffe, RZ, 0xc0, !PT ;  /* 0x03fffffe06097812 */ /* 0x000fe400078ec0ff */
[----:B------:R-:W-:Y:S02]  /*0820*/  ISETP.GE.AND P0, PT, R16, R18, PT ;  /* 0x000000121000720c */ /* 0x000fe40003f06270 */
[----:B------:R-:W-:Y:S01]  /*0830*/  IADD3 R6, R17, -R14, RZ ;  /* 0x8000000e11067210 */ /* 0x000fe20007ffe0ff */
[----:B------:R-:W-:Y:S01]  /*0840*/  IMAD.IADD R29, R10, 0x1, -R9 ;  /* 0x000000010a1d7824 */ /* 0x000fe200078e0a09 */
[----:B------:R-:W-:Y:S02]  /*0850*/  LOP3.LUT R14, R8, 0xfffffffc, RZ, 0xc0, !PT ;  /* 0xfffffffc080e7812 */ /* 0x000fe400078ec0ff */
[----:B------:R-:W-:Y:S02]  /*0860*/  LEA.HI R16, R11, R10, RZ, 0x3 ;  /* 0x0000000a0b107211 */ /* 0x000fe400078f18ff */
[----:B------:R-:W1:Y:S01]  /*0870*/  LDS.128 R8, [R63] ;  /* 0x000000003f087984 */ /* 0x000e620000000c00 */
[----:B------:R-:W-:Y:S01]  /*0880*/  IMAD.IADD R32, R7, 0x1, -R14 ;  /* 0x0000000107207824 */ /* 0x000fe200078e0a0e */
[----:B------:R-:W-:Y:S01]  /*0890*/  SHF.L.U32 R20, R16, 0x5, RZ ;  /* 0x0000000510147819 */ /* 0x000fe200000006ff */
[----:B------:R-:W-:Y:S01]  /*08a0*/  IMAD.SHL.U32 R7, R15, 0x8, RZ ;  /* 0x000000080f077824 */ /* 0x000fe200078e00ff */
[----:B------:R-:W-:-:S02]  /*08b0*/  SHF.R.S32.HI R35, RZ, 0x5, R13 ;  /* 0x00000005ff237819 */ /* 0x000fc4000001140d */
[----:B------:R-:W-:Y:S02]  /*08c0*/  LOP3.LUT R30, R20, 0x7fffff00, RZ, 0xc0, !PT ;  /* 0x7fffff00141e7812 */ /* 0x000fe400078ec0ff */
[----:B------:R-:W-:Y:S01]  /*08d0*/  LOP3.LUT R25, R7, 0xc0, RZ, 0xc0, !PT ;  /* 0x000000c007197812 */ /* 0x000fe200078ec0ff */
[----:B------:R-:W-:Y:S01]  /*08e0*/  IMAD.SHL.U32 R7, R32, 0x40, RZ ;  /* 0x0000004020077824 */ /* 0x000fe200078e00ff */
[----:B------:R-:W-:Y:S01]  /*08f0*/  SHF.R.U32.HI R28, RZ, 0x1, R12 ;  /* 0x00000001ff1c7819 */ /* 0x000fe2000001160c */
[C---:B------:R-:W-:Y:S01]  /*0900*/  IMAD R30, R35.reuse, 0x200, R30 ;  /* 0x00000200231e7824 */ /* 0x040fe200078e021e */
[----:B------:R-:W-:Y:S01]  /*0910*/  SHF.R.U32.HI R36, RZ, 0x3, R25 ;  /* 0x00000003ff247819 */ /* 0x000fe20000011619 */
[----:B------:R-:W-:Y:S01]  /*0920*/  IMAD R44, R35, 0x8, R6 ;  /* 0x00000008232c7824 */ /* 0x000fe200078e0206 */
[----:B------:R-:W-:Y:S01]  /*0930*/  LOP3.LUT R7, R7, 0xc0, RZ, 0xc0, !PT ;  /* 0x000000c007077812 */ /* 0x000fe200078ec0ff */
[----:B------:R-:W-:Y:S01]  /*0940*/  VIADD R6, R4, 0xc000 ;  /* 0x0000c00004067836 */ /* 0x000fe20000000000 */
[----:B------:R-:W-:Y:S01]  /*0950*/  LOP3.LUT R31, R25, 0x18, R68, 0xf8, !PT ;  /* 0x00000018191f7812 */ /* 0x000fe200078ef844 */
[----:B------:R-:W2:Y:S01]  /*0960*/  LDS.128 R20, [R63+0x1800] ;  /* 0x001800003f147984 */ /* 0x000ea20000000c00 */
[----:B------:R-:W-:-:S02]  /*0970*/  LOP3.LUT R33, R7, 0x8, R28, 0xf8, !PT ;  /* 0x0000000807217812 */ /* 0x000fc400078ef81c */
[----:B------:R-:W-:Y:S01]  /*0980*/  SHF.R.U32.HI R34, RZ, 0x3, R7 ;  /* 0x00000003ff227819 */ /* 0x000fe20000011607 */
[----:B------:R-:W3:Y:S01]  /*0990*/  LDS.128 R24, [R63+0x2000] ;  /* 0x002000003f187984 */ /* 0x000ee20000000c00 */
[----:B------:R-:W-:Y:S01]  /*09a0*/  LOP3.LUT R7, R31, R36, RZ, 0x3c, !PT ;  /* 0x000000241f077212 */ /* 0x000fe200078e3cff */
[----:B------:R-:W-:Y:S01]  /*09b0*/  IMAD R36, R29, 0x20, R30 ;  /* 0x000000201d247824 */ /* 0x000fe200078e021e */
[----:B------:R-:W-:Y:S01]  /*09c0*/  LOP3.LUT R53, R33, R34, RZ, 0x3c, !PT ;  /* 0x0000002221357212 */ /* 0x000fe200078e3cff */
[----:B------:R-:W4:Y:S01]  /*09d0*/  LDS.128 R12, [R63+0x800] ;  /* 0x000800003f0c7984 */ /* 0x000f220000000c00 */
[----:B------:R-:W-:Y:S01]  /*09e0*/  LOP3.LUT P1, RZ, R32, 0x2, RZ, 0xc0, !PT ;  /* 0x0000000220ff7812 */ /* 0x000fe2000782c0ff */
[----:B------:R-:W-:Y:S01]  /*09f0*/  IMAD.U32 R7, R44, 0x20, R7 ;  /* 0x000000202c077824 */ /* 0x000fe200078e0007 */
[----:B------:R-:W-:Y:S01]  /*0a00*/  IADD3 R53, R53, R36, RZ ;  /* 0x0000002435357210 */ /* 0x000fe20007ffe0ff */
[----:B------:R-:W5:Y:S01]  /*0a10*/  LDS.128 R28, [R63+0x2800] ;  /* 0x002800003f1c7984 */ /* 0x000f620000000c00 */
[----:B------:R-:W-:Y:S01]  /*0a20*/  SEL R49, R49, 0xffffffe0, !P1 ;  /* 0xffffffe031317807 */ /* 0x000fe20004800000 */
[----:B0-----:R-:W-:Y:S01]  /*0a30*/  FMUL.FTZ R41, R41, UR4 ;  /* 0x0000000429297c20 */ /* 0x001fe20008410000 */
[----:B------:R-:W-:Y:S01]  /*0a40*/  ISETP.GE.AND P2, PT, R17, R18, PT ;  /* 0x000000121100720c */ /* 0x000fe20003f46270 */
[C---:B------:R-:W-:Y:S01]  /*0a50*/  IMAD R52, R53.reuse, 0x2, R6 ;  /* 0x0000000235347824 */ /* 0x040fe200078e0206 */
[----:B------:R-:W0:Y:S01]  /*0a60*/  LDS.128 R32, [R63+0x3000] ;  /* 0x003000003f207984 */ /* 0x000e220000000c00 */
[----:B------:R-:W-:-:S02]  /*0a70*/  IMAD R53, R53, 0x2, R4 ;  /* 0x0000000235357824 */ /* 0x000fc400078e0204 */
[----:B------:R-:W-:Y:S01]  /*0a80*/  FMUL.FTZ R43, R43, UR4 ;  /* 0x000000042b2b7c20 */ /* 0x000fe20008410000 */
[----:B------:R-:W-:Y:S01]  /*0a90*/  IMAD R6, R7, 0x2, R6 ;  /* 0x0000000207067824 */ /* 0x000fe200078e0206 */
[----:B------:R-:W0:Y:S01]  /*0aa0*/  LDS.128 R16, [R63+0x1000] ;  /* 0x001000003f107984 */ /* 0x000e220000000c00 */
[----:B------:R-:W-:Y:S01]  /*0ab0*/  IADD3 R52, R52, R49, RZ ;  /* 0x0000003134347210 */ /* 0x000fe20007ffe0ff */
[----:B-1----:R-:W-:Y:S01]  /*0ac0*/  FMUL.FTZ R54, R8, UR4 ;  /* 0x0000000408367c20 */ /* 0x002fe20008410000 */
[----:B------:R-:W-:Y:S01]  /*0ad0*/  FMUL.FTZ R57, R9, UR4 ;  /* 0x0000000409397c20 */ /* 0x000fe20008410000 */
[----:B------:R-:W1:Y:S01]  /*0ae0*/  LDS.128 R36, [R63+0x3800] ;  /* 0x003800003f247984 */ /* 0x000e620000000c00 */
[----:B------:R-:W-:Y:S01]  /*0af0*/  FMUL.FTZ R55, R10, UR4 ;  /* 0x000000040a377c20 */ /* 0x000fe20008410000 */
[----:B------:R-:W-:Y:S02]  /*0b00*/  FMUL.FTZ R56, R11, UR4 ;  /* 0x000000040b387c20 */ /* 0x000fe40008410000 */
[----:B------:R-:W1:Y:S04]  /*0b10*/  LDS.128 R44, [R63+0x4800] ;  /* 0x004800003f2c7984 */ /* 0x000e680000000c00 */
[----:B------:R-:W1:Y:S04]  /*0b20*/  LDS.128 R48, [R63+0x5000] ;  /* 0x005000003f307984 */ /* 0x000e680000000c00 */
[----:B------:R-:W1:Y:S01]  /*0b30*/  LDS.128 R8, [R63+0x5800] ;  /* 0x005800003f087984 */ /* 0x000e620000000c00 */
[----:B--2---:R-:W-:Y:S01]  /*0b40*/  FMUL.FTZ R62, R21, UR4 ;  /* 0x00000004153e7c20 */ /* 0x004fe20008410000 */
[----:B------:R-:W-:Y:S01]  /*0b50*/  FMUL.FTZ R64, R23, UR4 ;  /* 0x0000000417407c20 */ /* 0x000fe20008410000 */
[----:B------:R-:W-:Y:S01]  /*0b60*/  FMUL.FTZ R21, R22, UR4 ;  /* 0x0000000416157c20 */ /* 0x000fe20008410000 */
[----:B------:R-:W-:Y:S01]  /*0b70*/  FMUL.FTZ R20, R20, UR4 ;  /* 0x0000000414147c20 */ /* 0x000fe20008410000 */
[----:B---3--:R-:W-:Y:S01]  /*0b80*/  FMUL.FTZ R23, R26, UR4 ;  /* 0x000000041a177c20 */ /* 0x008fe20008410000 */
[----:B------:R-:W-:Y:S01]  /*0b90*/  FMUL.FTZ R22, R24, UR4 ;  /* 0x0000000418167c20 */ /* 0x000fe20008410000 */
[----:B------:R-:W-:Y:S01]  /*0ba0*/  FMUL.FTZ R26, R27, UR4 ;  /* 0x000000041b1a7c20 */ /* 0x000fe20008410000 */
[----:B------:R-:W-:Y:S01]  /*0bb0*/  FMUL.FTZ R25, R25, UR4 ;  /* 0x0000000419197c20 */ /* 0x000fe20008410000 */
[----:B----4-:R-:W-:Y:S01]  /*0bc0*/  FMUL.FTZ R59, R13, UR4 ;  /* 0x000000040d3b7c20 */ /* 0x010fe20008410000 */
[----:B------:R-:W-:Y:S01]  /*0bd0*/  FMUL.FTZ R12, R12, UR4 ;  /* 0x000000040c0c7c20 */ /* 0x000fe20008410000 */
[----:B------:R-:W-:Y:S01]  /*0be0*/  FMUL.FTZ R13, R14, UR4 ;  /* 0x000000040e0d7c20 */ /* 0x000fe20008410000 */
[----:B------:R-:W-:Y:S01]  /*0bf0*/  FMUL.FTZ R58, R15, UR4 ;  /* 0x000000040f3a7c20 */ /* 0x000fe20008410000 */
[----:B-----5:R-:W-:Y:S01]  /*0c00*/  FMUL.FTZ R24, R28, UR4 ;  /* 0x000000041c187c20 */ /* 0x020fe20008410000 */
[----:B------:R-:W-:Y:S01]  /*0c10*/  FMUL.FTZ R27, R30, UR4 ;  /* 0x000000041e1b7c20 */ /* 0x000fe20008410000 */
[----:B------:R-:W-:Y:S01]  /*0c20*/  FMUL.FTZ R30, R31, UR4 ;  /* 0x000000041f1e7c20 */ /* 0x000fe20008410000 */
[----:B------:R-:W-:Y:S01]  /*0c30*/  FMUL.FTZ R29, R29, UR4 ;  /* 0x000000041d1d7c20 */ /* 0x000fe20008410000 */
[----:B0-----:R-:W-:Y:S01]  /*0c40*/  FMUL.FTZ R28, R32, UR4 ;  /* 0x00000004201c7c20 */ /* 0x001fe20008410000 */
[----:B------:R-:W-:Y:S01]  /*0c50*/  FMUL.FTZ R31, R34, UR4 ;  /* 0x00000004221f7c20 */ /* 0x000fe20008410000 */
[----:B------:R-:W-:Y:S01]  /*0c60*/  FMUL.FTZ R35, R35, UR4 ;  /* 0x0000000423237c20 */ /* 0x000fe20008410000 */
[----:B------:R-:W-:Y:S01]  /*0c70*/  FMUL.FTZ R33, R33, UR4 ;  /* 0x0000000421217c20 */ /* 0x000fe20008410000 */
[----:B------:R-:W-:Y:S01]  /*0c80*/  FMUL.FTZ R14, R16, UR4 ;  /* 0x00000004100e7c20 */ /* 0x000fe20008410000 */
[----:B------:R-:W-:Y:S01]  /*0c90*/  FMUL.FTZ R61, R17, UR4 ;  /* 0x00000004113d7c20 */ /* 0x000fe20008410000 */
[----:B------:R-:W-:Y:S01]  /*0ca0*/  FMUL.FTZ R15, R18, UR4 ;  /* 0x00000004120f7c20 */ /* 0x000fe20008410000 */
[----:B------:R-:W-:Y:S01]  /*0cb0*/  FMUL.FTZ R60, R19, UR4 ;  /* 0x00000004133c7c20 */ /* 0x000fe20008410000 */
        /* <DEDUP_REMOVED lines=9> */
[----:B------:R-:W-:Y:S01]  /*0d50*/  F2FP.F16.F32.PACK_AB R16, R57, R54 ;  /* 0x000000363910723e */ /* 0x000fe200000000ff */
[----:B------:R-:W-:Y:S01]  /*0d60*/  FMUL.FTZ R45, R45, UR4 ;  /* 0x000000042d2d7c20 */ /* 0x000fe20008410000 */
[----:B------:R-:W-:Y:S01]  /*0d70*/  F2FP.F16.F32.PACK_AB R17, R56, R55 ;  /* 0x000000373811723e */ /* 0x000fe200000000ff */
[----:B------:R-:W-:Y:S01]  /*0d80*/  FMUL.FTZ R47, R47, UR4 ;  /* 0x000000042f2f7c20 */ /* 0x000fe20008410000 */
[----:B------:R-:W-:Y:S01]  /*0d90*/  F2FP.F16.F32.PACK_AB R18, R59, R12 ;  /* 0x0000000c3b12723e */ /* 0x000fe200000000ff */
[----:B------:R-:W-:Y:S01]  /*0da0*/  FMUL.FTZ R46, R50, UR4 ;  /* 0x00000004322e7c20 */ /* 0x000fe20008410000 */
[----:B------:R-:W-:Y:S01]  /*0db0*/  F2FP.F16.F32.PACK_AB R19, R58, R13 ;  /* 0x0000000d3a13723e */ /* 0x000fe200000000ff */
[----:B------:R-:W-:Y:S01]  /*0dc0*/  FMUL.FTZ R48, R8, UR4 ;  /* 0x0000000408307c20 */ /* 0x000fe20008410000 */
[----:B------:R-:W-:Y:S01]  /*0dd0*/  FMUL.FTZ R49, R49, UR4 ;  /* 0x0000000431317c20 */ /* 0x000fe20008410000 */
[----:B------:R-:W-:Y:S01]  /*0de0*/  FMUL.FTZ R51, R51, UR4 ;  /* 0x0000000433337c20 */ /* 0x000fe20008410000 */
[----:B------:R-:W-:Y:S01]  /*0df0*/  FMUL.FTZ R55, R9, UR4 ;  /* 0x0000000409377c20 */ /* 0x000fe20008410000 */
[----:B------:R-:W-:Y:S01]  /*0e00*/  FMUL.FTZ R50, R10, UR4 ;  /* 0x000000040a327c20 */ /* 0x000fe20008410000 */
[----:B------:R-:W-:Y:S01]  /*0e10*/  FMUL.FTZ R57, R11, UR4 ;  /* 0x000000040b397c20 */ /* 0x000fe20008410000 */
[----:B------:R-:W-:Y:S01]  /*0e20*/  F2FP.F16.F32.PACK_AB R8, R61, R14 ;  /* 0x0000000e3d08723e */ /* 0x000fe200000000ff */
[----:B------:R0:W-:Y:S01]  /*0e30*/  STSM.16.M88.4 [R53+0xc000], R16 ;  /* 0x00c0001035007844 */ /* 0x0001e20000000200 */
[----:B------:R-:W-:-:S02]  /*0e40*/  F2FP.F16.F32.PACK_AB R9, R60, R15 ;  /* 0x0000000f3c09723e */ /* 0x000fc400000000ff */
[----:B------:R-:W-:Y:S02]  /*0e50*/  F2FP.F16.F32.PACK_AB R10, R62, R20 ;  /* 0x000000143e0a723e */ /* 0x000fe400000000ff */
[----:B------:R-:W-:Y:S02]  /*0e60*/  F2FP.F16.F32.PACK_AB R11, R64, R21 ;  /* 0x00000015400b723e */ /* 0x000fe400000000ff */
[----:B------:R-:W-:Y:S01]  /*0e70*/  F2FP.F16.F32.PACK_AB R14, R29, R24 ;  /* 0x000000181d0e723e */ /* 0x000fe200000000ff */
[----:B------:R-:W-:Y:S01]  /*0e80*/  VIADD R24, R68, 0x40 ;  /* 0x0000004044187836 */ /* 0x000fe20000000000 */
[----:B------:R-:W-:Y:S01]  /*0e90*/  F2FP.F16.F32.PACK_AB R12, R25, R22 ;  /* 0x00000016190c723e */ /* 0x000fe200000000ff */
[----:B------:R1:W-:Y:S01]  /*0ea0*/  STSM.16.M88.4 [R52], R8 ;  /* 0x0000000834007844 */ /* 0x0003e20000000200 */
[----:B------:R-:W-:Y:S01]  /*0eb0*/  F2FP.F16.F32.PACK_AB R13, R26, R23 ;  /* 0x000000171a0d723e */ /* 0x000fe200000000ff */
[----:B------:R-:W-:Y:S01]  /*0ec0*/  VIADD R25, R68, 0x20 ;  /* 0x0000002044197836 */ /* 0x000fe20000000000 */
[----:B------:R-:W-:-:S02]  /*0ed0*/  F2FP.F16.F32.PACK_AB R15, R30, R27 ;  /* 0x0000001b1e0f723e */ /* 0x000fc400000000ff */
[----:B------:R-:W-:Y:S02]  /*0ee0*/  F2FP.F16.F32.PACK_AB R29, R35, R31 ;  /* 0x0000001f231d723e */ /* 0x000fe400000000ff */
[----:B------:R-:W-:Y:S01]  /*0ef0*/  F2FP.F16.F32.PACK_AB R28, R33, R28 ;  /* 0x0000001c211c723e */ /* 0x000fe200000000ff */
[----:B------:R1:W-:Y:S01]  /*0f00*/  STSM.16.M88.4 [R53+0xe000], R12 ;  /* 0x00e0000c35007844 */ /* 0x0003e20000000200 */
[----:B------:R-:W-:Y:S02]  /*0f10*/  F2FP.F16.F32.PACK_AB R30, R37, R32 ;  /* 0x00000020251e723e */ /* 0x000fe400000000ff */
[----:B------:R-:W-:Y:S02]  /*0f20*/  F2FP.F16.F32.PACK_AB R31, R39, R34 ;  /* 0x00000022271f723e */ /* 0x000fe400000000ff */
[----:B0-----:R-:W-:Y:S02]  /*0f30*/  F2FP.F16.F32.PACK_AB R16, R41, R36 ;  /* 0x000000242910723e */ /* 0x001fe400000000ff */
        /* <DEDUP_REMOVED lines=8> */
[----:B------:R-:W-:-:S05]  /*0fc0*/  F2FP.F16.F32.PACK_AB R23, R57, R50 ;  /* 0x000000323917723e */ /* 0x000fca00000000ff */
[----:B------:R1:W-:Y:S01]  /*0fd0*/  STSM.16.M88.4 [R52+0x4000], R20 ;  /* 0x0040001434007844 */ /* 0x0003e20000000200 */
[----:B------:R-:W-:Y:S06]  /*0fe0*/  BAR.SYNC.DEFER_BLOCKING 0x0 ;  /* 0x0000000000007b1d */ /* 0x000fec0000010000 */
[----:B------:R-:W-:Y:S05]  /*0ff0*/  @P2 BRA `(.L_x_3105) ;  /* 0x0000000000742947 */ /* 0x000fea0003800000 */
[----:B------:R-:W-:Y:S01]  /*1000*/  ULDC UR4, c[0x0][0x244] ;  /* 0x0000910000047ab9 */ /* 0x000fe20000000800 */
[----:B------:R-:W-:Y:S01]  /*1010*/  ULDC.64 UR6, c[0x0][0x258] ;  /* 0x0000960000067ab9 */ /* 0x000fe20000000a00 */
[----:B------:R-:W-:Y:S01]  /*1020*/  ISETP.GE.AND P1, PT, R68, UR4, PT ;  /* 0x0000000444007c0c */ /* 0x000fe2000bf26270 */
[----:B-1----:R-:W-:Y:S01]  /*1030*/  IMAD R9, R3, UR6, RZ ;  /* 0x0000000603097c24 */ /* 0x002fe2000f8e02ff */
[----:B------:R-:W0:Y:S01]  /*1040*/  LDS.128 R16, [R6+0x2000] ;  /* 0x0020000006107984 */ /* 0x000e220000000c00 */
[--C-:B------:R-:W-:Y:S02]  /*1050*/  SHF.R.S32.HI R69, RZ, 0x1f, R68.reuse ;  /* 0x0000001fff457819 */ /* 0x100fe40000011444 */
[C---:B------:R-:W-:Y:S01]  /*1060*/  IMAD R23, R0.reuse, UR7, R9 ;  /* 0x0000000700177c24 */ /* 0x040fe2000f8e0209 */
[----:B------:R-:W-:Y:S01]  /*1070*/  ISETP.GE.AND P2, PT, R25, UR4, PT ;  /* 0x0000000419007c0c */ /* 0x000fe2000bf46270 */
[----:B------:R-:W1:Y:S01]  /*1080*/  LDS.128 R8, [R6+0x4000] ;  /* 0x0040000006087984 */ /* 0x000e620000000c00 */
[----:B------:R-:W-:Y:S01]  /*1090*/  IMAD.WIDE.U32 R20, R0, UR6, R68 ;  /* 0x0000000600147c25 */ /* 0x000fe2000f8e0044 */
[----:B------:R-:W-:Y:S01]  /*10a0*/  ULDC.64 UR6, c[0x0][0x260] ;  /* 0x0000980000067ab9 */ /* 0x000fe20000000a00 */
[----:B------:R-:W-:-:S03]  /*10b0*/  ISETP.GE.AND P3, PT, R24, UR4, PT ;  /* 0x0000000418007c0c */ /* 0x000fc6000bf66270 */
[----:B------:R-:W2:Y:S01]  /*10c0*/  @!P1 LDS.128 R12, [R6] ;  /* 0x00000000060c9984 */ /* 0x000ea20000000c00 */
[----:B------:R-:W-:Y:S01]  /*10d0*/  IADD3 R21, R21, R23, RZ ;  /* 0x0000001715157210 */ /* 0x000fe20007ffe0ff */
[----:B------:R-:W-:-:S04]  /*10e0*/  IMAD R23, R5, UR6, RZ ;  /* 0x0000000605177c24 */ /* 0x000fc8000f8e02ff */
[C---:B------:R-:W-:Y:S02]  /*10f0*/  IMAD R23, R2.reuse, UR7, R23 ;  /* 0x0000000702177c24 */ /* 0x040fe4000f8e0217 */
[----:B------:R-:W-:Y:S01]  /*1100*/  IMAD.WIDE.U32 R20, R2, UR6, R20 ;  /* 0x0000000602147c25 */ /* 0x000fe2000f8e0014 */
[----:B------:R-:W-:-:S03]  /*1110*/  ULDC.64 UR6, c[0x0][0x250] ;  /* 0x0000940000067ab9 */ /* 0x000fc60000000a00 */
[----:B------:R-:W-:Y:S02]  /*1120*/  IMAD.IADD R21, R21, 0x1, R23 ;  /* 0x0000000115157824 */ /* 0x000fe400078e0217 */
[----:B------:R-:W-:Y:S02]  /*1130*/  IMAD R23, R67, UR6, RZ ;  /* 0x0000000643177c24 */ /* 0x000fe4000f8e02ff */
[----:B------:R-:W-:-:S04]  /*1140*/  IMAD.WIDE.U32 R20, R66, UR6, R20 ;  /* 0x0000000642147c25 */ /* 0x000fc8000f8e0014 */
[----:B------:R-:W-:Y:S01]  /*1150*/  IMAD R23, R66, UR7, R23 ;  /* 0x0000000742177c24 */ /* 0x000fe2000f8e0217 */
[----:B------:R-:W-:Y:S02]  /*1160*/  ULDC.64 UR6, c[0x0][0x238] ;  /* 0x00008e0000067ab9 */ /* 0x000fe40000000a00 */
[----:B------:R-:W-:Y:S01]  /*1170*/  LEA R22, P4, R20, UR6, 0x1 ;  /* 0x0000000614167c11 */ /* 0x000fe2000f8808ff */
[----:B------:R-:W-:-:S05]  /*1180*/  IMAD.IADD R21, R21, 0x1, R23 ;  /* 0x0000000115157824 */ /* 0x000fca00078e0217 */
[----:B------:R-:W-:-:S05]  /*1190*/  LEA.HI.X R23, R20, UR7, R21, 0x1, P4 ;  /* 0x0000000714177c11 */ /* 0x000fca000a0f0c15 */
[----:B0-----:R0:W-:Y:S04]  /*11a0*/  @!P2 STG.E.128 desc[UR8][R22.64+0x40], R16 ;  /* 0x000040101600a986 */ /* 0x0011e8000c101d08 */
[----:B-1----:R0:W-:Y:S04]  /*11b0*/  @!P3 STG.E.128 desc[UR8][R22.64+0x80], R8 ;  /* 0x000080081600b986 */ /* 0x0021e8000c101d08 */
[----:B--2---:R0:W-:Y:S02]  /*11c0*/  @!P1 STG.E.128 desc[UR8][R22.64], R12 ;  /* 0x0000000c16009986 */ /* 0x0041e4000c101d08 */
.L_x_3105:
[----:B------:R-:W-:Y:S05]  /*11d0*/  BSYNC B0 ;  /* 0x0000000000007941 */ /* 0x000fea0003800000 */
.L_x_3104:
[----:B------:R-:W-:Y:S05]  /*11e0*/  @P0 EXIT ;  /* 0x000000000000094d */ /* 0x000fea0003800000 */
[----:B------:R-:W-:Y:S01]  /*11f0*/  ULDC.64 UR4, c[0x0][0x258] ;  /* 0x0000960000047ab9 */ /* 0x000fe20000000a00 */
[----:B01----:R-:W-:Y:S01]  /*1200*/  IMAD R18, R7, 0x2, R4 ;  /* 0x0000000207127824 */ /* 0x003fe200078e0204 */
[--C-:B------:R-:W-:Y:S01]  /*1210*/  SHF.R.S32.HI R69, RZ, 0x1f, R68.reuse ;  /* 0x0000001fff457819 */ /* 0x100fe20000011444 */
[----:B------:R-:W-:Y:S01]  /*1220*/  IMAD R3, R3, UR4, RZ ;  /* 0x0000000403037c24 */ /* 0x000fe2000f8e02ff */
[----:B------:R-:W-:Y:S01]  /*1230*/  IADD3 R19, P0, R66, 0x40, RZ ;  /* 0x0000004042137810 */ /* 0x000fe20007f1e0ff */
[----:B------:R-:W-:Y:S01]  /*1240*/  ULDC.64 UR6, c[0x0][0x238] ;  /* 0x00008e0000067ab9 */ /* 0x000fe20000000a00 */
[----:B------:R-:W0:Y:S01]  /*1250*/  LDS.128 R12, [R18+0xd000] ;  /* 0x00d00000120c7984 */ /* 0x000e220000000c00 */
[----:B------:R-:W-:-:S03]  /*1260*/  IMAD.WIDE.U32 R6, R0, UR4, R68 ;  /* 0x0000000400067c25 */ /* 0x000fc6000f8e0044 */
[----:B------:R-:W1:Y:S01]  /*1270*/  LDS.128 R8, [R18+0xf000] ;  /* 0x00f0000012087984 */ /* 0x000e620000000c00 */
[----:B------:R-:W-:Y:S01]  /*1280*/  IMAD R3, R0, UR5, R3 ;  /* 0x0000000500037c24 */ /* 0x000fe2000f8e0203 */
[----:B------:R-:W-:Y:S01]  /*1290*/  ULDC.64 UR4, c[0x0][0x260] ;  /* 0x0000980000047ab9 */ /* 0x000fe20000000a00 */
[----:B------:R-:W-:Y:S01]  /*12a0*/  MOV R16, R6 ;  /* 0x0000000600107202 */ /* 0x000fe20000000f00 */
[----:B------:R-:W-:Y:S02]  /*12b0*/  IMAD.X R66, RZ, RZ, R67, P0 ;  /* 0x000000ffff427224 */ /* 0x000fe400000e0643 */
[----:B------:R-:W-:Y:S02]  /*12c0*/  IMAD.IADD R17, R7, 0x1, R3 ;  /* 0x0000000107117824 */ /* 0x000fe400078e0203 */
[----:B------:R-:W-:Y:S02]  /*12d0*/  IMAD R3, R5, UR4, RZ ;  /* 0x0000000405037c24 */ /* 0x000fe4000f8e02ff */
[----:B------:R2:W3:Y:S02]  /*12e0*/  LDS.128 R4, [R18+0x11000] ;  /* 0x0110000012047984 */ /* 0x0004e40000000c00 */
[----:B------:R-:W-:-:S02]  /*12f0*/  IMAD R21, R2, UR5, R3 ;  /* 0x0000000502157c24 */ /* 0x000fc4000f8e0203 */
[----:B------:R-:W-:Y:S01]  /*1300*/  IMAD.WIDE.U32 R2, R2, UR4, R16 ;  /* 0x0000000402027c25 */ /* 0x000fe2000f8e0010 */
[----:B------:R-:W-:-:S03]  /*1310*/  ULDC.64 UR4, c[0x0][0x250] ;  /* 0x0000940000047ab9 */ /* 0x000fc60000000a00 */
[----:B------:R-:W-:Y:S02]  /*1320*/  IMAD.IADD R3, R3, 0x1, R21 ;  /* 0x0000000103037824 */ /* 0x000fe400078e0215 */
[----:B------:R-:W-:Y:S02]  /*1330*/  IMAD R66, R66, UR4, RZ ;  /* 0x0000000442427c24 */ /* 0x000fe4000f8e02ff */
[C---:B------:R-:W-:Y:S01]  /*1340*/  IMAD.WIDE.U32 R2, R19.reuse, UR4, R2 ;  /* 0x0000000413027c25 */ /* 0x040fe2000f8e0002 */
[----:B------:R-:W-:Y:S02]  /*1350*/  ULDC UR4, c[0x0][0x244] ;  /* 0x0000910000047ab9 */ /* 0x000fe40000000800 */
[----:B------:R-:W-:Y:S01]  /*1360*/  ISETP.GE.AND P1, PT, R68, UR4, PT ;  /* 0x0000000444007c0c */ /* 0x000fe2000bf26270 */
[----:B------:R-:W-:Y:S01]  /*1370*/  IMAD R17, R19, UR5, R66 ;  /* 0x0000000513117c24 */ /* 0x000fe2000f8e0242 */
[----:B------:R-:W-:Y:S02]  /*1380*/  ISETP.GE.AND P2, PT, R25, UR4, PT ;  /* 0x0000000419007c0c */ /* 0x000fe4000bf46270 */
[----:B------:R-:W-:Y:S01]  /*1390*/  ISETP.GE.AND P3, PT, R24, UR4, PT ;  /* 0x0000000418007c0c */ /* 0x000fe2000bf66270 */
[----:B------:R-:W-:Y:S01]  /*13a0*/  IMAD.IADD R3, R3, 0x1, R17 ;  /* 0x0000000103037824 */ /* 0x000fe200078e0211 */
[----:B------:R-:W-:-:S04]  /*13b0*/  LEA R16, P0, R2, UR6, 0x1 ;  /* 0x0000000602107c11 */ /* 0x000fc8000f8008ff */
[----:B------:R-:W-:-:S05]  /*13c0*/  LEA.HI.X R17, R2, UR7, R3, 0x1, P0 ;  /* 0x0000000702117c11 */ /* 0x000fca00080f0c03 */
[----:B0-----:R2:W-:Y:S04]  /*13d0*/  @!P1 STG.E.128 desc[UR8][R16.64], R12 ;  /* 0x0000000c10009986 */ /* 0x0015e8000c101d08 */
[----:B-1----:R2:W-:Y:S01]  /*13e0*/  @!P2 STG.E.128 desc[UR8][R16.64+0x40], R8 ;  /* 0x000040081000a986 */ /* 0x0025e2000c101d08 */
[----:B------:R-:W-:Y:S05]  /*13f0*/  @P3 EXIT ;  /* 0x000000000000394d */ /* 0x000fea0003800000 */
[----:B---3--:R-:W-:Y:S01]  /*1400*/  STG.E.128 desc[UR8][R16.64+0x80], R4 ;  /* 0x0000800410007986 */ /* 0x008fe2000c101d08 */
[----:B------:R-:W-:Y:S05]  /*1410*/  EXIT ;  /* 0x000000000000794d */ /* 0x000fea0003800000 */
.L_x_3106:
        /* <DEDUP_REMOVED lines=14> */
.L_x_3319:


//--------------------- .text._ZN7cutlass13device_kernelIN5flash32FlashAttnBwdPostprocessConvertdQIN4cute5tupleIJNS3_1CILi64EEENS5_ILi96EEEEEENS_6half_tEfNS_4arch4Sm90ELi256ENS3_8TiledMMAINS3_8MMA_AtomIJNS3_4SM904GMMA25MMA_64x16x16_F32F16F16_SSILNSF_5MajorE0ELSH_1ELNSF_7ScaleInE1ELSI_1EEEEEENS3_6LayoutINS4_IJNS5_ILi1EEENS5_ILi2EEESM_EEENS4_IJNS5_ILi0EEESM_SP_EEEEENS4_IJNS3_10UnderscoreESS_SS_EEEEELb0EEEEEvNT_6ParamsE --------------------------
	.section	.text._ZN7cutlass13device_kernelIN5flash32FlashAttnBwdPostprocessConvertdQIN4cute5tupleIJNS3_1CILi64EEENS5_ILi96EEEEEENS_6half_tEfNS_4arch4Sm90ELi256ENS3_8TiledMMAINS3_8MMA_AtomIJNS3_4SM904GMMA25MMA_64x16x16_F32F16F16_SSILNSF_5MajorE0ELSH_1ELNSF_7ScaleInE1ELSI_1EEEEEENS3_6LayoutINS4_IJNS5_ILi1EEENS5_ILi2EEESM_EEENS4_IJNS5_ILi0EEESM_SP_EEEEENS4_IJNS3_10UnderscoreESS_SS_EEEEELb0EEEEEvNT_6ParamsE,"ax",@progbits
	.align	128
.text._ZN7cutlass13device_kernelIN5flash32FlashAttnBwdPostprocessConvertdQIN4cute5tupleIJNS3_1CILi64EEENS5_ILi96EEEEEENS_6half_tEfNS_4arch4Sm90ELi256ENS3_8TiledMMAINS3_8MMA_AtomIJNS3_4SM904GMMA25MMA_64x16x16_F32F16F16_SSILNSF_5MajorE0ELSH_1ELNSF_7ScaleInE1ELSI_1EEEEEENS3_6LayoutINS4_IJNS5_ILi1EEENS5_ILi2EEESM_EEENS4_IJNS5_ILi0EEESM_SP_EEEEENS4_IJNS3_10UnderscoreESS_SS_EEEEELb0EEEEEvNT_6ParamsE:
        .type           _ZN7cutlass13device_kernelIN5flash32FlashAttnBwdPostprocessConvertdQIN4cute5tupleIJNS3_1CILi64EEENS5_ILi96EEEEEENS_6half_tEfNS_4arch4Sm90ELi256ENS3_8TiledMMAINS3_8MMA_AtomIJNS3_4SM904GMMA25MMA_64x16x16_F32F16F16_SSILNSF_5MajorE0ELSH_1ELNSF_7ScaleInE1ELSI_1EEEEEENS3_6LayoutINS4_IJNS5_ILi1EEENS5_ILi2EEESM_EEENS4_IJNS5_ILi0EEESM_SP_EEEEENS4_IJNS3_10UnderscoreESS_SS_EEEEELb0EEEEEvNT_6ParamsE,@function
        .size           _ZN7cutlass13device_kernelIN5flash32FlashAttnBwdPostprocessConvertdQIN4cute5tupleIJNS3_1CILi64EEENS5_ILi96EEEEEENS_6half_tEfNS_4arch4Sm90ELi256ENS3_8TiledMMAINS3_8MMA_AtomIJNS3_4SM904GMMA25MMA_64x16x16_F32F16F16_SSILNSF_5MajorE0ELSH_1ELNSF_7ScaleInE1ELSI_1EEEEEENS3_6LayoutINS4_IJNS5_ILi1EEENS5_ILi2EEESM_EEENS4_IJNS5_ILi0EEESM_SP_EEEEENS4_IJNS3_10UnderscoreESS_SS_EEEEELb0EEEEEvNT_6ParamsE,(.L_x_3320 - _ZN7cutlass13device_kernelIN5flash32FlashAttnBwdPostprocessConvertdQIN4cute5tupleIJNS3_1CILi64EEENS5_ILi96EEEEEENS_6half_tEfNS_4arch4Sm90ELi256ENS3_8TiledMMAINS3_8MMA_AtomIJNS3_4SM904GMMA25MMA_64x16x16_F32F16F16_SSILNSF_5MajorE0ELSH_1ELNSF_7ScaleInE1ELSI_1EEEEEENS3_6LayoutINS4_IJNS5_ILi1EEENS5_ILi2EEESM_EEENS4_IJNS5_ILi0EEESM_SP_EEEEENS4_IJNS3_10UnderscoreESS_SS_EEEEELb0EEEEEvNT_6ParamsE)
        .other          _ZN7cutlass13device_kernelIN5flash32FlashAttnBwdPostprocessConvertdQIN4cute5tupleIJNS3_1CILi64EEENS5_ILi96EEEEEENS_6half_tEfNS_4arch4Sm90ELi256ENS3_8TiledMMAINS3_8MMA_AtomIJNS3_4SM904GMMA25MMA_64x16x16_F32F16F16_SSILNSF_5MajorE0ELSH_1ELNSF_7ScaleInE1ELSI_1EEEEEENS3_6LayoutINS4_IJNS5_ILi1EEENS5_ILi2EEESM_EEENS4_IJNS5_ILi0EEESM_SP_EEEEENS4_IJNS3_10UnderscoreESS_SS_EEEEELb0EEEEEvNT_6ParamsE,@"STO_CUDA_ENTRY STV_DEFAULT"
_ZN7cutlass13device_kernelIN5flash32FlashAttnBwdPostprocessConvertdQIN4cute5tupleIJNS3_1CILi64EEENS5_ILi96EEEEEENS_6half_tEfNS_4arch4Sm90ELi256ENS3_8TiledMMAINS3_8MMA_AtomIJNS3_4SM904GMMA25MMA_64x16x16_F32F16F16_SSILNSF_5MajorE0ELSH_1ELNSF_7ScaleInE1ELSI_1EEEEEENS3_6LayoutINS4_IJNS5_ILi1EEENS5_ILi2EEESM_EEENS4_IJNS5_ILi0EEESM_SP_EEEEENS4_IJNS3_10UnderscoreESS_SS_EEEEELb0EEEEEvNT_6ParamsE:
        /* <DEDUP_REMOVED lines=26> */
.L_x_3107:
        /* <DEDUP_REMOVED lines=14> */
[----:B------:R-:W-:-:S04]  /*0280*/  @P1 IMAD R3, R6, 0x1800, RZ ;  /* 0x0000180006031824 */ /* 0x000fc800078e02ff */
[--C-:B------:R-:W-:Y:S01]  /*0290*/  @P1 IMAD.MOV.U32 R12, RZ, RZ, R3.reuse ;  /* 0x000000ffff0c1224 */ /* 0x100fe200078e0003 */
[----:B------:R-:W-:-:S04]  /*02a0*/  @P1 SHF.R.S32.HI R13, RZ, 0x1f, R3 ;  /* 0x0000001fff0d1819 */ /* 0x000fc80000011403 */
[C---:B------:R-:W-:Y:S02]  /*02b0*/  IADD3 R14, P2, R15.reuse, R12, RZ ;  /* 0x0000000c0f0e7210 */ /* 0x040fe40007f5e0ff */
[----:B0-----:R-:W-:Y:S02]  /*02c0*/  SHF.R.S32.HI R5, RZ, 0x1f, R2 ;  /* 0x0000001fff057819 */ /* 0x001fe40000011402 */
[----:B------:R-:W-:Y:S02]  /*02d0*/  LEA.HI.X.SX32 R15, R15, R13, 0x1, P2 ;  /* 0x0000000d0f0f7211 */ /* 0x000fe400010f0eff */
[----:B------:R-:W0:Y:S01]  /*02e0*/  LDC.64 R12, c[0x0][0x210] ;  /* 0x00008400ff0c7b82 */ /* 0x000e220000000a00 */
[-C--:B-1----:R-:W-:Y:S02]  /*02f0*/  IMAD R3, R5, R16.reuse, RZ ;  /* 0x0000001005037224 */ /* 0x082fe400078e02ff */
[----:B------:R-:W-:-:S04]  /*0300*/  IMAD.WIDE.U32 R14, R2, R16, R14 ;  /* 0x00000010020e7225 */ /* 0x000fc800078e000e */
[----:B------:R-:W-:Y:S01]  /*0310*/  IMAD R17, R2, R17, R3 ;  /* 0x0000001102117224 */ /* 0x000fe200078e0203 */
[----:B------:R-:W-:Y:S02]  /*0320*/  SHF.R.S32.HI R3, RZ, 0x1f, R0 ;  /* 0x0000001fff037819 */ /* 0x000fe40000011400 */
[----:B------:R-:W-:Y:S01]  /*0330*/  SEL R0, R0, RZ, !P0 ;  /* 0x000000ff00007207 */ /* 0x000fe20004000000 */
[----:B------:R-:W-:Y:S01]  /*0340*/  IMAD.IADD R15, R15, 0x1, R17 ;  /* 0x000000010f0f7824 */ /* 0x000fe200078e0211 */
[----:B------:R-:W-:Y:S02]  /*0350*/  SEL R3, R3, RZ, !P0 ;  /* 0x000000ff03037207 */ /* 0x000fe40004000000 */
[----:B--2---:R-:W-:-:S03]  /*0360*/  ISETP.NE.AND P0, PT, R36, RZ, PT ;  /* 0x000000ff2400720c */ /* 0x004fc60003f05270 */
[----:B----4-:R-:W-:-:S04]  /*0370*/  IMAD R6, R3, R10, RZ ;  /* 0x0000000a03067224 */ /* 0x010fc800078e02ff */
[C---:B------:R-:W-:Y:S02]  /*0380*/  IMAD R17, R0.reuse, R11, R6 ;  /* 0x0000000b00117224 */ /* 0x040fe400078e0206 */
[----:B------:R-:W-:-:S04]  /*0390*/  IMAD.WIDE.U32 R10, R0, R10, R14 ;  /* 0x0000000a000a7225 */ /* 0x000fc800078e000e */
[----:B------:R-:W-:Y:S01]  /*03a0*/  IMAD.IADD R6, R11, 0x1, R17 ;  /* 0x000000010b067824 */ /* 0x000fe200078e0211 */
[----:B0-----:R-:W-:-:S04]  /*03b0*/  LEA R12, P2, R10, R12, 0x2 ;  /* 0x0000000c0a0c7211 */ /* 0x001fc800078410ff */
        /* <DEDUP_REMOVED lines=18> */
.L_x_3110:
[----:B------:R-:W-:Y:S01]  /*04e0*/  @P0 ELECT P2, URZ, PT ;  /* 0x00000000003f082f */ /* 0x000fe20003840000 */
[----:B------:R1:W-:-:S12]  /*04f0*/  UBLKCP.S.G [UR6], [UR4], UR10 ;  /* 0x00000006040073ba */ /* 0x0003d8000800020a */
[----:B------:R-:W-:Y:S02]  /*0500*/  @P2 PLOP3.LUT P0, PT, P2, PT, PT, 0x8, 0x0 ;  /* 0x000000000000281c */ /* 0x000fe4000170e170 */
[----:B------:R-:W-:-:S11]  /*0510*/  PLOP3.LUT P2, PT, PT, PT, PT, 0x8, 0x0 ;  /* 0x000000000000781c */ /* 0x000fd60003f4e170 */
[----:B-1----:R-:W-:Y:S05]  /*0520*/  @P0 BRA.U.ANY `(.L_x_3110) ;  /* 0xfffffffd00ec0947 */ /* 0x002fea000393ffff */
.L_x_3109:
[----:B------:R-:W-:Y:S05]  /*0530*/  BSYNC B0 ;  /* 0x0000000000007941 */ /* 0x000fea0003800000 */
.L_x_3108:
[----:B------:R-:W-:Y:S01]  /*0540*/  BAR.SYNC.DEFER_BLOCKING 0x0 ;  /* 0x0000000000007b1d */ /* 0x000fe20000010000 */
[----:B------:R-:W-:Y:S02]  /*0550*/  MOV R6, 0x400 ;  /* 0x0000040000067802 */ /* 0x000fe40000000f00 */
[----:B------:R-:W-:Y:S02]  /*0560*/  CS2R R34, SRZ ;  /* 0x0000000000227805 */ /* 0x000fe4000001ff00 */
[----:B------:R-:W-:Y:S01]  /*0570*/  SHF.L.U32 R11, RZ, 0x1f, RZ ;  /* 0x0000001fff0b7819 */ /* 0x000fe200000006ff */
[--C-:B------:R-:W-:Y:S01]  /*0580*/  @P1 IMAD.MOV.U32 R34, RZ, RZ, R9.reuse ;  /* 0x000000ffff221224 */ /* 0x100fe200078e0009 */
[----:B------:R-:W-:Y:S02]  /*0590*/  LEA R6, R19, R6, 0x18 ;  /* 0x0000000613067211 */ /* 0x000fe400078ec0ff */
[----:B------:R-:W-:-:S07]  /*05a0*/  @P1 SHF.R.S32.HI R35, RZ, 0x1f, R9 ;  /* 0x0000001fff231819 */ /* 0x000fce0000011409 */
.L_x_3111:
[----:B-1----:R1:W2:Y:S02]  /*05b0*/  SYNCS.PHASECHK.TRANS64.TRYWAIT P0, [R6+URZ+0x9000], R11 ;  /* 0x0090000b060075a7 */ /* 0x0022a4000800017f */
[----:B--2---:R-:W-:Y:S05]  /*05c0*/  @!P0 NANOSLEEP.SYNCS 0x989680 ;  /* 0x009896800000895d */ /* 0x004fea0003900000 */
[----:B------:R-:W2:Y:S02]  /*05d0*/  @!P0 SYNCS.PHASECHK.TRANS64 P0, [R6+URZ+0x9000], R11 ;  /* 0x0090000b060085a7 */ /* 0x000ea4000800007f */
[----:B--2---:R-:W-:Y:S05]  /*05e0*/  @!P0 BRA `(.L_x_3111) ;  /* 0xfffffffc00f08947 */ /* 0x004fea000383ffff */
[----:B------:R-:W-:Y:S01]  /*05f0*/  SHF.R.S32.HI R41, RZ, 0x1f, R36 ;  /* 0x0000001fff297819 */ /* 0x000fe20000011424 */
[----:B------:R-:W-:Y:S01]  /*0600*/  ULDC UR4, c[0x0][0x268] ;  /* 0x00009a0000047ab9 */ /* 0x000fe20000000800 */
[----:B------:R-:W-:Y:S02]  /*0610*/  VIADDMNMX R32, R32, -R7, 0x40, PT ;  /* 0x0000004020207446 */ /* 0x000fe40003800907 */
[CC--:B------:R-:W-:Y:S02]  /*0620*/  LEA.HI R12, R41.reuse, R36.reuse, RZ, 0x4 ;  /* 0x00000024290c7211 */ /* 0x0c0fe400078f20ff */
[----:B0-----:R-:W-:Y:S02]  /*0630*/  LEA.HI R8, R41, R36, RZ, 0x7 ;  /* 0x0000002429087211 */ /* 0x001fe400078f38ff */
[----:B-1----:R-:W-:Y:S02]  /*0640*/  LOP3.LUT R11, R12, 0xfffffff0, RZ, 0xc0, !PT ;  /* 0xfffffff00c0b7812 */ /* 0x002fe400078ec0ff */
[----:B------:R-:W-:-:S02]  /*0650*/  LOP3.LUT R9, R8, 0x3fffff80, RZ, 0xc0, !PT ;  /* 0x3fffff8008097812 */ /* 0x000fc400078ec0ff */
[----:B------:R-:W-:Y:S01]  /*0660*/  SHF.R.S32.HI R20, RZ, 0x7, R8 ;  /* 0x00000007ff147819 */ /* 0x000fe20000011408 */
[C---:B------:R-:W-:Y:S01]  /*0670*/  IMAD.IADD R16, R36.reuse, 0x1, -R11 ;  /* 0x0000000124107824 */ /* 0x040fe200078e0a0b */
[----:B------:R-:W-:Y:S01]  /*0680*/  SHF.R.S32.HI R37, RZ, 0x4, R12 ;  /* 0x00000004ff257819 */ /* 0x000fe2000001140c */
[----:B------:R-:W-:-:S03]  /*0690*/  IMAD.IADD R9, R36, 0x1, -R9 ;  /* 0x0000000124097824 */ /* 0x000fc600078e0a09 */
[----:B------:R-:W-:Y:S01]  /*06a0*/  SHF.R.S32.HI R39, RZ, 0x1f, R16 ;  /* 0x0000001fff277819 */ /* 0x000fe20000011410 */
[----:B------:R-:W-:-:S03]  /*06b0*/  IMAD R9, R20, 0x300, R9 ;  /* 0x0000030014097824 */ /* 0x000fc600078e0209 */
[-C--:B------:R-:W-:Y:S01]  /*06c0*/  LEA.HI R7, R39, R16.reuse, RZ, 0x3 ;  /* 0x0000001027077211 */ /* 0x080fe200078f18ff */
[----:B------:R-:W-:Y:S01]  /*06d0*/  IMAD.SHL.U32 R9, R9, 0x4, RZ ;  /* 0x0000000409097824 */ /* 0x000fe200078e00ff */
[----:B------:R-:W-:-:S03]  /*06e0*/  LEA.HI R39, R39, R16, RZ, 0x2 ;  /* 0x0000001027277211 */ /* 0x000fc600078f10ff */
[----:B------:R-:W-:Y:S01]  /*06f0*/  IMAD.SHL.U32 R18, R7, 0x10, RZ ;  /* 0x0000001007127824 */ /* 0x000fe200078e00ff */
[----:B------:R-:W-:Y:S01]  /*0700*/  LEA.HI R7, R12, R37, RZ, 0x1 ;  /* 0x000000250c077211 */ /* 0x000fe200078f08ff */
[----:B------:R-:W-:Y:S01]  /*0710*/  IMAD R44, R9, 0x4, R6 ;  /* 0x00000004092c7824 */ /* 0x000fe200078e0206 */
[C---:B------:R-:W-:Y:S01]  /*0720*/  LOP3.LUT R17, R39.reuse, 0xffffffc, RZ, 0xc0, !PT ;  /* 0x0ffffffc27117812 */ /* 0x040fe200078ec0ff */
[----:B------:R-:W-:Y:S01]  /*0730*/  IMAD.SHL.U32 R39, R39, 0x10, RZ ;  /* 0x0000001027277824 */ /* 0x000fe200078e00ff */
[----:B------:R-:W-:Y:S02]  /*0740*/  LOP3.LUT R21, R18, 0x7fffff80, RZ, 0xc0, !PT ;  /* 0x7fffff8012157812 */ /* 0x000fe400078ec0ff */
[----:B------:R-:W-:Y:S01]  /*0750*/  LOP3.LUT R22, R7, 0xfffffffe, RZ, 0xc0, !PT ;  /* 0xfffffffe07167812 */ /* 0x000fe200078ec0ff */
[----:B------:R-:W0:Y:S01]  /*0760*/  LDS.128 R8, [R44] ;  /* 0x000000002c087984 */ /* 0x000e220000000c00 */
[----:B------:R-:W-:Y:S01]  /*0770*/  IMAD.IADD R33, R16, 0x1, -R17 ;  /* 0x0000000110217824 */ /* 0x000fe200078e0a11 */
[-C--:B------:R-:W-:Y:S01]  /*0780*/  LEA.HI R7, R41, R36.reuse, RZ, 0x5 ;  /* 0x0000002429077211 */ /* 0x080fe200078f28ff */
[----:B------:R-:W-:Y:S01]  /*0790*/  IMAD R24, R20, 0x400, R21 ;  /* 0x0000040014187824 */ /* 0x000fe200078e0215 */
[----:B------:R-:W1:Y:S01]  /*07a0*/  LDS.128 R12, [R44+0x800] ;  /* 0x000800002c0c7984 */ /* 0x000e620000000c00 */
[----:B------:R-:W-:Y:S01]  /*07b0*/  IMAD.IADD R37, R37, 0x1, -R22 ;  /* 0x0000000125257824 */ /* 0x000fe200078e0a16 */
[--C-:B------:R-:W-:Y:S01]  /*07c0*/  SHF.R.S32.HI R38, RZ, 0x5, R7.reuse ;  /* 0x00000005ff267819 */ /* 0x100fe20000011407 */
[----:B------:R-:W-:Y:S01]  /*07d0*/  IMAD R33, R33, 0x10, R24 ;  /* 0x0000001021217824 */ /* 0x000fe200078e0218 */
[----:B------:R-:W2:Y:S01]  /*07e0*/  LDS.128 R16, [R44+0x1000] ;  /* 0x001000002c107984 */ /* 0x000ea20000000c00 */
[----:B------:R-:W-:Y:S01]  /*07f0*/  SHF.R.S32.HI R43, RZ, 0x1f, R7 ;  /* 0x0000001fff2b7819 */ /* 0x000fe20000011407 */
[----:B------:R-:W-:Y:S01]  /*0800*/  IMAD.SHL.U32 R40, R37, 0x8, RZ ;  /* 0x0000000825287824 */ /* 0x000fe200078e00ff */
[----:B------:R-:W-:Y:S01]  /*0810*/  LEA.HI R41, R41, R36, RZ, 0x2 ;  /* 0x0000002429297211 */ /* 0x000fe200078f10ff */
[----:B------:R-:W3:Y:S01]  /*0820*/  LDS.128 R20, [R44+0x1800] ;  /* 0x001800002c147984 */ /* 0x000ee20000000c00 */
[----:B------:R-:W-:Y:S01]  /*0830*/  LEA.HI R43, R43, R38, RZ, 0x2 ;  /* 0x000000262b2b7211 */ /* 0x000fe200078f10ff */
[----:B------:R-:W-:Y:S01]  /*0840*/  IMAD.SHL.U32 R37, R37, 0x40, RZ ;  /* 0x0000004025257824 */ /* 0x000fe200078e00ff */
[--C-:B------:R-:W-:Y:S01]  /*0850*/  SHF.R.S32.HI R7, RZ, 0x2, R41.reuse ;  /* 0x00000002ff077819 */ /* 0x100fe20000011429 */
[----:B------:R-:W4:Y:S01]  /*0860*/  LDS.128 R24, [R44+0x2000] ;  /* 0x002000002c187984 */ /* 0x000f220000000c00 */
[----:B------:R-:W-:-:S02]  /*0870*/  SHF.R.S32.HI R42, RZ, 0x1f, R41 ;  /* 0x0000001fff2a7819 */ /* 0x000fc40000011429 */
[----:B------:R-:W-:Y:S01]  /*0880*/  LOP3.LUT R39, R39, 0x40, RZ, 0xc0, !PT ;  /* 0x0000004027277812 */ /* 0x000fe200078ec0ff */
[----:B------:R5:W4:Y:S01]  /*0890*/  LDS.128 R28, [R44+0x2800] ;  /* 0x002800002c1c7984 */ /* 0x000b220000000c00 */
[----:B------:R-:W-:Y:S02]  /*08a0*/  LOP3.LUT R43, R43, 0x7ffffc, RZ, 0xc0, !PT ;  /* 0x007ffffc2b2b7812 */ /* 0x000fe400078ec0ff */
[----:B------:R-:W-:Y:S02]  /*08b0*/  LEA.HI R42, R42, R7, RZ, 0x2 ;  /* 0x000000072a2a7211 */ /* 0x000fe400078f10ff */
[----:B------:R-:W-:Y:S02]  /*08c0*/  LOP3.LUT R40, R39, 0x8, R40, 0xf8, !PT ;  /* 0x0000000827287812 */ /* 0x000fe400078ef828 */
[----:B------:R-:W-:Y:S01]  /*08d0*/  LOP3.LUT R41, R41, 0xfffffffc, RZ, 0xc0, !PT ;  /* 0xfffffffc29297812 */ /* 0x000fe200078ec0ff */
[----:B-----5:R-:W-:Y:S01]  /*08e0*/  IMAD.IADD R44, R38, 0x1, -R43 ;  /* 0x00000001262c7824 */ /* 0x020fe200078e0a2b */
[----:B------:R-:W-:-:S02]  /*08f0*/  SHF.R.U32.HI R39, RZ, 0x3, R39 ;  /* 0x00000003ff277819 */ /* 0x000fc40000011627 */
[----:B------:R-:W-:Y:S01]  /*0900*/  LOP3.LUT R42, R42, 0xffffffc, RZ, 0xc0, !PT ;  /* 0x0ffffffc2a2a7812 */ /* 0x000fe200078ec0ff */
[----:B------:R-:W-:Y:S01]  /*0910*/  IMAD.IADD R36, R36, 0x1, -R41 ;  /* 0x0000000124247824 */ /* 0x000fe200078e0a29 */
[----:B------:R-:W-:Y:S01]  /*0920*/  LOP3.LUT R39, R40, R39, RZ, 0x3c, !PT ;  /* 0x0000002728277212 */ /* 0x000fe200078e3cff */
[----:B------:R-:W-:Y:S01]  /*0930*/  IMAD R44, R44, 0x100, R33 ;  /* 0x000001002c2c7824 */ /* 0x000fe200078e0221 */
[C---:B------:R-:W-:Y:S01]  /*0940*/  ISETP.GE.AND P0, PT, R7.reuse, R32, PT ;  /* 0x000000200700720c */ /* 0x040fe20003f06270 */
[----:B------:R-:W-:Y:S02]  /*0950*/  IMAD.IADD R41, R7, 0x1, -R42 ;  /* 0x0000000107297824 */ /* 0x000fe400078e0a2a */
[----:B------:R-:W-:Y:S02]  /*0960*/  IMAD.IADD R33, R39, 0x1, R44 ;  /* 0x0000000127217824 */ /* 0x000fe400078e022c */
[----:B------:R-:W-:Y:S02]  /*0970*/  IMAD R32, R38, 0x8, R41 ;  /* 0x0000000826207824 */ /* 0x000fe400078e0229 */
[----:B0-----:R-:W-:Y:S01]  /*0980*/  FMUL.FTZ R39, R9, UR4 ;  /* 0x0000000409277c20 */ /* 0x001fe20008410000 */
[----:B------:R-:W-:Y:S01]  /*0990*/  FMUL.FTZ R9, R10, UR4 ;  /* 0x000000040a097c20 */ /* 0x000fe20008410000 */
[----:B------:R-:W-:Y:S01]  /*09a0*/  FMUL.FTZ R38, R11, UR4 ;  /* 0x000000040b267c20 */ /* 0x000fe20008410000 */
[----:B-1----:R-:W-:Y:S01]  /*09b0*/  FMUL.FTZ R10, R12, UR4 ;  /* 0x000000040c0a7c20 */ /* 0x002fe20008410000 */
[----:B------:R-:W-:Y:S01]  /*09c0*/  FMUL.FTZ R11, R14, UR4 ;  /* 0x000000040e0b7c20 */ /* 0x000fe20008410000 */
[----:B------:R-:W-:Y:S01]  /*09d0*/  FMUL.FTZ R14, R15, UR4 ;  /* 0x000000040f0e7c20 */ /* 0x000fe20008410000 */
[----:B------:R-:W-:Y:S01]  /*09e0*/  FMUL.FTZ R13, R13, UR4 ;  /* 0x000000040d0d7c20 */ /* 0x000fe20008410000 */
[----:B--2---:R-:W-:Y:S01]  /*09f0*/  FMUL.FTZ R12, R16, UR4 ;  /* 0x00000004100c7c20 */ /* 0x004fe20008410000 */
[----:B------:R-:W-:Y:S01]  /*0a00*/  FMUL.FTZ R15, R18, UR4 ;  /* 0x00000004120f7c20 */ /* 0x000fe20008410000 */
[----:B------:R-:W-:Y:S01]  /*0a10*/  FMUL.FTZ R18, R19, UR4 ;  /* 0x0000000413127c20 */ /* 0x000fe20008410000 */
[----:B------:R-:W-:Y:S01]  /*0a20*/  F2FP.F16.F32.PACK_AB R11, R14, R11 ;  /* 0x0000000b0e0b723e */ /* 0x000fe200000000ff */
[----:B---3--:R-:W-:Y:S01]  /*0a30*/  FMUL.FTZ R16, R20, UR4 ;  /* 0x0000000414107c20 */ /* 0x008fe20008410000 */
[----:B------:R-:W-:Y:S01]  /*0a40*/  FMUL.FTZ R21, R21, UR4 ;  /* 0x0000000415157c20 */ /* 0x000fe20008410000 */
[----:B------:R-:W-:Y:S01]  /*0a50*/  FMUL.FTZ R19, R22, UR4 ;  /* 0x0000000416137c20 */ /* 0x000fe20008410000 */
[----:B------:R-:W-:Y:S01]  /*0a60*/  FMUL.FTZ R40, R23, UR4 ;  /* 0x0000000417287c20 */ /* 0x000fe20008410000 */
[----:B------:R-:W-:Y:S01]  /*0a70*/  F2FP.F16.F32.PACK_AB R10, R13, R10 ;  /* 0x0000000a0d0a723e */ /* 0x000fe200000000ff */
[----:B------:R-:W-:Y:S01]  /*0a80*/  FMUL.FTZ R8, R8, UR4 ;  /* 0x0000000408087c20 */ /* 0x000fe20008410000 */
[----:B------:R-:W-:Y:S01]  /*0a90*/  F2FP.F16.F32.PACK_AB R14, R21, R16 ;  /* 0x00000010150e723e */ /* 0x000fe200000000ff */
[----:B----4-:R-:W-:Y:S01]  /*0aa0*/  FMUL.FTZ R20, R24, UR4 ;  /* 0x0000000418147c20 */ /* 0x010fe20008410000 */
[----:B------:R-:W-:Y:S01]  /*0ab0*/  LEA.HI R16, R36, R36, RZ, 0x1 ;  /* 0x0000002424107211 */ /* 0x000fe200078f08ff */
[----:B------:R-:W-:Y:S01]  /*0ac0*/  FMUL.FTZ R25, R25, UR4 ;  /* 0x0000000419197c20 */ /* 0x000fe20008410000 */
[----:B------:R-:W-:Y:S01]  /*0ad0*/  F2FP.F16.F32.PACK_AB R13, R18, R15 ;  /* 0x0000000f120d723e */ /* 0x000fe200000000ff */
[----:B------:R-:W-:Y:S01]  /*0ae0*/  FMUL.FTZ R17, R17, UR4 ;  /* 0x0000000411117c20 */ /* 0x000fe20008410000 */
[----:B------:R-:W-:Y:S01]  /*0af0*/  FMUL.FTZ R23, R28, UR4 ;  /* 0x000000041c177c20 */ /* 0x000fe20008410000 */
[----:B------:R-:W-:Y:S01]  /*0b00*/  F2FP.F16.F32.PACK_AB R15, R40, R19 ;  /* 0x00000013280f723e */ /* 0x000fe200000000ff */
[----:B------:R-:W-:-:S02]  /*0b10*/  IMAD.SHL.U32 R36, R36, 0x8, RZ ;  /* 0x0000000824247824 */ /* 0x000fc400078e00ff */
[----:B------:R-:W-:Y:S01]  /*0b20*/  FMUL.FTZ R22, R26, UR4 ;  /* 0x000000041a167c20 */ /* 0x000fe20008410000 */
[----:B------:R-:W-:Y:S02]  /*0b30*/  IMAD.SHL.U32 R18, R16, 0x200, RZ ;  /* 0x0000020010127824 */ /* 0x000fe400078e00ff */
[----:B------:R-:W-:Y:S01]  /*0b40*/  FMUL.FTZ R27, R27, UR4 ;  /* 0x000000041b1b7c20 */ /* 0x000fe20008410000 */
[----:B------:R-:W-:Y:S01]  /*0b50*/  FMUL.FTZ R28, R29, UR4 ;  /* 0x000000041d1c7c20 */ /* 0x000fe20008410000 */
[----:B------:R-:W-:Y:S01]  /*0b60*/  FMUL.FTZ R24, R30, UR4 ;  /* 0x000000041e187c20 */ /* 0x000fe20008410000 */
[----:B------:R-:W-:Y:S01]  /*0b70*/  FMUL.FTZ R31, R31, UR4 ;  /* 0x000000041f1f7c20 */ /* 0x000fe20008410000 */
[----:B------:R-:W-:Y:S01]  /*0b80*/  LOP3.LUT R19, R37, 0x40, RZ, 0xc0, !PT ;  /* 0x0000004025137812 */ /* 0x000fe200078ec0ff */
[----:B------:R-:W-:Y:S01]  /*0b90*/  IMAD R33, R33, 0x2, R6 ;  /* 0x0000000221217824 */ /* 0x000fe200078e0206 */
[----:B------:R-:W-:Y:S02]  /*0ba0*/  F2FP.F16.F32.PACK_AB R8, R39, R8 ;  /* 0x000000082708723e */ /* 0x000fe400000000ff */
[----:B------:R-:W-:-:S02]  /*0bb0*/  F2FP.F16.F32.PACK_AB R9, R38, R9 ;  /* 0x000000092609723e */ /* 0x000fc400000000ff */
[----:B------:R-:W-:Y:S02]  /*0bc0*/  F2FP.F16.F32.PACK_AB R16, R25, R20 ;  /* 0x000000141910723e */ /* 0x000fe400000000ff */
[----:B------:R-:W-:Y:S01]  /*0bd0*/  F2FP.F16.F32.PACK_AB R12, R17, R12 ;  /* 0x0000000c110c723e */ /* 0x000fe200000000ff */
[----:B------:R0:W-:Y:S01]  /*0be0*/  STSM.16.M88.4 [R33+0x6000], R8 ;  /* 0x0060000821007844 */ /* 0x0001e20000000200 */
[----:B------:R-:W-:Y:S02]  /*0bf0*/  LOP3.LUT R21, R18, 0xfffffc00, RZ, 0xc0, !PT ;  /* 0xfffffc0012157812 */ /* 0x000fe400078ec0ff */
[----:B------:R-:W-:Y:S01]  /*0c00*/  LOP3.LUT R20, R19, 0x8, R36, 0xf8, !PT ;  /* 0x0000000813147812 */ /* 0x000fe200078ef824 */
[----:B------:R0:W-:Y:S01]  /*0c10*/  STSM.16.M88.4 [R33+0x7000], R12 ;  /* 0x0070000c21007844 */ /* 0x0001e20000000200 */
[----:B------:R-:W-:Y:S01]  /*0c20*/  SHF.R.U32.HI R25, RZ, 0x3, R19 ;  /* 0x00000003ff197819 */ /* 0x000fe20000011613 */
[----:B------:R-:W-:Y:S01]  /*0c30*/  IMAD.U32 R21, R32, 0x10, R21 ;  /* 0x0000001020157824 */ /* 0x000fe200078e0015 */
[----:B------:R-:W-:-:S02]  /*0c40*/  F2FP.F16.F32.PACK_AB R17, R27, R22 ;  /* 0x000000161b11723e */ /* 0x000fc400000000ff */
[----:B------:R-:W-:Y:S02]  /*0c50*/  F2FP.F16.F32.PACK_AB R18, R28, R23 ;  /* 0x000000171c12723e */ /* 0x000fe400000000ff */
[----:B------:R-:W-:Y:S02]  /*0c60*/  F2FP.F16.F32.PACK_AB R19, R31, R24 ;  /* 0x000000181f13723e */ /* 0x000fe400000000ff */
[----:B------:R-:W-:-:S03]  /*0c70*/  LOP3.LUT R20, R20, R25, RZ, 0x3c, !PT ;  /* 0x0000001914147212 */ /* 0x000fc600078e3cff */
[----:B------:R0:W-:Y:S01]  /*0c80*/  STSM.16.M88.4 [R33+0x8000], R16 ;  /* 0x0080001021007844 */ /* 0x0001e20000000200 */
[----:B------:R-:W-:Y:S06]  /*0c90*/  BAR.SYNC.DEFER_BLOCKING 0x0 ;  /* 0x0000000000007b1d */ /* 0x000fec0000010000 */
[----:B------:R-:W-:Y:S05]  /*0ca0*/  @P0 EXIT ;  /* 0x000000000000094d */ /* 0x000fea0003800000 */
[----:B------:R-:W-:Y:S01]  /*0cb0*/  ULDC UR4, c[0x0][0x244] ;  /* 0x0000910000047ab9 */ /* 0x000fe20000000800 */
[----:B------:R-:W-:Y:S01]  /*0cc0*/  IMAD.IADD R21, R21, 0x1, R20 ;  /* 0x0000000115157824 */ /* 0x000fe200078e0214 */
[----:B------:R-:W-:Y:S01]  /*0cd0*/  ISETP.GE.AND P0, PT, R36, UR4, PT ;  /* 0x0000000424007c0c */ /* 0x000fe2000bf06270 */
[----:B------:R-:W-:Y:S01]  /*0ce0*/  ULDC.64 UR6, c[0x0][0x258] ;  /* 0x0000960000067ab9 */ /* 0x000fe20000000a00 */
[----:B------:R-:W-:Y:S01]  /*0cf0*/  SHF.R.S32.HI R37, RZ, 0x1f, R36 ;  /* 0x0000001fff257819 */ /* 0x000fe20000011424 */
[----:B------:R-:W-:Y:S02]  /*0d00*/  IMAD R21, R21, 0x2, R6 ;  /* 0x0000000215157824 */ /* 0x000fe400078e0206 */
[----:B------:R-:W-:Y:S02]  /*0d10*/  IMAD R5, R5, UR6, RZ ;  /* 0x0000000605057c24 */ /* 0x000fe4000f8e02ff */
[C---:B0-----:R-:W-:Y:S01]  /*0d20*/  IMAD.WIDE.U32 R16, R2.reuse, UR6, R36 ;  /* 0x0000000602107c25 */ /* 0x041fe2000f8e0024 */
[----:B------:R-:W0:Y:S03]  /*0d30*/  LDS.128 R8, [R21+0x7000] ;  /* 0x0070000015087984 */ /* 0x000e260000000c00 */
[----:B------:R-:W-:Y:S01]  /*0d40*/  IMAD R5, R2, UR7, R5 ;  /* 0x0000000702057c24 */ /* 0x000fe2000f8e0205 */
[----:B------:R-:W-:Y:S01]  /*0d50*/  IADD3 R2, P1, R7, R34, RZ ;  /* 0x0000002207027210 */ /* 0x000fe20007f3e0ff */
[----:B------:R-:W1:Y:S01]  /*0d60*/  @!P0 LDS.128 R12, [R21+0x6000] ;  /* 0x00600000150c8984 */ /* 0x000e620000000c00 */
[----:B------:R-:W-:Y:S01]  /*0d70*/  ULDC.64 UR6, c[0x0][0x260] ;  /* 0x0000980000067ab9 */ /* 0x000fe20000000a00 */
[----:B------:R-:W-:-:S02]  /*0d80*/  IMAD.IADD R17, R17, 0x1, R5 ;  /* 0x0000000111117824 */ /* 0x000fc400078e0205 */
[----:B------:R-:W-:Y:S01]  /*0d90*/  IMAD R5, R3, UR6, RZ ;  /* 0x0000000603057c24 */ /* 0x000fe2000f8e02ff */
[----:B------:R-:W-:Y:S01]  /*0da0*/  LEA.HI.X.SX32 R3, R7, R35, 0x1, P1 ;  /* 0x0000002307037211 */ /* 0x000fe200008f0eff */
[----:B------:R-:W-:-:S04]  /*0db0*/  IMAD.WIDE.U32 R6, R0, UR6, R16 ;  /* 0x0000000600067c25 */ /* 0x000fc8000f8e0010 */
[----:B------:R-:W-:Y:S01]  /*0dc0*/  IMAD R19, R0, UR7, R5 ;  /* 0x0000000700137c24 */ /* 0x000fe2000f8e0205 */
[----:B------:R-:W-:Y:S01]  /*0dd0*/  ULDC.64 UR6, c[0x0][0x250] ;  /* 0x0000940000067ab9 */ /* 0x000fe20000000a00 */
[----:B------:R-:W-:-:S04]  /*0de0*/  IMAD.WIDE R4, R4, 0x40, R2 ;  /* 0x0000004004047825 */ /* 0x000fc800078e0202 */
[----:B------:R-:W-:Y:S02]  /*0df0*/  IMAD R3, R5, UR6, RZ ;  /* 0x0000000605037c24 */ /* 0x000fe4000f8e02ff */
[----:B------:R-:W-:Y:S02]  /*0e00*/  IMAD.IADD R7, R7, 0x1, R19 ;  /* 0x0000000107077824 */ /* 0x000fe400078e0213 */
[C---:B------:R-:W-:Y:S02]  /*0e10*/  VIADD R0, R36.reuse, 0x20 ;  /* 0x0000002024007836 */ /* 0x040fe40000000000 */
[----:B------:R-:W-:Y:S02]  /*0e20*/  VIADD R36, R36, 0x40 ;  /* 0x0000004024247836 */ /* 0x000fe40000000000 */
[----:B------:R-:W-:Y:S01]  /*0e30*/  IMAD R3, R4, UR7, R3 ;  /* 0x0000000704037c24 */ /* 0x000fe2000f8e0203 */
[----:B------:R-:W-:Y:S01]  /*0e40*/  ISETP.GE.AND P1, PT, R0, UR4, PT ;  /* 0x0000000400007c0c */ /* 0x000fe2000bf26270 */
[----:B------:R-:W-:Y:S01]  /*0e50*/  IMAD.WIDE.U32 R4, R4, UR6, R6 ;  /* 0x0000000604047c25 */ /* 0x000fe2000f8e0006 */
[----:B------:R-:W-:Y:S01]  /*0e60*/  ISETP.GE.AND P2, PT, R36, UR4, PT ;  /* 0x0000000424007c0c */ /* 0x000fe2000bf46270 */
[----:B------:R-:W-:-:S02]  /*0e70*/  ULDC.64 UR6, c[0x0][0x238] ;  /* 0x00008e0000067ab9 */ /* 0x000fc40000000a00 */
[----:B------:R-:W-:Y:S01]  /*0e80*/  IMAD.IADD R3, R5, 0x1, R3 ;  /* 0x0000000105037824 */ /* 0x000fe200078e0203 */
[----:B------:R-:W-:-:S04]  /*0e90*/  LEA R2, P3, R4, UR6, 0x1 ;  /* 0x0000000604027c11 */ /* 0x000fc8000f8608ff */
[----:B------:R-:W-:-:S05]  /*0ea0*/  LEA.HI.X R3, R4, UR7, R3, 0x1, P3 ;  /* 0x0000000704037c11 */ /* 0x000fca00098f0c03 */
[----:B0-----:R0:W-:Y:S04]  /*0eb0*/  @!P1 STG.E.128 desc[UR8][R2.64+0x40], R8 ;  /* 0x0000400802009986 */ /* 0x0011e8000c101d08 */
[----:B-1----:R0:W-:Y:S01]  /*0ec0*/  @!P0 STG.E.128 desc[UR8][R2.64], R12 ;  /* 0x0000000c02008986 */ /* 0x0021e2000c101d08 */
[----:B------:R-:W-:Y:S05]  /*0ed0*/  @P2 EXIT ;  /* 0x000000000000294d */ /* 0x000fea0003800000 */
[----:B------:R-:W1:Y:S04]  /*0ee0*/  LDS.128 R4, [R21+0x8000] ;  /* 0x0080000015047984 */ /* 0x000e680000000c00 */
[----:B-1----:R-:W-:Y:S01]  /*0ef0*/  STG.E.128 desc[UR8][R2.64+0x80], R4 ;  /* 0x0000800402007986 */ /* 0x002fe2000c101d08 */
[----:B------:R-:W-:Y:S05]  /*0f00*/  EXIT ;  /* 0x000000000000794d */ /* 0x000fea0003800000 */
.L_x_3112:
        /* <DEDUP_REMOVED lines=15> */
.L_x_3320:


//--------------------- .text._ZN7cutlass13device_kernelIN5flash11enable_sm90INS1_16FlashAttnBwdSm90INS1_25CollectiveMainloopBwdSm90ILi2ELi2ELi2EN4cute5tupleIJNS5_1CILi1EEES8_S8_EEENS6_IJNS7_ILi64EEENS7_ILi128EEENS7_ILi96EEEEEENS_6half_tEfNS_4arch4Sm90ELb1ELb0ELb0ELb1ELb1ELb1ELb0ELb0ELi2ELi1ELi2ELi1ELb1EEENS1_24CollectiveEpilogueBwdGQAISD_fSG_Li256ELb1ELb1EEENS1_25SingleTileBwdLPTSchedulerILb1ELi128ELb1EEEEEEEEEvNT_6ParamsE --------------------------
	.section	.text._ZN7cutlass13device_kernelIN5flash11enable_sm90INS1_16FlashAttnBwdSm90INS1_25CollectiveMainloopBwdSm90ILi2ELi2ELi2EN4cute5tupleIJNS5_1CILi1EEES8_S8_EEENS6_IJNS7_ILi64EEENS7_ILi128EEENS7_ILi96EEEEEENS_6half_tEfNS_4arch4Sm90ELb1ELb0ELb0ELb1ELb1ELb1ELb0ELb0ELi2ELi1ELi2ELi1ELb1EEENS1_24CollectiveEpilogueBwdGQAISD_fSG_Li256ELb1ELb1EEENS1_25SingleTileBwdLPTSchedulerILb1ELi128ELb1EEEEEEEEEvNT_6ParamsE,"ax",@progbits
	.align	128
.text._ZN7cutlass13device_kernelIN5flash11enable_sm90INS1_16FlashAttnBwdSm90INS1_25CollectiveMainloopBwdSm90ILi2ELi2ELi2EN4cute5tupleIJNS5_1CILi1EEES8_S8_EEENS6_IJNS7_ILi64EEENS7_ILi128EEENS7_ILi96EEEEEENS_6half_tEfNS_4arch4Sm90ELb1ELb0ELb0ELb1ELb1ELb1ELb0ELb0ELi2ELi1ELi2ELi1ELb1EEENS1_24CollectiveEpilogueBwdGQAISD_fSG_Li256ELb1ELb1EEENS1_25SingleTileBwdLPTSchedulerILb1ELi128ELb1EEEEEEEEEvNT_6ParamsE:
        .type           _ZN7cutlass13device_kernelIN5flash11enable_sm90INS1_16FlashAttnBwdSm90INS1_25CollectiveMainloopBwdSm90ILi2ELi2ELi2EN4cute5tupleIJNS5_1CILi1EEES8_S8_EEENS6_IJNS7_ILi64EEENS7_ILi128EEENS7_ILi96EEEEEENS_6half_tEfNS_4arch4Sm90ELb1ELb0ELb0ELb1ELb1ELb1ELb0ELb0ELi2ELi1ELi2ELi1ELb1EEENS1_24CollectiveEpilogueBwdGQAISD_fSG_Li256ELb1ELb1EEENS1_25SingleTileBwdLPTSchedulerILb1ELi128ELb1EEEEEEEEEvNT_6ParamsE,@function
        .size           _ZN7cutlass13device_kernelIN5flash11enable_sm90INS1_16FlashAttnBwdSm90INS1_25CollectiveMainloopBwdSm90ILi2ELi2ELi2EN4cute5tupleIJNS5_1CILi1EEES8_S8_EEENS6_IJNS7_ILi64EEENS7_ILi128EEENS7_ILi96EEEEEENS_6half_tEfNS_4arch4Sm90ELb1ELb0ELb0ELb1ELb1ELb1ELb0ELb0ELi2ELi1ELi2ELi1ELb1EEENS1_24CollectiveEpilogueBwdGQAISD_fSG_Li256ELb1ELb1EEENS1_25SingleTileBwdLPTSchedulerILb1ELi128ELb1EEEEEEEEEvNT_6ParamsE,(.L_x_3321 - _ZN7cutlass13device_kernelIN5flash11enable_sm90INS1_16FlashAttnBwdSm90INS1_25CollectiveMainloopBwdSm90ILi2ELi2ELi2EN4cute5tupleIJNS5_1CILi1EEES8_S8_EEENS6_IJNS7_ILi64EEENS7_ILi128EEENS7_ILi96EEEEEENS_6half_tEfNS_4arch4Sm90ELb1ELb0ELb0ELb1ELb1ELb1ELb0ELb0ELi2ELi1ELi2ELi1ELb1EEENS1_24CollectiveEpilogueBwdGQAISD_fSG_Li256ELb1ELb1EEENS1_25SingleTileBwdLPTSchedulerILb1ELi128ELb1EEEEEEEEEvNT_6ParamsE)
        .other          _ZN7cutlass13device_kernelIN5flash11enable_sm90INS1_16FlashAttnBwdSm90INS1_25CollectiveMainloopBwdSm90ILi2ELi2ELi2EN4cute5tupleIJNS5_1CILi1EEES8_S8_EEENS6_IJNS7_ILi64EEENS7_ILi128EEENS7_ILi96EEEEEENS_6half_tEfNS_4arch4Sm90ELb1ELb0ELb0ELb1ELb1ELb1ELb0ELb0ELi2ELi1ELi2ELi1ELb1EEENS1_24CollectiveEpilogueBwdGQAISD_fSG_Li256ELb1ELb1EEENS1_25SingleTileBwdLPTSchedulerILb1ELi128ELb1EEEEEEEEEvNT_6ParamsE,@"STO_CUDA_ENTRY STV_DEFAULT"
_ZN7cutlass13device_kernelIN5flash11enable_sm90INS1_16FlashAttnBwdSm90INS1_25CollectiveMainloopBwdSm90ILi2ELi2ELi2EN4cute5tupleIJNS5_1CILi1EEES8_S8_EEENS6_IJNS7_ILi64EEENS7_ILi128EEENS7_ILi96EEEEEENS_6half_tEfNS_4arch4Sm90ELb1ELb0ELb0ELb1ELb1ELb1ELb0ELb0ELi2ELi1ELi2ELi1ELb1EEENS1_24CollectiveEpilogueBwdGQAISD_fSG_Li256ELb1ELb1EEENS1_25SingleTileBwdLPTSchedulerILb1ELi128ELb1EEEEEEEEEvNT_6ParamsE:
        /* <DEDUP_REMOVED lines=24> */
.L_x_3114:
[----:B------:R-:W-:Y:S05]  /*0180*/  BSYNC B0 ;  /* 0x0000000000007941 */ /* 0x000fea0003800000 */
.L_x_3113:
        /* <DEDUP_REMOVED lines=37> */
.L_x_3115:
        /* <DEDUP_REMOVED lines=22> */
.L_x_3116:
[----:B------:R-:W-:Y:S01]  /*0540*/  PLOP3.LUT P0, PT, PT, PT, UP0, 0x80, 0x0 ;  /* 0x000000000000781c */ /* 0x000fe20003f0f008 */
[----:B------:R-:W-:Y:S01]  /*0550*/  NOP ;  /* 0x0000000000007918 */ /* 0x000fe20000000000 */
[----:B------:R-:W-:Y:S01]  /*0560*/  ULDC.64 UR46, c[0x0][0x208] ;  /* 0x00008200002e7ab9 */ /* 0x000fe20000000a00 */
[----:B------:R-:W-:Y:S01]  /*0570*/  BSSY B6, `(.L_x_3117) ;  /* 0x00009fc000067945 */ /* 0x000fe20003800000 */
[----:B-12-4-:R-:W-:Y:S09]  /*0580*/  BAR.SYNC.DEFER_BLOCKING 0x0 ;  /* 0x0000000000007b1d */ /* 0x016ff20000010000 */
[----:B------:R-:W-:Y:S05]  /*0590*/  @!P0 BRA `(.L_x_3118) ;  /* 0x0000005000b48947 */ /* 0x000fea0003800000 */
.L_x_3119:
        /* <DEDUP_REMOVED lines=32> */
.L_x_3120:
[----:B------:R-:W-:Y:S01]  /*07a0*/  ULDC UR8, c[0x0][0x8cc] ;  /* 0x0002330000087ab9 */ /* 0x000fe20000000800 */
[----:B------:R-:W-:Y:S01]  /*07b0*/  UMOV UR7, UR9 ;  /* 0x0000000900077c82 */ /* 0x000fe20008000000 */
[----:B------:R-:W-:-:S11]  /*07c0*/  UISETP.NE.AND UP0, UPT, UR8, 0x1, UPT ;  /* 0x000000010800788c */ /* 0x000fd6000bf05270 */
[----:B------:R-:W-:Y:S02]  /*07d0*/  @UP0 ULDC.64 UR10, c[0x0][0x8d0] ;  /* 0x00023400000a0ab9 */ /* 0x000fe40000000a00 */
[----:B------:R-:W-:-:S04]  /*07e0*/  UIMAD.WIDE.U32 UR4, UR9, UR10, URZ ;  /* 0x0000000a090472a5 */ /* 0x000fc8000f8e003f */
[----:B------:R-:W-:-:S04]  /*07f0*/  @UP0 USHF.R.U32.HI UR7, URZ, UR11, UR5 ;  /* 0x0000000b3f070299 */ /* 0x000fc80008011605 */
[----:B------:R-:W-:-:S12]  /*0800*/  UIMAD UR4, UR7, UR8, URZ ;  /* 0x00000008070472a4 */ /* 0x000fd8000f8e023f */
.L_x_3121:
        /* <DEDUP_REMOVED lines=23> */
.L_x_3122:
        /* <DEDUP_REMOVED lines=14> */
.L_x_3124:
[----:B------:R-:W-:-:S05]  /*0a60*/  ULDC UR4, c[0x0][0x8f4] ;  /* 0x00023d0000047ab9 */ /* 0x000fca0000000800 */
.L_x_3123:
        /* <DEDUP_REMOVED lines=24> */
.L_x_3126:
        /* <DEDUP_REMOVED lines=14> */
.L_x_3127:
        /* <DEDUP_REMOVED lines=11> */
.L_x_3128:
        /* <DEDUP_REMOVED lines=13> */
.L_x_3129:
        /* <DEDUP_REMOVED lines=84> */
.L_x_3132:
        /* <DEDUP_REMOVED lines=15> */
.L_x_3131:
        /* <DEDUP_REMOVED lines=22> */
.L_x_3134:
        /* <DEDUP_REMOVED lines=15> */
.L_x_3133:
[----:B------:R-:W-:Y:S01]  /*16d0*/  SHF.R.S32.HI R23, RZ, 0x1f, R22 ;  /* 0x0000001fff177819 */ /* 0x000fe20000011416 */
[----:B------:R-:W-:-:S03]  /*16e0*/  UMOV UR4, 0xffffffff ;  /* 0xffffffff00047882 */ /* 0x000fc60000000000 */
[----:B------:R-:W-:-:S04]  /*16f0*/  LEA.HI R0, R23, R22, RZ, 0x7 ;  /* 0x0000001617007211 */ /* 0x000fc800078f38ff */
[----:B------:R-:W-:Y:S01]  /*1700*/  SHF.R.S32.HI R19, RZ, 0x7, R0 ;  /* 0x00000007ff137819 */ /* 0x000fe20000011400 */
[----:B------:R-:W-:Y:S06]  /*1710*/  BRA.DIV UR4, `(.L_x_3135) ;  /* 0x0000008e048c7947 */ /* 0x000fec000b800000 */
[----:B------:R1:W2:Y:S02]  /*1720*/  SHFL.IDX PT, R14, R19, RZ, 0x1f ;  /* 0x00001fff130e7589 */ /* 0x0002a400000e0000 */
.L_x_3251:
        /* <DEDUP_REMOVED lines=15> */
.L_x_3136:
        /* <DEDUP_REMOVED lines=19> */
.L_x_3138:
        /* <DEDUP_REMOVED lines=121> */
.L_x_3149:
[----:B------:R-:W-:-:S06]  /*20e0*/  UISETP.NE.AND UP0, UPT, UR9, 0x3, UPT ;  /* 0x000000030900788c */ /* 0x000fcc000bf05270 */
[----:B------:R-:W-:-:S13]  /*20f0*/  PLOP3.LUT P0, PT, PT, PT, UP0, 0x80, 0x0 ;  /* 0x000000000000781c */ /* 0x000fda0003f0f008 */
[----:B-1----:R-:W-:Y:S05]  /*2100*/  @!P0 BRA `(.L_x_3139) ;  /* 0x0000000000048947 */ /* 0x002fea0003800000 */
[----:B------:R-:W-:Y:S01]  /*2110*/  BPT.TRAP 0x1 ;  /* 0x000000040000795c */ /* 0x000fe20000300000 */
.L_x_3139:
[----:B------:R-:W-:Y:S01]  /*2120*/  R2UR UR7, R2 ;  /* 0x00000000020772ca */ /* 0x000fe200000e0000 */
[----:B------:R-:W-:-:S05]  /*2130*/  IMAD.U32 R6, RZ, RZ, UR4 ;  /* 0x00000004ff067e24 */ /* 0x000fca000f8e00ff */
[----:B------:R-:W-:-:S07]  /*2140*/  SHF.L.U32 R6, R6, 0x1f, RZ ;  /* 0x0000001f06067819 */ /* 0x000fce00000006ff */
[----:B------:R-:W-:-:S09]  /*2150*/  ULEA UR7, UR5, UR7, 0x3 ;  /* 0x0000000705077291 */ /* 0x000fd2000f8e183f */
[----:B------:R1:W2:Y:S01]  /*2160*/  SYNCS.PHASECHK.TRANS64.TRYWAIT P1, [UR7+0x26810], R6 ;  /* 0x02681006ff0075a7 */ /* 0x0002a20008020147 */
[----:B------:R-:W-:Y:S05]  /*2170*/  @!P0 BRA `(.L_x_3140) ;  /* 0x0000000000048947 */ /* 0x000fea0003800000 */
[----:B------:R-:W-:Y:S01]  /*2180*/  BPT.TRAP 0x1 ;  /* 0x000000040000795c */ /* 0x000fe20000300000 */
.L_x_3140:
[----:B--2---:R-:W-:Y:S05]  /*2190*/  @P1 BRA `(.L_x_3141) ;  /* 0x0000000000081947 */ /* 0x004fea0003800000 */
[----:B------:R-:W2:Y:S02]  /*21a0*/  SYNCS.PHASECHK.TRANS64.TRYWAIT P1, [UR7+0x26810], R6 ;  /* 0x02681006ff0075a7 */ /* 0x000ea40008020147 */
[----:B--2---:R-:W-:Y:S05]  /*21b0*/  @!P1 BRA `(.L_x_3142) ;  /* 0x0000008400189947 */ /* 0x004fea0003800000 */
.L_x_3141:
        /* <DEDUP_REMOVED lines=66> */
.L_x_3143:
[----:B------:R1:W1:Y:S01]  /*25e0*/  SYNCS.PHASECHK.TRANS64.TRYWAIT P1, [UR7+0x26830], R6 ;  /* 0x02683006ff0075a7 */ /* 0x0002620008020147 */
[----:B------:R-:W-:Y:S05]  /*25f0*/  @!P0 BRA `(.L_x_3144) ;  /* 0x0000000000048947 */ /* 0x000fea0003800000 */
[----:B------:R-:W-:Y:S01]  /*2600*/  BPT.TRAP 0x1 ;  /* 0x000000040000795c */ /* 0x000fe20000300000 */
.L_x_3144:
[----:B-1----:R-:W-:Y:S05]  /*2610*/  @P1 BRA `(.L_x_3145) ;  /* 0x0000000000081947 */ /* 0x002fea0003800000 */
[----:B------:R-:W1:Y:S02]  /*2620*/  SYNCS.PHASECHK.TRANS64.TRYWAIT P1, [UR7+0x26830], R6 ;  /* 0x02683006ff0075a7 */ /* 0x000e640008020147 */
[----:B-1----:R-:W-:Y:S05]  /*2630*/  @!P1 BRA `(.L_x_3146) ;  /* 0x0000008000109947 */ /* 0x002fea0003800000 */
.L_x_3145:
        /* <DEDUP_REMOVED lines=474> */
.L_x_3147:
        /* <DEDUP_REMOVED lines=46> */
.L_x_3148:
        /* <DEDUP_REMOVED lines=62> */
.L_x_3130:
[----:B------:R-:W-:Y:S05]  /*4aa0*/  @P0 BRA `(.L_x_3125) ;  /* 0x0000005800a00947 */ /* 0x000fea0003800000 */
[----:B------:R-:W-:Y:S01]  /*4ab0*/  ULDC.64 UR4, c[0x0][0x878] ;  /* 0x00021e0000047ab9 */ /* 0x000fe20000000a00 */
[----:B-1----:R-:W1:Y:S01]  /*4ac0*/  S2R R4, SR_TID.X ;  /* 0x0000000000047919 */ /* 0x002e620000002100 */
[----:B------:R-:W-:Y:S01]  /*4ad0*/  UISETP.NE.U32.AND UP0, UPT, UR4, URZ, UPT ;  /* 0x0000003f0400728c */ /* 0x000fe2000bf05070 */
[----:B------:R-:W2:Y:S01]  /*4ae0*/  S2UR UR15, SR_CgaCtaId ;  /* 0x00000000000f79c3 */ /* 0x000ea20000008800 */
[----:B------:R-:W-:Y:S01]  /*4af0*/  ULDC UR12, c[0x0][0x870] ;  /* 0x00021c00000c7ab9 */ /* 0x000fe20000000800 */
[----:B------:R-:W-:Y:S01]  /*4b00*/  ULDC UR13, c[0x0][0x80c] ;  /* 0x00020300000d7ab9 */ /* 0x000fe20000000800 */
[----:B------:R-:W-:Y:S01]  /*4b10*/  UISETP.NE.AND.EX UP0, UPT, UR5, URZ, UPT, UP0 ;  /* 0x0000003f0500728c */ /* 0x000fe2000bf05300 */
[----:B------:R-:W-:Y:S01]  /*4b20*/  ULDC.64 UR10, c[0x0][0x868] ;  /* 0x00021a00000a7ab9 */ /* 0x000fe20000000a00 */
[----:B------:R-:W-:Y:S01]  /*4b30*/  ULDC.64 UR18, c[0x0][0x818] ;  /* 0x0002060000127ab9 */ /* 0x000fe20000000a00 */
[----:B------:R-:W-:Y:S01]  /*4b40*/  ULDC.64 UR20, c[0x0][0x840] ;  /* 0x0002100000147ab9 */ /* 0x000fe20000000a00 */
[----:B------:R-:W-:-:S02]  /*4b50*/  ULDC.64 UR22, c[0x0][0x848] ;  /* 0x0002120000167ab9 */ /* 0x000fc40000000a00 */
[----:B------:R-:W-:-:S05]  /*4b60*/  PLOP3.LUT P0, PT, PT, PT, UP0, 0x80, 0x0 ;  /* 0x000000000000781c */ /* 0x000fca0003f0f008 */
[----:B------:R-:W-:Y:S02]  /*4b70*/  @UP0 ULDC.64 UR4, c[0x0][0x878] ;  /* 0x00021e0000040ab9 */ /* 0x000fe40000000a00 */
[----:B------:R-:W-:-:S06]  /*4b80*/  @UP0 UIMAD.WIDE UR4, UR37, 0x4, UR4 ;  /* 0x00000004250408a5 */ /* 0x000fcc000f8e0204 */
[----:B------:R-:W-:Y:S01]  /*4b90*/  IMAD.U32 R2, RZ, RZ, UR4 ;  /* 0x00000004ff027e24 */ /* 0x000fe2000f8e00ff */
[----:B------:R-:W-:Y:S01]  /*4ba0*/  ULDC UR4, c[0x0][0x850] ;  /* 0x0002140000047ab9 */ /* 0x000fe20000000800 */
[----:B------:R-:W-:-:S05]  /*4bb0*/  IMAD.U32 R3, RZ, RZ, UR5 ;  /* 0x00000005ff037e24 */ /* 0x000fca000f8e00ff */
[----:B------:R3:W4:Y:S01]  /*4bc0*/  @P0 LDG.E R2, desc[UR46][R2.64] ;  /* 0x0000002e02020981 */ /* 0x000722000c1e1900 */
[----:B------:R-:W-:Y:S01]  /*4bd0*/  UISETP.NE.AND UP1, UPT, UR4, 0x1, UPT ;  /* 0x000000010400788c */ /* 0x000fe2000bf25270 */
[----:B------:R-:W-:Y:S01]  /*4be0*/  BSSY B0, `(.L_x_3150) ;  /* 0x000005c000007945 */ /* 0x000fe20003800000 */
[----:B------:R-:W-:Y:S01]  /*4bf0*/  UIMAD UR12, UR39, UR12, URZ ;  /* 0x0000000c270c72a4 */ /* 0x000fe2000f8e023f */
[C---:B-1----:R-:W-:Y:S01]  /*4c00*/  ISETP.NE.AND P1, PT, R4.reuse, 0x80, PT ;  /* 0x000000800400780c */ /* 0x042fe20003f25270 */
[----:B------:R-:W-:Y:S01]  /*4c10*/  UMOV UR5, UR36 ;  /* 0x0000002400057c82 */ /* 0x000fe20008000000 */
[----:B------:R-:W-:Y:S02]  /*4c20*/  UIMAD UR9, UR37, UR13, URZ ;  /* 0x0000000d250972a4 */ /* 0x000fe4000f8e023f */
[----:B------:R-:W-:Y:S01]  /*4c30*/  UIMAD UR12, UR12, UR13, URZ ;  /* 0x0000000d0c0c72a4 */ /* 0x000fe2000f8e023f */
[----:B---3--:R-:W-:Y:S01]  /*4c40*/  VIADD R3, R4, 0xffffff80 ;  /* 0xffffff8004037836 */ /* 0x008fe20000000000 */
[----:B------:R-:W-:-:S02]  /*4c50*/  UIMAD UR39, UR39, 0x3000, URZ ;  /* 0x00003000272778a4 */ /* 0x000fc4000f8e023f */
[----:B------:R-:W-:Y:S01]  /*4c60*/  @UP1 ULDC UR6, c[0x0][0x854] ;  /* 0x0002150000061ab9 */ /* 0x000fe20000000800 */
[----:B------:R-:W-:Y:S01]  /*4c70*/  @UP1 ULDC UR14, c[0x0][0x858] ;  /* 0x00021600000e1ab9 */ /* 0x000fe20000000800 */
[----:B------:R-:W-:Y:S01]  /*4c80*/  SHF.R.S32.HI R0, RZ, 0x1f, R3 ;  /* 0x0000001fff007819 */ /* 0x000fe20000011403 */
[----:B------:R-:W-:Y:S02]  /*4c90*/  UIMAD.WIDE.U32 UR6, UR36, UR6, URZ ;  /* 0x00000006240672a5 */ /* 0x000fe4000f8e003f */
[----:B------:R-:W-:Y:S02]  /*4ca0*/  USHF.R.S32.HI UR13, URZ, 0x1f, UR12 ;  /* 0x0000001f3f0d7899 */ /* 0x000fe4000801140c */
[----:B------:R-:W-:Y:S02]  /*4cb0*/  @UP1 USHF.R.U32.HI UR5, URZ, UR14, UR7 ;  /* 0x0000000e3f051299 */ /* 0x000fe40008011607 */
[----:B------:R-:W-:Y:S02]  /*4cc0*/  USHF.R.S32.HI UR7, URZ, 0x1f, UR9 ;  /* 0x0000001f3f077899 */ /* 0x000fe40008011409 */
[----:B------:R-:W-:-:S02]  /*4cd0*/  USHF.R.S32.HI UR16, URZ, 0x1f, UR5 ;  /* 0x0000001f3f107899 */ /* 0x000fc40008011405 */
[----:B------:R-:W-:Y:S02]  /*4ce0*/  UIADD3 UR9, UP1, UP2, UR12, UR9, UR5 ;  /* 0x000000090c097290 */ /* 0x000fe4000fa3e005 */
[----:B------:R-:W-:Y:S02]  /*4cf0*/  UIMAD UR17, UR16, UR20, URZ ;  /* 0x00000014101172a4 */ /* 0x000fe4000f8e023f */
[----:B------:R-:W-:-:S04]  /*4d00*/  UIADD3.X UR7, UR13, UR7, UR16, UP1, UP2 ;  /* 0x000000070d077290 */ /* 0x000fc80008fe4410 */
[----:B------:R-:W-:Y:S01]  /*4d10*/  USHF.L.U64.HI UR7, UR9, 0x2, UR7 ;  /* 0x0000000209077899 */ /* 0x000fe20008010207 */
        /* <DEDUP_REMOVED lines=14> */
[----:B------:R-:W-:Y:S02]  /*4e00*/  UIADD3 UR9, UP1, UR6, UR10, URZ ;  /* 0x0000000a06097290 */ /* 0x000fe4000ff3e03f */
[----:B------:R-:W-:Y:S02]  /*4e10*/  @UP0 UIMAD UR12, UR8, 0x3000, URZ ;  /* 0x00003000080c08a4 */ /* 0x000fe4000f8e023f */
[----:B------:R-:W-:Y:S01]  /*4e20*/  UIADD3.X UR11, UR7, UR11, URZ, UP1, !UPT ;  /* 0x0000000b070b7290 */ /* 0x000fe20008ffe43f */
[----:B------:R-:W-:Y:S01]  /*4e30*/  UMOV UR8, 0x400 ;  /* 0x0000040000087882 */ /* 0x000fe20000000000 */
[----:B------:R-:W-:Y:S01]  /*4e40*/  @UP0 USHF.R.S32.HI UR13, URZ, 0x1f, UR12 ;  /* 0x0000001f3f0d0899 */ /* 0x000fe2000801140c */
[----:B------:R-:W-:Y:S01]  /*4e50*/  IMAD.U32 R2, RZ, RZ, UR9 ;  /* 0x00000009ff027e24 */ /* 0x000fe2000f8e00ff */
[----:B--2---:R-:W-:-:S02]  /*4e60*/  ULEA UR8, UR15, UR8, 0x18 ;  /* 0x000000080f087291 */ /* 0x004fc4000f8ec03f */
[----:B------:R-:W-:Y:S01]  /*4e70*/  IMAD.U32 R3, RZ, RZ, UR11 ;  /* 0x0000000bff037e24 */ /* 0x000fe2000f8e00ff */
[----:B------:R-:W-:Y:S01]  /*4e80*/  @!UP0 UMOV UR12, URZ ;  /* 0x0000003f000c8c82 */ /* 0x000fe20008000000 */
[----:B------:R-:W-:Y:S02]  /*4e90*/  UIMAD UR10, UR16, UR18, URZ ;  /* 0x00000012100a72a4 */ /* 0x000fe4000f8e023f */
[----:B------:R-:W-:Y:S01]  /*4ea0*/  UIADD3 UR14, UP1, UR39, UR12, URZ ;  /* 0x0000000c270e7290 */ /* 0x000fe2000ff3e03f */
[----:B------:R-:W-:Y:S01]  /*4eb0*/  LEA R0, R0, UR8, 0x2 ;  /* 0x0000000800007c11 */ /* 0x000fe2000f8e10ff */
[----:B------:R-:W-:Y:S01]  /*4ec0*/  @!UP0 UMOV UR13, URZ ;  /* 0x0000003f000d8c82 */ /* 0x000fe20008000000 */
[----:B------:R-:W-:Y:S02]  /*4ed0*/  UIMAD UR16, UR5, UR19, UR10 ;  /* 0x00000013051072a4 */ /* 0x000fe4000f8e020a */
[----:B------:R-:W-:Y:S01]  /*4ee0*/  ULEA.HI.X.SX32 UR15, UR39, UR13, 0x1, UP1 ;  /* 0x0000000d270f7291 */ /* 0x000fe200088f0e3f */
[----:B------:R1:W-:Y:S01]  /*4ef0*/  STS.128 [R0], R24 ;  /* 0x0000001800007388 */ /* 0x0003e20000000c00 */
[----:B------:R-:W-:-:S02]  /*4f00*/  USHF.R.S32.HI UR10, URZ, 0x1f, UR37 ;  /* 0x0000001f3f0a7899 */ /* 0x000fc40008011425 */
[----:B------:R-:W-:Y:S01]  /*4f10*/  UIMAD.WIDE.U32 UR12, UR5, UR18, UR14 ;  /* 0x00000012050c72a5 */ /* 0x000fe2000f8e000e */
[----:B------:R1:W-:Y:S01]  /*4f20*/  STS.128 [R0+0x800], R28 ;  /* 0x0008001c00007388 */ /* 0x0003e20000000c00 */
[----:B------:R-:W-:Y:S02]  /*4f30*/  UIMAD UR18, UR5, UR21, UR17 ;  /* 0x00000015051272a4 */ /* 0x000fe4000f8e0211 */
[----:B------:R-:W-:Y:S01]  /*4f40*/  UIMAD.WIDE.U32 UR14, UR5, UR20, UR14 ;  /* 0x00000014050e72a5 */ /* 0x000fe2000f8e000e */
[----:B------:R1:W-:Y:S01]  /*4f50*/  STS.128 [R0+0x1000], R32 ;  /* 0x0010002000007388 */ /* 0x0003e20000000c00 */
[----:B------:R-:W-:Y:S01]  /*4f60*/  USEL UR10, UR10, URZ, !UP0 ;  /* 0x0000003f0a0a7287 */ /* 0x000fe2000c000000 */
[----:B------:R-:W-:Y:S02]  /*4f70*/  ULDC.64 UR20, c[0x0][0x820] ;  /* 0x0002080000147ab9 */ /* 0x000fe40000000a00 */
[----:B------:R1:W-:Y:S01]  /*4f80*/  STS.128 [R0+0x1800], R36 ;  /* 0x0018002400007388 */ /* 0x0003e20000000c00 */
[----:B------:R-:W-:-:S02]  /*4f90*/  UIADD3 UR13, UR13, UR16, URZ ;  /* 0x000000100d0d7290 */ /* 0x000fc4000fffe03f */
[----:B------:R-:W-:Y:S01]  /*4fa0*/  USEL UR37, UR37, URZ, !UP0 ;  /* 0x0000003f25257287 */ /* 0x000fe2000c000000 */
[----:B------:R1:W-:Y:S01]  /*4fb0*/  STS.128 [R0+0x2000], R40 ;  /* 0x0020002800007388 */ /* 0x0003e20000000c00 */
[----:B------:R-:W-:Y:S02]  /*4fc0*/  UIMAD UR17, UR10, UR20, URZ ;  /* 0x000000140a1172a4 */ /* 0x000fe4000f8e023f */
        /* <DEDUP_REMOVED lines=15> */
[----:B------:R-:W-:Y:S01]  /*50c0*/  UIADD3 UR5, UR15, UR16, URZ ;  /* 0x000000100f057290 */ /* 0x000fe2000fffe03f */
[----:B------:R1:W-:Y:S01]  /*50d0*/  STS.128 [R0+0x5000], R64 ;  /* 0x0050004000007388 */ /* 0x0003e20000000c00 */
[----:B------:R-:W-:Y:S02]  /*50e0*/  ULEA UR18, UP0, UR12, UR18, 0x2 ;  /* 0x000000120c127291 */ /* 0x000fe4000f80103f */
[----:B------:R-:W-:Y:S01]  /*50f0*/  ULEA UR20, UP1, UR14, UR20, 0x2 ;  /* 0x000000140e147291 */ /* 0x000fe2000f82103f */
[----:B------:R1:W-:Y:S01]  /*5100*/  STS.128 [R0+0x5800], R68 ;  /* 0x0058004400007388 */ /* 0x0003e20000000c00 */
[----:B------:R-:W-:Y:S02]  /*5110*/  ULEA.HI.X UR19, UR12, UR19, UR10, 0x2, UP0 ;  /* 0x000000130c137291 */ /* 0x000fe400080f140a */
[----:B------:R-:W-:Y:S02]  /*5120*/  ULEA.HI.X UR5, UR14, UR21, UR5, 0x2, UP1 ;  /* 0x000000150e057291 */ /* 0x000fe400088f1405 */
[----:B------:R-:W-:Y:S01]  /*5130*/  UIMAD UR17, UR4, UR17, UR36 ;  /* 0x00000011041172a4 */ /* 0x000fe2000f8e0224 */
[----:B------:R-:W-:Y:S11]  /*5140*/  @P0 BRA `(.L_x_3151) ;  /* 0x0000000000140947 */ /* 0x000ff60003800000 */
.L_x_3152:
[----:B------:R-:W2:Y:S04]  /*5150*/  LDG.E.STRONG.GPU R4, desc[UR46][R2.64] ;  /* 0x0000002e02047981 */ /* 0x000ea8000c1ef900 */
[----:B--2---:R-:W-:Y:S01]  /*5160*/  CCTL.IVALL ;  /* 0x00000000ff00798f */ /* 0x004fe20002000000 */
[----:B------:R-:W-:Y:S05]  /*5170*/  YIELD ;  /* 0x0000000000007946 */ /* 0x000fea0003800000 */
[----:B------:R-:W-:-:S13]  /*5180*/  ISETP.NE.AND P0, PT, R4, UR17, PT ;  /* 0x0000001104007c0c */ /* 0x000fda000bf05270 */
[----:B------:R-:W-:Y:S05]  /*5190*/  @P0 BRA `(.L_x_3152) ;  /* 0xfffffffc00ec0947 */ /* 0x000fea000383ffff */
.L_x_3151:
[----:B------:R-:W-:Y:S05]  /*51a0*/  BSYNC B0 ;  /* 0x0000000000007941 */ /* 0x000fea0003800000 */
.L_x_3150:
[----:B------:R-:W-:-:S03]  /*51b0*/  UMOV UR4, 0xffffffff ;  /* 0xffffffff00047882 */ /* 0x000fc60000000000 */
[----:B------:R-:W-:Y:S05]  /*51c0*/  BRA.DIV UR4, `(.L_x_3153) ;  /* 0x0000005604447947 */ /* 0x000fea000b800000 */
[----:B------:R-:W-:Y:S01]  /*51d0*/  NOP ;  /* 0x0000000000007918 */ /* 0x000fe20000000000 */
.L_x_3254:
        /* <DEDUP_REMOVED lines=15> */
.L_x_3156:
[----:B------:R-:W-:Y:S01]  /*52d0*/  @P0 ELECT P2, URZ, PT ;  /* 0x00000000003f082f */ /* 0x000fe20003840000 */
[----:B------:R2:W-:-:S12]  /*52e0*/  UBLKRED.G.S.ADD.F32.RN [UR4], [UR8], UR9, desc[UR10] ;  /* 0x00000a04080073bb */ /* 0x0005d800080a1409 */
[----:B------:R-:W-:Y:S02]  /*52f0*/  @P2 PLOP3.LUT P0, PT, P2, PT, PT, 0x8, 0x0 ;  /* 0x000000000000281c */ /* 0x000fe4000170e170 */
[----:B------:R-:W-:-:S11]  /*5300*/  PLOP3.LUT P2, PT, PT, PT, PT, 0x8, 0x0 ;  /* 0x000000000000781c */ /* 0x000fd60003f4e170 */
[----:B--2---:R-:W-:Y:S05]  /*5310*/  @P0 BRA.U.ANY `(.L_x_3156) ;  /* 0xfffffffd00ec0947 */ /* 0x004fea000393ffff */
[----:B------:R0:W-:Y:S01]  /*5320*/  UTMACMDFLUSH ;  /* 0x00000000000079b7 */ /* 0x0001e20000000000 */
[----:B------:R-:W-:-:S04]  /*5330*/  DEPBAR.LE SB0, 0x0 ;  /* 0x000080000000791a */ /* 0x000fc80000000000 */
.L_x_3155:
[----:B------:R-:W-:Y:S05]  /*5340*/  BSYNC B0 ;  /* 0x0000000000007941 */ /* 0x000fea0003800000 */
.L_x_3154:
        /* <DEDUP_REMOVED lines=14> */
.L_x_3158:
[----:B------:R-:W-:Y:S05]  /*5430*/  BSYNC B0 ;  /* 0x0000000000007941 */ /* 0x000fea0003800000 */
.L_x_3157:
        /* <DEDUP_REMOVED lines=20> */
.L_x_3161:
[----:B-12---:R-:W2:Y:S04]  /*5580*/  LDG.E.STRONG.GPU R0, desc[UR46][R2.64] ;  /* 0x0000002e02007981 */ /* 0x006ea8000c1ef900 */
[----:B--2---:R-:W-:Y:S01]  /*5590*/  CCTL.IVALL ;  /* 0x00000000ff00798f */ /* 0x004fe20002000000 */
[----:B------:R-:W-:Y:S05]  /*55a0*/  YIELD ;  /* 0x0000000000007946 */ /* 0x000fea0003800000 */
[----:B------:R-:W-:-:S13]  /*55b0*/  ISETP.NE.AND P0, PT, R0, UR17, PT ;  /* 0x0000001100007c0c */ /* 0x000fda000bf05270 */
[----:B------:R-:W-:Y:S05]  /*55c0*/  @P0 BRA `(.L_x_3161) ;  /* 0xfffffffc00ec0947 */ /* 0x000fea000383ffff */
.L_x_3160:
[----:B------:R-:W-:Y:S05]  /*55d0*/  BSYNC B0 ;  /* 0x0000000000007941 */ /* 0x000fea0003800000 */
.L_x_3159:
[----:B------:R-:W-:-:S03]  /*55e0*/  UMOV UR4, 0xffffffff ;  /* 0xffffffff00047882 */ /* 0x000fc60000000000 */
[----:B------:R-:W-:Y:S05]  /*55f0*/  BRA.DIV UR4, `(.L_x_3162) ;  /* 0x0000005204547947 */ /* 0x000fea000b800000 */
[----:B------:R-:W-:Y:S01]  /*5600*/  NOP ;  /* 0x0000000000007918 */ /* 0x000fe20000000000 */
.L_x_3257:
        /* <DEDUP_REMOVED lines=16> */
.L_x_3165:
[----:B------:R-:W-:Y:S01]  /*5710*/  @P0 ELECT P2, URZ, PT ;  /* 0x00000000003f082f */ /* 0x000fe20003840000 */
[----:B------:R3:W-:-:S12]  /*5720*/  UBLKRED.G.S.ADD.F32.RN [UR4], [UR8], UR6, desc[UR10] ;  /* 0x00000a04080073bb */ /* 0x0007d800080a1406 */
[----:B------:R-:W-:Y:S02]  /*5730*/  @P2 PLOP3.LUT P0, PT, P2, PT, PT, 0x8, 0x0 ;  /* 0x000000000000281c */ /* 0x000fe4000170e170 */
[----:B------:R-:W-:-:S11]  /*5740*/  PLOP3.LUT P2, PT, PT, PT, PT, 0x8, 0x0 ;  /* 0x000000000000781c */ /* 0x000fd60003f4e170 */
[----:B---3--:R-:W-:Y:S05]  /*5750*/  @P0 BRA.U.ANY `(.L_x_3165) ;  /* 0xfffffffd00ec0947 */ /* 0x008fea000393ffff */
[----:B------:R0:W-:Y:S01]  /*5760*/  UTMACMDFLUSH ;  /* 0x00000000000079b7 */ /* 0x0001e20000000000 */
[----:B------:R-:W-:-:S04]  /*5770*/  DEPBAR.LE SB0, 0x0 ;  /* 0x000080000000791a */ /* 0x000fc80000000000 */
.L_x_3164:
[----:B------:R-:W-:Y:S05]  /*5780*/  BSYNC B0 ;  /* 0x0000000000007941 */ /* 0x000fea0003800000 */
.L_x_3163:
        /* <DEDUP_REMOVED lines=14> */
.L_x_3118:
        /* <DEDUP_REMOVED lines=29> */
.L_x_3167:
[----:B------:R-:W-:Y:S01]  /*5a40*/  ULDC UR9, c[0x0][0x8cc] ;  /* 0x0002330000097ab9 */ /* 0x000fe20000000800 */
[----:B------:R-:W-:Y:S01]  /*5a50*/  UMOV UR7, UR8 ;  /* 0x0000000800077c82 */ /* 0x000fe20008000000 */
[----:B------:R-:W-:-:S11]  /*5a60*/  UISETP.NE.AND UP0, UPT, UR9, 0x1, UPT ;  /* 0x000000010900788c */ /* 0x000fd6000bf05270 */
[----:B------:R-:W-:Y:S02]  /*5a70*/  @UP0 ULDC.64 UR10, c[0x0][0x8d0] ;  /* 0x00023400000a0ab9 */ /* 0x000fe40000000a00 */
[----:B------:R-:W-:-:S04]  /*5a80*/  UIMAD.WIDE.U32 UR4, UR8, UR10, URZ ;  /* 0x0000000a080472a5 */ /* 0x000fc8000f8e003f */
[----:B------:R-:W-:-:S04]  /*5a90*/  @UP0 USHF.R.U32.HI UR7, URZ, UR11, UR5 ;  /* 0x0000000b3f070299 */ /* 0x000fc80008011605 */
[----:B------:R-:W-:-:S12]  /*5aa0*/  UIMAD UR4, UR7, UR9, URZ ;  /* 0x00000009070472a4 */ /* 0x000fd8000f8e023f */
.L_x_3168:
        /* <DEDUP_REMOVED lines=23> */
.L_x_3169:
        /* <DEDUP_REMOVED lines=13> */
.L_x_3171:
[----:B------:R-:W-:-:S05]  /*5cf0*/  ULDC UR4, c[0x0][0x8f4] ;  /* 0x00023d0000047ab9 */ /* 0x000fca0000000800 */
.L_x_3170:
        /* <DEDUP_REMOVED lines=48> */
.L_x_3172:
        /* <DEDUP_REMOVED lines=13> */
.L_x_3173:
        /* <DEDUP_REMOVED lines=12> */
.L_x_3174:
        /* <DEDUP_REMOVED lines=68> */
.L_x_3178:
[----:B------:R-:W2:Y:S04]  /*65d0*/  LDG.E.STRONG.GPU R4, desc[UR46][R2.64] ;  /* 0x0000002e02047981 */ /* 0x000ea8000c1ef900 */
[----:B--2---:R-:W-:Y:S01]  /*65e0*/  CCTL.IVALL ;  /* 0x00000000ff00798f */ /* 0x004fe20002000000 */
[----:B------:R-:W-:Y:S05]  /*65f0*/  YIELD ;  /* 0x0000000000007946 */ /* 0x000fea0003800000 */
[----:B------:R-:W-:-:S13]  /*6600*/  ISETP.NE.AND P1, PT, R4, R5, PT ;  /* 0x000000050400720c */ /* 0x000fda0003f25270 */
[----:B------:R-:W-:Y:S05]  /*6610*/  @P1 BRA `(.L_x_3178) ;  /* 0xfffffffc00ec1947 */ /* 0x000fea000383ffff */
.L_x_3177:
[----:B------:R-:W-:Y:S05]  /*6620*/  BSYNC B0 ;  /* 0x0000000000007941 */ /* 0x000fea0003800000 */
.L_x_3176:
[----:B------:R-:W-:-:S03]  /*6630*/  UMOV UR6, 0xffffffff ;  /* 0xffffffff00067882 */ /* 0x000fc60000000000 */
[----:B------:R-:W-:Y:S05]  /*6640*/  BRA.DIV UR6, `(.L_x_3179) ;  /* 0x00000042065c7947 */ /* 0x000fea000b800000 */
[----:B------:R-:W-:Y:S01]  /*6650*/  NOP ;  /* 0x0000000000007918 */ /* 0x000fe20000000000 */
.L_x_3260:
        /* <DEDUP_REMOVED lines=22> */
.L_x_3181:
[----:B------:R-:W-:Y:S05]  /*67c0*/  BSYNC B0 ;  /* 0x0000000000007941 */ /* 0x000fea0003800000 */
.L_x_3180:
        /* <DEDUP_REMOVED lines=20> */
.L_x_3183:
[----:B------:R-:W-:Y:S05]  /*6910*/  BSYNC B0 ;  /* 0x0000000000007941 */ /* 0x000fea0003800000 */
.L_x_3182:
[----:B------:R-:W-:Y:S06]  /*6920*/  BAR.ARV 0xa, 0xa0 ;  /* 0x0282800000007b1d */ /* 0x000fec0000002000 */
[----:B------:R-:W-:Y:S04]  /*6930*/  BSSY B0, `(.L_x_3184) ;  /* 0x0000003000007945 */ /* 0x000fe80003800000 */
[----:B------:R-:W-:Y:S05]  /*6940*/  @!P0 BRA `(.L_x_3185) ;  /* 0x0000000000048947 */ /* 0x000fea0003800000 */
[----:B------:R-:W-:-:S04]  /*6950*/  DEPBAR.LE SB0, 0x0 ;  /* 0x000080000000791a */ /* 0x000fc80000000000 */
.L_x_3185:
[----:B------:R-:W-:Y:S05]  /*6960*/  BSYNC B0 ;  /* 0x0000000000007941 */ /* 0x000fea0003800000 */
.L_x_3184:
        /* <DEDUP_REMOVED lines=19> */
.L_x_3187:
[----:B------:R-:W-:Y:S05]  /*6aa0*/  BSYNC B0 ;  /* 0x0000000000007941 */ /* 0x000fea0003800000 */
.L_x_3186:
[----:B------:R-:W-:Y:S01]  /*6ab0*/  UIADD3 UR7, UR13, 0x1, URZ ;  /* 0x000000010d077890 */ /* 0x000fe2000fffe03f */
[----:B------:R-:W-:Y:S11]  /*6ac0*/  BRA `(.L_x_3188) ;  /* 0x0000000000047947 */ /* 0x000ff60003800000 */
.L_x_3175:
[----:B------:R-:W-:-:S05]  /*6ad0*/  UMOV UR7, UR13 ;  /* 0x0000000d00077c82 */ /* 0x000fca0008000000 */
.L_x_3188:
        /* <DEDUP_REMOVED lines=16> */
.L_x_3213:
        /* <DEDUP_REMOVED lines=18> */
.L_x_3191:
[----:B------:R-:W2:Y:S04]  /*6d00*/  LDG.E.STRONG.GPU R4, desc[UR46][R2.64] ;  /* 0x0000002e02047981 */ /* 0x000ea8000c1ef900 */
[----:B--2---:R-:W-:Y:S01]  /*6d10*/  CCTL.IVALL ;  /* 0x00000000ff00798f */ /* 0x004fe20002000000 */
[----:B------:R-:W-:Y:S05]  /*6d20*/  YIELD ;  /* 0x0000000000007946 */ /* 0x000fea0003800000 */
[----:B------:R-:W-:-:S13]  /*6d30*/  ISETP.NE.AND P1, PT, R4, R5, PT ;  /* 0x000000050400720c */ /* 0x000fda0003f25270 */
[----:B------:R-:W-:Y:S05]  /*6d40*/  @P1 BRA `(.L_x_3191) ;  /* 0xfffffffc00ec1947 */ /* 0x000fea000383ffff */
.L_x_3190:
[----:B------:R-:W-:Y:S05]  /*6d50*/  BSYNC B0 ;  /* 0x0000000000007941 */ /* 0x000fea0003800000 */
.L_x_3189:
[----:B------:R-:W-:-:S03]  /*6d60*/  UMOV UR24, 0xffffffff ;  /* 0xffffffff00187882 */ /* 0x000fc60000000000 */
[----:B------:R-:W-:Y:S05]  /*6d70*/  BRA.DIV UR24, `(.L_x_3192) ;  /* 0x0000003a18ac7947 */ /* 0x000fea000b800000 */
[----:B------:R-:W-:Y:S01]  /*6d80*/  NOP ;  /* 0x0000000000007918 */ /* 0x000fe20000000000 */
.L_x_3263:
        /* <DEDUP_REMOVED lines=19> */
.L_x_3194:
[----:B------:R-:W-:Y:S05]  /*6ec0*/  BSYNC B0 ;  /* 0x0000000000007941 */ /* 0x000fea0003800000 */
.L_x_3193:
        /* <DEDUP_REMOVED lines=15> */
.L_x_3196:
[----:B------:R-:W-:Y:S05]  /*6fc0*/  BSYNC B0 ;  /* 0x0000000000007941 */ /* 0x000fea0003800000 */
.L_x_3195:
[----:B------:R-:W-:Y:S06]  /*6fd0*/  BAR.ARV 0xa, 0xa0 ;  /* 0x0282800000007b1d */ /* 0x000fec0000002000 */
[----:B------:R-:W-:Y:S04]  /*6fe0*/  BSSY B0, `(.L_x_3197) ;  /* 0x0000003000007945 */ /* 0x000fe80003800000 */
[----:B------:R-:W-:Y:S05]  /*6ff0*/  @!P0 BRA `(.L_x_3198) ;  /* 0x0000000000048947 */ /* 0x000fea0003800000 */
[----:B------:R-:W-:-:S04]  /*7000*/  DEPBAR.LE SB0, 0x0 ;  /* 0x000080000000791a */ /* 0x000fc80000000000 */
.L_x_3198:
[----:B------:R-:W-:Y:S05]  /*7010*/  BSYNC B0 ;  /* 0x0000000000007941 */ /* 0x000fea0003800000 */
.L_x_3197:
        /* <DEDUP_REMOVED lines=19> */
.L_x_3200:
[----:B------:R-:W-:Y:S05]  /*7150*/  BSYNC B0 ;  /* 0x0000000000007941 */ /* 0x000fea0003800000 */
.L_x_3199:
        /* <DEDUP_REMOVED lines=16> */
.L_x_3203:
[----:B------:R-:W2:Y:S04]  /*7260*/  LDG.E.STRONG.GPU R4, desc[UR46][R2.64] ;  /* 0x0000002e02047981 */ /* 0x000ea8000c1ef900 */
[----:B--2---:R-:W-:Y:S01]  /*7270*/  CCTL.IVALL ;  /* 0x00000000ff00798f */ /* 0x004fe20002000000 */
[----:B------:R-:W-:Y:S05]  /*7280*/  YIELD ;  /* 0x0000000000007946 */ /* 0x000fea0003800000 */
[----:B------:R-:W-:-:S13]  /*7290*/  ISETP.NE.AND P1, PT, R4, R5, PT ;  /* 0x000000050400720c */ /* 0x000fda0003f25270 */
[----:B------:R-:W-:Y:S05]  /*72a0*/  @P1 BRA `(.L_x_3203) ;  /* 0xfffffffc00ec1947 */ /* 0x000fea000383ffff */
.L_x_3202:
[----:B------:R-:W-:Y:S05]  /*72b0*/  BSYNC B0 ;  /* 0x0000000000007941 */ /* 0x000fea0003800000 */
.L_x_3201:
[----:B------:R-:W-:-:S03]  /*72c0*/  UMOV UR18, 0xffffffff ;  /* 0xffffffff00127882 */ /* 0x000fc60000000000 */
[----:B------:R-:W-:Y:S05]  /*72d0*/  BRA.DIV UR18, `(.L_x_3204) ;  /* 0x0000003612707947 */ /* 0x000fea000b800000 */
[----:B------:R-:W-:Y:S01]  /*72e0*/  NOP ;  /* 0x0000000000007918 */ /* 0x000fe20000000000 */
.L_x_3266:
        /* <DEDUP_REMOVED lines=15> */
.L_x_3206:
[----:B------:R-:W-:Y:S05]  /*73e0*/  BSYNC B0 ;  /* 0x0000000000007941 */ /* 0x000fea0003800000 */
.L_x_3205:
        /* <DEDUP_REMOVED lines=15> */
.L_x_3208:
[----:B------:R-:W-:Y:S05]  /*74e0*/  BSYNC B0 ;  /* 0x0000000000007941 */ /* 0x000fea0003800000 */
.L_x_3207:
[----:B------:R-:W-:Y:S06]  /*74f0*/  BAR.ARV 0xa, 0xa0 ;  /* 0x0282800000007b1d */ /* 0x000fec0000002000 */
[----:B------:R-:W-:Y:S04]  /*7500*/  BSSY B0, `(.L_x_3209) ;  /* 0x0000003000007945 */ /* 0x000fe80003800000 */
[----:B------:R-:W-:Y:S05]  /*7510*/  @!P0 BRA `(.L_x_3210) ;  /* 0x0000000000048947 */ /* 0x000fea0003800000 */
[----:B------:R-:W-:-:S04]  /*7520*/  DEPBAR.LE SB0, 0x0 ;  /* 0x000080000000791a */ /* 0x000fc80000000000 */
.L_x_3210:
[----:B------:R-:W-:Y:S05]  /*7530*/  BSYNC B0 ;  /* 0x0000000000007941 */ /* 0x000fea0003800000 */
.L_x_3209:
        /* <DEDUP_REMOVED lines=19> */
.L_x_3212:
[----:B------:R-:W-:Y:S05]  /*7670*/  BSYNC B0 ;  /* 0x0000000000007941 */ /* 0x000fea0003800000 */
.L_x_3211:
[----:B------:R-:W-:Y:S02]  /*7680*/  UIADD3 UR7, UR7, 0x2, URZ ;  /* 0x0000000207077890 */ /* 0x000fe4000fffe03f */
[----:B------:R-:W-:Y:S02]  /*7690*/  UIADD3 UR6, UR6, 0x3000, URZ ;  /* 0x0000300006067890 */ /* 0x000fe4000fffe03f */
[----:B------:R-:W-:-:S06]  /*76a0*/  UISETP.GE.AND UP0, UPT, UR7, UR12, UPT ;  /* 0x0000000c0700728c */ /* 0x000fcc000bf06270 */
[----:B------:R-:W-:-:S13]  /*76b0*/  PLOP3.LUT P1, PT, PT, PT, UP0, 0x80, 0x0 ;  /* 0x000000000000781c */ /* 0x000fda0003f2f008 */
[----:B------:R-:W-:Y:S05]  /*76c0*/  @!P1 BRA `(.L_x_3213) ;  /* 0xfffffff400449947 */ /* 0x000fea000383ffff */
[----:B------:R-:W-:Y:S05]  /*76d0*/  BRA `(.L_x_3125) ;  /* 0x0000002c00947947 */ /* 0x000fea0003800000 */
.L_x_3166:
        /* <DEDUP_REMOVED lines=21> */
.L_x_3214:
[----:B------:R-:W1:Y:S01]  /*7830*/  LDC R3, c[0x0][0x8cc] ;  /* 0x00023300ff037b82 */ /* 0x000e620000000800 */
[----:B------:R-:W-:Y:S01]  /*7840*/  IMAD.MOV.U32 R0, RZ, RZ, R5 ;  /* 0x000000ffff007224 */ /* 0x000fe200078e0005 */
[----:B-1----:R-:W-:-:S13]  /*7850*/  ISETP.NE.AND P0, PT, R3, 0x1, PT ;  /* 0x000000010300780c */ /* 0x002fda0003f05270 */
[----:B------:R-:W1:Y:S02]  /*7860*/  @P0 LDC.64 R6, c[0x0][0x8d0] ;  /* 0x00023400ff060b82 */ /* 0x000e640000000a00 */
[----:B-1----:R-:W-:-:S05]  /*7870*/  @P0 IMAD.HI.U32 R4, R5, R6, RZ ;  /* 0x0000000605040227 */ /* 0x002fca00078e00ff */
[----:B------:R-:W-:-:S05]  /*7880*/  @P0 SHF.R.U32.HI R0, RZ, R7, R4 ;  /* 0x00000007ff000219 */ /* 0x000fca0000011604 */
[----:B------:R-:W-:-:S07]  /*7890*/  IMAD R3, R0, R3, RZ ;  /* 0x0000000300037224 */ /* 0x000fce00078e02ff */
.L_x_3215:
        /* <DEDUP_REMOVED lines=23> */
.L_x_3216:
        /* <DEDUP_REMOVED lines=10> */
.L_x_3218:
[----:B------:R-:W2:Y:S02]  /*7ab0*/  LDC R4, c[0x0][0x8f4] ;  /* 0x00023d00ff047b82 */ /* 0x000ea40000000800 */
.L_x_3217:
[----:B--2--5:R-:W-:Y:S01]  /*7ac0*/  VIADD R4, R4, 0x7f ;  /* 0x0000007f04047836 */ /* 0x024fe20000000000 */
[----:B------:R-:W-:Y:S01]  /*7ad0*/  LOP3.LUT R12, R0, 0x1ffffff, RZ, 0x3c, !PT ;  /* 0x01ffffff000c7812 */ /* 0x000fe200078e3cff */
[----:B------:R-:W-:Y:S02]  /*7ae0*/  IMAD.MOV.U32 R10, RZ, RZ, 0x1 ;  /* 0x00000001ff0a7424 */ /* 0x000fe400078e00ff */
[----:B-1----:R-:W-:Y:S01]  /*7af0*/  IMAD.MOV.U32 R2, RZ, RZ, RZ ;  /* 0x000000ffff027224 */ /* 0x002fe200078e00ff */
        /* <DEDUP_REMOVED lines=38> */
.L_x_3220:
        /* <DEDUP_REMOVED lines=20> */
.L_x_3221:
[----:B------:R-:W-:Y:S05]  /*7ea0*/  @!P0 BRA `(.L_x_3222) ;  /* 0x00000000000c8947 */ /* 0x000fea0003800000 */
[----:B------:R-:W2:Y:S04]  /*7eb0*/  LDG.E R5, desc[UR46][R2.64] ;  /* 0x0000002e02057981 */ /* 0x000ea8000c1e1900 */
[----:B------:R-:W2:Y:S02]  /*7ec0*/  LDG.E R0, desc[UR46][R2.64+0x4] ;  /* 0x0000042e02007981 */ /* 0x000ea4000c1e1900 */
[----:B--2---:R-:W-:-:S07]  /*7ed0*/  IMAD.IADD R0, R0, 0x1, -R5 ;  /* 0x0000000100007824 */ /* 0x004fce00078e0a05 */
.L_x_3222:
        /* <DEDUP_REMOVED lines=66> */
.L_x_3267:
        /* <DEDUP_REMOVED lines=15> */
.L_x_3225:
        /* <DEDUP_REMOVED lines=122> */
.L_x_3236:
[----:B-123--:R-:W-:-:S04]  /*8b90*/  SHF.L.U32 R18, R10, 0x1f, RZ ;  /* 0x0000001f0a127819 */ /* 0x00efc800000006ff */
[----:B------:R-:W2:Y:S02]  /*8ba0*/  SYNCS.PHASECHK.TRANS64.TRYWAIT P1, [R15+URZ+0x26840], R18 ;  /* 0x026840120f0075a7 */ /* 0x000ea4000802017f */
[----:B--2---:R-:W-:Y:S05]  /*8bb0*/  @!P1 BRA `(.L_x_3228) ;  /* 0x0000001c00689947 */ /* 0x004fea0003800000 */
.L_x_3268:
        /* <DEDUP_REMOVED lines=8> */
.L_x_3229:
        /* <DEDUP_REMOVED lines=44> */
.L_x_3269:
        /* <DEDUP_REMOVED lines=8> */
.L_x_3231:
        /* <DEDUP_REMOVED lines=44> */
.L_x_3270:
        /* <DEDUP_REMOVED lines=8> */
.L_x_3233:
        /* <DEDUP_REMOVED lines=38> */
.L_x_3272:
        /* <DEDUP_REMOVED lines=8> */
.L_x_3235:
        /* <DEDUP_REMOVED lines=44> */
.L_x_3227:
[----:B------:R-:W4:Y:S02]  /*9860*/  LDL.LU R4, [R1+0x4] ;  /* 0x0000040001047983 */ /* 0x000f240000300800 */
[----:B----4-:R-:W-:Y:S02]  /*9870*/  ISETP.NE.AND P1, PT, R4, RZ, PT ;  /* 0x000000ff0400720c */ /* 0x010fe40003f25270 */
[----:B------:R4:W5:Y:S11]  /*9880*/  LDL R4, [R1] ;  /* 0x0000000001047983 */ /* 0x0009760000100800 */
[----:B----4-:R-:W-:Y:S05]  /*9890*/  @!P1 BRA `(.L_x_3226) ;  /* 0x0000000400949947 */ /* 0x010fea0003800000 */
[----:B------:R-:W-:-:S04]  /*98a0*/  SHF.L.U32 R12, R10, 0x1f, RZ ;  /* 0x0000001f0a0c7819 */ /* 0x000fc800000006ff */
[----:B------:R-:W4:Y:S02]  /*98b0*/  SYNCS.PHASECHK.TRANS64.TRYWAIT P1, [R15+URZ+0x26840], R12 ;  /* 0x0268400c0f0075a7 */ /* 0x000f24000802017f */
[----:B----4-:R-:W-:Y:S05]  /*98c0*/  @!P1 BRA `(.L_x_3237) ;  /* 0x0000001000789947 */ /* 0x010fea0003800000 */
.L_x_3273:
        /* <DEDUP_REMOVED lines=8> */
.L_x_3238:
        /* <DEDUP_REMOVED lines=41> */
.L_x_3274:
        /* <DEDUP_REMOVED lines=8> */
.L_x_3240:
        /* <DEDUP_REMOVED lines=41> */
.L_x_3226:
[----:B------:R-:W1:Y:S01]  /*9ef0*/  S2R R0, SR_TID.X ;  /* 0x0000000000007919 */ /* 0x000e620000002100 */
[----:B------:R-:W-:Y:S01]  /*9f00*/  IMAD R3, R16, 0x8, R15 ;  /* 0x0000000810037824 */ /* 0x000fe200078e020f */
[----:B-1----:R-:W-:Y:S02]  /*9f10*/  LOP3.LUT R2, R0, 0x7f, RZ, 0xc0, !PT ;  /* 0x0000007f00027812 */ /* 0x002fe400078ec0ff */
[----:B------:R-:W-:Y:S02]  /*9f20*/  SHF.L.U32 R0, R10, 0x1f, RZ ;  /* 0x0000001f0a007819 */ /* 0x000fe400000006ff */
[----:B------:R-:W-:Y:S02]  /*9f30*/  ISETP.NE.AND P1, PT, R2, RZ, PT ;  /* 0x000000ff0200720c */ /* 0x000fe40003f25270 */
[----:B------:R-:W1:Y:S02]  /*9f40*/  SYNCS.PHASECHK.TRANS64.TRYWAIT P0, [R3+URZ+0x26840], R0 ;  /* 0x02684000030075a7 */ /* 0x000e64000800017f */
[----:B-1----:R-:W-:Y:S09]  /*9f50*/  @!P0 BRA `(.L_x_3241) ;  /* 0x0000000800fc8947 */ /* 0x002ff20003800000 */
.L_x_3275:
[----:B------:R-:W-:Y:S05]  /*9f60*/  @P1 BRA `(.L_x_3242) ;  /* 0x0000000000181947 */ /* 0x000fea0003800000 */
[----:B------:R-:W1:Y:S01]  /*9f70*/  S2R R2, SR_TID.X ;  /* 0x0000000000027919 */ /* 0x000e620000002100 */
[----:B------:R-:W-:-:S04]  /*9f80*/  IMAD.MOV.U32 R0, RZ, RZ, 0x3100 ;  /* 0x00003100ff007424 */ /* 0x000fc800078e00ff */
[----:B------:R1:W-:Y:S02]  /*9f90*/  SYNCS.ARRIVE.TRANS64 RZ, [R3+URZ+0x26830], R0 ;  /* 0x0268300003ff79a7 */ /* 0x0003e4000800003f */
[----:B-1----:R-:W-:-:S13]  /*9fa0*/  LOP3.LUT P0, RZ, R2, 0x1f, RZ, 0xc0, !PT ;  /* 0x0000001f02ff7812 */ /* 0x002fda000780c0ff */
[----:B------:R-:W-:Y:S05]  /*9fb0*/  @!P0 BRA `(.L_x_3242) ;  /* 0x0000000000048947 */ /* 0x000fea0003800000 */
[----:B------:R-:W-:Y:S01]  /*9fc0*/  BPT.TRAP 0x1 ;  /* 0x000000040000795c */ /* 0x000fe20000300000 */
.L_x_3242:
        /* <DEDUP_REMOVED lines=48> */
.L_x_3223:
[----:B------:R-:W-:Y:S05]  /*a2d0*/  BSYNC B0 ;  /* 0x0000000000007941 */ /* 0x000fea0003800000 */
.L_x_3219:
[----:B------:R-:W-:-:S03]  /*a2e0*/  UMOV UR7, 0xffffffff ;  /* 0xffffffff00077882 */ /* 0x000fc60000000000 */
[----:B------:R-:W-:Y:S05]  /*a2f0*/  BRA.DIV UR7, `(.L_x_3243) ;  /* 0x0000000a07287947 */ /* 0x000fea000b800000 */
[----:B------:R-:W-:-:S13]  /*a300*/  ELECT P6, URZ, PT ;  /* 0x00000000003f782f */ /* 0x000fda00038c0000 */
.L_x_3278:
[----:B------:R-:W-:Y:S05]  /*a310*/  @!P6 BRA `(.L_x_3125) ;  /* 0x000000000084e947 */ /* 0x000fea0003800000 */
[----:B------:R-:W-:-:S06]  /*a320*/  ULOP3.LUT UR7, UR38, 0x2, URZ, 0xfc, !UPT ;  /* 0x0000000226077892 */ /* 0x000fcc000f8efc3f */
[----:B------:R-:W-:-:S05]  /*a330*/  IMAD.U32 R0, RZ, RZ, UR7 ;  /* 0x00000007ff007e24 */ /* 0x000fca000f8e00ff */
[----:B------:R-:W-:-:S13]  /*a340*/  ISETP.NE.AND P2, PT, R0, 0x3, PT ;  /* 0x000000030000780c */ /* 0x000fda0003f45270 */
[----:B------:R-:W-:Y:S05]  /*a350*/  @!P2 BRA `(.L_x_3244) ;  /* 0x000000000004a947 */ /* 0x000fea0003800000 */
[----:B------:R-:W-:Y:S01]  /*a360*/  BPT.TRAP 0x1 ;  /* 0x000000040000795c */ /* 0x000fe20000300000 */
.L_x_3244:
        /* <DEDUP_REMOVED lines=15> */
.L_x_3279:
[----:B------:R-:W2:Y:S02]  /*a460*/  SYNCS.PHASECHK.TRANS64.TRYWAIT P0, [R3+URZ], R0 ;  /* 0x00000000030075a7 */ /* 0x000ea4000800017f */
[----:B--2---:R-:W-:Y:S05]  /*a470*/  @!P0 BRA `(.L_x_3246) ;  /* 0x0000000400fc8947 */ /* 0x004fea0003800000 */
.L_x_3280:
[----:B------:R-:W-:Y:S05]  /*a480*/  @!P2 BRA `(.L_x_3247) ;  /* 0x000000000004a947 */ /* 0x000fea0003800000 */
[----:B------:R-:W-:Y:S01]  /*a490*/  BPT.TRAP 0x1 ;  /* 0x000000040000795c */ /* 0x000fe20000300000 */
.L_x_3247:
[----:B--2---:R-:W-:-:S04]  /*a4a0*/  VIADD R3, R8, 0x26840 ;  /* 0x0002684008037836 */ /* 0x004fc80000000000 */
[----:B------:R-:W-:-:S04]  /*a4b0*/  IMAD R5, R2, 0x8, R3 ;  /* 0x0000000802057824 */ /* 0x000fc800078e0203 */
[----:B------:R-:W2:Y:S02]  /*a4c0*/  SYNCS.PHASECHK.TRANS64.TRYWAIT P0, [R5+URZ], R4 ;  /* 0x00000004050075a7 */ /* 0x000ea4000800017f */
[----:B--2---:R-:W-:Y:S05]  /*a4d0*/  @!P0 BRA `(.L_x_3248) ;  /* 0x0000000400f88947 */ /* 0x004fea0003800000 */
.L_x_3281:
[----:B------:R-:W-:-:S07]  /*a4e0*/  IMAD R3, R6, 0x8, R3 ;  /* 0x0000000806037824 */ /* 0x000fce00078e0203 */
.L_x_3249:
[----:B---3--:R3:W4:Y:S02]  /*a4f0*/  SYNCS.PHASECHK.TRANS64.TRYWAIT P0, [R3+URZ], R0 ;  /* 0x00000000030075a7 */ /* 0x008724000800017f */
[----:B----4-:R-:W-:Y:S05]  /*a500*/  @!P0 NANOSLEEP.SYNCS 0x989680 ;  /* 0x009896800000895d */ /* 0x010fea0003900000 */
[----:B------:R-:W4:Y:S02]  /*a510*/  @!P0 SYNCS.PHASECHK.TRANS64 P0, [R3+URZ], R0 ;  /* 0x00000000030085a7 */ /* 0x000f24000800007f */
[----:B----4-:R-:W-:Y:S05]  /*a520*/  @!P0 BRA `(.L_x_3249) ;  /* 0xfffffffc00f08947 */ /* 0x010fea000383ffff */
.L_x_3125:
[----:B------:R-:W-:Y:S05]  /*a530*/  BSYNC B6 ;  /* 0x0000000000067941 */ /* 0x000fea0003800000 */
.L_x_3117:
[----:B------:R-:W-:Y:S05]  /*a540*/  EXIT ;  /* 0x000000000000794d */ /* 0x000fea0003800000 */
.L_x_3135:
[----:B------:R-:W-:Y:S02]  /*a550*/  IMAD.MOV.U32 R13, RZ, RZ, R19 ;  /* 0x000000ffff0d7224 */ /* 0x000fe400078e0013 */
[----:B------:R-:W-:Y:S02]  /*a560*/  IMAD.MOV.U32 R12, RZ, RZ, RZ ;  /* 0x000000ffff0c7224 */ /* 0x000fe400078e00ff */
[----:B------:R-:W-:Y:S02]  /*a570*/  IMAD.MOV.U32 R11, RZ, RZ, 0x1f ;  /* 0x0000001fff0b7424 */ /* 0x000fe400078e00ff */
[----:B------:R-:W-:-:S07]  /*a580*/  IMAD.MOV.U32 R15, RZ, RZ, -0x1 ;  /* 0xffffffffff0f7424 */ /* 0x000fce00078e00ff */
[----:B------:R-:W-:Y:S05]  /*a590*/  WARPSYNC.COLLECTIVE R15, `(.L_x_3250) ;  /* 0x000000000f087348 */ /* 0x000fea0003c00000 */
[----:B------:R1:W2:Y:S02]  /*a5a0*/  SHFL.IDX P6, R14, R13, R12, R11 ;  /* 0x0000000c0d0e7389 */ /* 0x0002a400000c000b */
[----:B-12---:R-:W-:Y:S01]  /*a5b0*/  ENDCOLLECTIVE ;  /* 0x000000000000791b */ /* 0x006fe20003800000 */
.L_x_3250:
[----:B------:R-:W-:Y:S05]  /*a5c0*/  BRA `(.L_x_3251) ;  /* 0xffffff7000587947 */ /* 0x000fea000383ffff */
.L_x_3137:
[----:B--2---:R2:W3:Y:S02]  /*a5d0*/  SYNCS.PHASECHK.TRANS64.TRYWAIT P0, [R2+URZ+0x26800], R5 ;  /* 0x02680005020075a7 */ /* 0x0044e4000800017f */
[----:B---3--:R-:W-:Y:S05]  /*a5e0*/  @!P0 NANOSLEEP.SYNCS 0x989680 ;  /* 0x009896800000895d */ /* 0x008fea0003900000 */
[----:B------:R-:W3:Y:S02]  /*a5f0*/  @!P0 SYNCS.PHASECHK.TRANS64 P0, [R2+URZ+0x26800], R5 ;  /* 0x02680005020085a7 */ /* 0x000ee4000800007f */
[----:B---3--:R-:W-:Y:S05]  /*a600*/  @!P0 BRA `(.L_x_3137) ;  /* 0xfffffffc00f08947 */ /* 0x008fea000383ffff */
[----:B------:R-:W-:Y:S05]  /*a610*/  BRA `(.L_x_3136) ;  /* 0xffffff7000807947 */ /* 0x000fea000383ffff */
.L_x_3142:
[----:B--2---:R-:W-:-:S04]  /*a620*/  IMAD.U32 R5, RZ, RZ, UR7 ;  /* 0x00000007ff057e24 */ /* 0x004fc8000f8e00ff */
[----:B------:R2:W3:Y:S03]  /*a630*/  SYNCS.PHASECHK.TRANS64.TRYWAIT P1, [R5+URZ+0x26810], R6 ;  /* 0x02681006050075a7 */ /* 0x0004e6000802017f */
[----:B---3--:R-:W-:Y:S05]  /*a640*/  @!P1 NANOSLEEP.SYNCS 0x989680 ;  /* 0x009896800000995d */ /* 0x008fea0003900000 */
[----:B------:R-:W3:Y:S02]  /*a650*/  @!P1 SYNCS.PHASECHK.TRANS64 P1, [R5+URZ+0x26810], R6 ;  /* 0x02681006050095a7 */ /* 0x000ee4000802007f */
[----:B---3--:R-:W-:Y:S05]  /*a660*/  @!P1 BRA `(.L_x_3142) ;  /* 0xfffffffc00ec9947 */ /* 0x008fea000383ffff */
[----:B------:R-:W-:Y:S05]  /*a670*/  BRA `(.L_x_3141) ;  /* 0xffffff7800d07947 */ /* 0x000fea000383ffff */
.L_x_3146:
[----:B------:R-:W-:-:S04]  /*a680*/  IMAD.U32 R5, RZ, RZ, UR7 ;  /* 0x00000007ff057e24 */ /* 0x000fc8000f8e00ff */
[----:B------:R1:W1:Y:S03]  /*a690*/  SYNCS.PHASECHK.TRANS64.TRYWAIT P1, [R5+URZ+0x26830], R6 ;  /* 0x02683006050075a7 */ /* 0x000266000802017f */
[----:B-1----:R-:W-:Y:S05]  /*a6a0*/  @!P1 NANOSLEEP.SYNCS 0x989680 ;  /* 0x009896800000995d */ /* 0x002fea0003900000 */
[----:B------:R-:W1:Y:S02]  /*a6b0*/  @!P1 SYNCS.PHASECHK.TRANS64 P1, [R5+URZ+0x26830], R6 ;  /* 0x02683006050095a7 */ /* 0x000e64000802007f */
[----:B-1----:R-:W-:Y:S05]  /*a6c0*/  @!P1 BRA `(.L_x_3146) ;  /* 0xfffffffc00ec9947 */ /* 0x002fea000383ffff */
[----:B------:R-:W-:Y:S05]  /*a6d0*/  BRA `(.L_x_3145) ;  /* 0xffffff7c00d87947 */ /* 0x000fea000383ffff */
.L_x_3153:
[----:B------:R-:W-:Y:S01]  /*a6e0*/  BSSY B0, `(.L_x_3252) ;  /* 0x0000005000007945 */ /* 0x000fe20003800000 */
[----:B------:R-:W-:-:S07]  /*a6f0*/  IMAD.MOV.U32 R15, RZ, RZ, -0x1 ;  /* 0xffffffffff0f7424 */ /* 0x000fce00078e00ff */
[----:B-1----:R-:W-:Y:S05]  /*a700*/  WARPSYNC.COLLECTIVE R15, `(.L_x_3253) ;  /* 0x000000000f087348 */ /* 0x002fea0003c00000 */
[----:B------:R-:W-:Y:S01]  /*a710*/  NOP ;  /* 0x0000000000007918 */ /* 0x000fe20000000000 */
[----:B-1----:R-:W-:Y:S01]  /*a720*/  ENDCOLLECTIVE ;  /* 0x000000000000791b */ /* 0x002fe20003800000 */
.L_x_3253:
[----:B------:R-:W-:Y:S05]  /*a730*/  BSYNC B0 ;  /* 0x0000000000007941 */ /* 0x000fea0003800000 */
.L_x_3252:
[----:B------:R-:W-:Y:S05]  /*a740*/  BRA `(.L_x_3254) ;  /* 0xffffffa800a47947 */ /* 0x000fea000383ffff */
.L_x_3162:
[----:B------:R-:W-:Y:S01]  /*a750*/  BSSY B0, `(.L_x_3255) ;  /* 0x0000005000007945 */ /* 0x000fe20003800000 */
[----:B------:R-:W-:-:S07]  /*a760*/  IMAD.MOV.U32 R15, RZ, RZ, -0x1 ;  /* 0xffffffffff0f7424 */ /* 0x000fce00078e00ff */
[----:B-12---:R-:W-:Y:S05]  /*a770*/  WARPSYNC.COLLECTIVE R15, `(.L_x_3256) ;  /* 0x000000000f087348 */ /* 0x006fea0003c00000 */
[----:B------:R-:W-:Y:S01]  /*a780*/  NOP ;  /* 0x0000000000007918 */ /* 0x000fe20000000000 */
[----:B-12---:R-:W-:Y:S01]  /*a790*/  ENDCOLLECTIVE ;  /* 0x000000000000791b */ /* 0x006fe20003800000 */
.L_x_3256:
[----:B------:R-:W-:Y:S05]  /*a7a0*/  BSYNC B0 ;  /* 0x0000000000007941 */ /* 0x000fea0003800000 */
.L_x_3255:
[----:B------:R-:W-:Y:S05]  /*a7b0*/  BRA `(.L_x_3257) ;  /* 0xffffffac00947947 */ /* 0x000fea000383ffff */
.L_x_3179:
[----:B------:R-:W-:Y:S01]  /*a7c0*/  BSSY B0, `(.L_x_3258) ;  /* 0x0000005000007945 */ /* 0x000fe20003800000 */
[----:B------:R-:W-:-:S07]  /*a7d0*/  IMAD.MOV.U32 R15, RZ, RZ, -0x1 ;  /* 0xffffffffff0f7424 */ /* 0x000fce00078e00ff */
[----:B------:R-:W-:Y:S05]  /*a7e0*/  WARPSYNC.COLLECTIVE R15, `(.L_x_3259) ;  /* 0x000000000f087348 */ /* 0x000fea0003c00000 */
[----:B------:R-:W-:Y:S01]  /*a7f0*/  NOP ;  /* 0x0000000000007918 */ /* 0x000fe20000000000 */
[----:B------:R-:W-:Y:S01]  /*a800*/  ENDCOLLECTIVE ;  /* 0x000000000000791b */ /* 0x000fe20003800000 */
.L_x_3259:
[----:B------:R-:W-:Y:S05]  /*a810*/  BSYNC B0 ;  /* 0x0000000000007941 */ /* 0x000fea0003800000 */
.L_x_3258:
[----:B------:R-:W-:Y:S05]  /*a820*/  BRA `(.L_x_3260) ;  /* 0xffffffbc008c7947 */ /* 0x000fea000383ffff */
.L_x_3192:
[----:B------:R-:W-:Y:S01]  /*a830*/  BSSY B0, `(.L_x_3261) ;  /* 0x0000005000007945 */ /* 0x000fe20003800000 */
[----:B------:R-:W-:-:S07]  /*a840*/  IMAD.MOV.U32 R15, RZ, RZ, -0x1 ;  /* 0xffffffffff0f7424 */ /* 0x000fce00078e00ff */
[----:B------:R-:W-:Y:S05]  /*a850*/  WARPSYNC.COLLECTIVE R15, `(.L_x_3262) ;  /* 0x000000000f087348 */ /* 0x000fea0003c00000 */
[----:B------:R-:W-:Y:S01]  /*a860*/  NOP ;  /* 0x0000000000007918 */ /* 0x000fe20000000000 */
[----:B------:R-:W-:Y:S01]  /*a870*/  ENDCOLLECTIVE ;  /* 0x000000000000791b */ /* 0x000fe20003800000 */
.L_x_3262:
[----:B------:R-:W-:Y:S05]  /*a880*/  BSYNC B0 ;  /* 0x0000000000007941 */ /* 0x000fea0003800000 */
.L_x_3261:
[----:B------:R-:W-:Y:S05]  /*a890*/  BRA `(.L_x_3263) ;  /* 0xffffffc4003c7947 */ /* 0x000fea000383ffff */
.L_x_3204:
[----:B------:R-:W-:Y:S01]  /*a8a0*/  BSSY B0, `(.L_x_3264) ;  /* 0x0000005000007945 */ /* 0x000fe20003800000 */
[----:B------:R-:W-:-:S07]  /*a8b0*/  IMAD.MOV.U32 R15, RZ, RZ, -0x1 ;  /* 0xffffffffff0f7424 */ /* 0x000fce00078e00ff */
[----:B------:R-:W-:Y:S05]  /*a8c0*/  WARPSYNC.COLLECTIVE R15, `(.L_x_3265) ;  /* 0x000000000f087348 */ /* 0x000fea0003c00000 */
[----:B------:R-:W-:Y:S01]  /*a8d0*/  NOP ;  /* 0x0000000000007918 */ /* 0x000fe20000000000 */
[----:B------:R-:W-:Y:S01]  /*a8e0*/  ENDCOLLECTIVE ;  /* 0x000000000000791b */ /* 0x000fe20003800000 */
.L_x_3265:
[----:B------:R-:W-:Y:S05]  /*a8f0*/  BSYNC B0 ;  /* 0x0000000000007941 */ /* 0x000fea0003800000 */
.L_x_3264:
[----:B------:R-:W-:Y:S05]  /*a900*/  BRA `(.L_x_3266) ;  /* 0xffffffc800787947 */ /* 0x000fea000383ffff */
.L_x_3224:
[----:B-1----:R1:W2:Y:S02]  /*a910*/  SYNCS.PHASECHK.TRANS64.TRYWAIT P0, [R15+URZ+0x26820], R2 ;  /* 0x026820020f0075a7 */ /* 0x0022a4000800017f */
[----:B--2---:R-:W-:Y:S05]  /*a920*/  @!P0 NANOSLEEP.SYNCS 0x989680 ;  /* 0x009896800000895d */ /* 0x004fea0003900000 */
[----:B------:R-:W2:Y:S02]  /*a930*/  @!P0 SYNCS.PHASECHK.TRANS64 P0, [R15+URZ+0x26820], R2 ;  /* 0x026820020f0085a7 */ /* 0x000ea4000800007f */
[----:B--2---:R-:W-:Y:S05]  /*a940*/  @!P0 BRA `(.L_x_3224) ;  /* 0xfffffffc00f08947 */ /* 0x004fea000383ffff */
[----:B------:R-:W-:Y:S05]  /*a950*/  BRA `(.L_x_3267) ;  /* 0xffffffd800687947 */ /* 0x000fea000383ffff */
.L_x_3228:
[----:B--2---:R2:W3:Y:S02]  /*a960*/  SYNCS.PHASECHK.TRANS64.TRYWAIT P1, [R15+URZ+0x26840], R18 ;  /* 0x026840120f0075a7 */ /* 0x0044e4000802017f */
[----:B---3--:R-:W-:Y:S05]  /*a970*/  @!P1 NANOSLEEP.SYNCS 0x989680 ;  /* 0x009896800000995d */ /* 0x008fea0003900000 */
[----:B------:R-:W3:Y:S02]  /*a980*/  @!P1 SYNCS.PHASECHK.TRANS64 P1, [R15+URZ+0x26840], R18 ;  /* 0x026840120f0095a7 */ /* 0x000ee4000802007f */
[----:B---3--:R-:W-:Y:S05]  /*a990*/  @!P1 BRA `(.L_x_3228) ;  /* 0xfffffffc00f09947 */ /* 0x008fea000383ffff */
[----:B------:R-:W-:Y:S05]  /*a9a0*/  BRA `(.L_x_3268) ;  /* 0xffffffe000847947 */ /* 0x000fea000383ffff */
.L_x_3230:
[----:B-1----:R1:W3:Y:S02]  /*a9b0*/  SYNCS.PHASECHK.TRANS64.TRYWAIT P1, [R15+URZ+0x26828], R18 ;  /* 0x026828120f0075a7 */ /* 0x0022e4000802017f */
[----:B---3--:R-:W-:Y:S05]  /*a9c0*/  @!P1 NANOSLEEP.SYNCS 0x989680 ;  /* 0x009896800000995d */ /* 0x008fea0003900000 */
[----:B------:R-:W3:Y:S02]  /*a9d0*/  @!P1 SYNCS.PHASECHK.TRANS64 P1, [R15+URZ+0x26828], R18 ;  /* 0x026828120f0095a7 */ /* 0x000ee4000802007f */
[----:B---3--:R-:W-:Y:S05]  /*a9e0*/  @!P1 BRA `(.L_x_3230) ;  /* 0xfffffffc00f09947 */ /* 0x008fea000383ffff */
[----:B------:R-:W-:Y:S05]  /*a9f0*/  BRA `(.L_x_3269) ;  /* 0xffffffe400407947 */ /* 0x000fea000383ffff */
.L_x_3232:
[----:B---3--:R3:W4:Y:S02]  /*aa00*/  SYNCS.PHASECHK.TRANS64.TRYWAIT P1, [R15+URZ+0x26848], R18 ;  /* 0x026848120f0075a7 */ /* 0x008724000802017f */
[----:B----4-:R-:W-:Y:S05]  /*aa10*/  @!P1 NANOSLEEP.SYNCS 0x989680 ;  /* 0x009896800000995d */ /* 0x010fea0003900000 */
[----:B------:R-:W4:Y:S02]  /*aa20*/  @!P1 SYNCS.PHASECHK.TRANS64 P1, [R15+URZ+0x26848], R18 ;  /* 0x026848120f0095a7 */ /* 0x000f24000802007f */
[----:B----4-:R-:W-:Y:S05]  /*aa30*/  @!P1 BRA `(.L_x_3232) ;  /* 0xfffffffc00f09947 */ /* 0x010fea000383ffff */
[----:B------:R-:W-:Y:S05]  /*aa40*/  BRA `(.L_x_3270) ;  /* 0xffffffe400fc7947 */ /* 0x000fea000383ffff */
.L_x_3234:
[----:B------:R-:W-:-:S07]  /*aa50*/  SHF.L.U32 R4, R10, 0x1f, RZ ;  /* 0x0000001f0a047819 */ /* 0x000fce00000006ff */
.L_x_3271:
[----:B----4-:R4:W1:Y:S02]  /*aa60*/  SYNCS.PHASECHK.TRANS64.TRYWAIT P1, [R15+URZ+0x26820], R4 ;  /* 0x026820040f0075a7 */ /* 0x010864000802017f */
[----:B-1----:R-:W-:Y:S05]  /*aa70*/  @!P1 NANOSLEEP.SYNCS 0x989680 ;  /* 0x009896800000995d */ /* 0x002fea0003900000 */
[----:B------:R-:W1:Y:S02]  /*aa80*/  @!P1 SYNCS.PHASECHK.TRANS64 P1, [R15+URZ+0x26820], R4 ;  /* 0x026820040f0095a7 */ /* 0x000e64000802007f */
[----:B-1----:R-:W-:Y:S05]  /*aa90*/  @!P1 BRA `(.L_x_3271) ;  /* 0xfffffffc00f09947 */ /* 0x002fea000383ffff */
[----:B------:R-:W-:Y:S05]  /*aaa0*/  BRA `(.L_x_3272) ;  /* 0xffffffe8009c7947 */ /* 0x000fea000383ffff */
.L_x_3237:
[----:B----4-:R4:W1:Y:S02]  /*aab0*/  SYNCS.PHASECHK.TRANS64.TRYWAIT P1, [R15+URZ+0x26840], R12 ;  /* 0x0268400c0f0075a7 */ /* 0x010864000802017f */
[----:B-1----:R-:W-:Y:S05]  /*aac0*/  @!P1 NANOSLEEP.SYNCS 0x989680 ;  /* 0x009896800000995d */ /* 0x002fea0003900000 */
[----:B------:R-:W1:Y:S02]  /*aad0*/  @!P1 SYNCS.PHASECHK.TRANS64 P1, [R15+URZ+0x26840], R12 ;  /* 0x0268400c0f0095a7 */ /* 0x000e64000802007f */
[----:B-1----:R-:W-:Y:S05]  /*aae0*/  @!P1 BRA `(.L_x_3237) ;  /* 0xfffffffc00f09947 */ /* 0x002fea000383ffff */
[----:B------:R-:W-:Y:S05]  /*aaf0*/  BRA `(.L_x_3273) ;  /* 0xffffffec00747947 */ /* 0x000fea000383ffff */
.L_x_3239:
[----:B-1----:R1:W2:Y:S02]  /*ab00*/  SYNCS.PHASECHK.TRANS64.TRYWAIT P1, [R15+URZ+0x26828], R12 ;  /* 0x0268280c0f0075a7 */ /* 0x0022a4000802017f */
[----:B--2---:R-:W-:Y:S05]  /*ab10*/  @!P1 NANOSLEEP.SYNCS 0x989680 ;  /* 0x009896800000995d */ /* 0x004fea0003900000 */
[----:B------:R-:W2:Y:S02]  /*ab20*/  @!P1 SYNCS.PHASECHK.TRANS64 P1, [R15+URZ+0x26828], R12 ;  /* 0x0268280c0f0095a7 */ /* 0x000ea4000802007f */
[----:B--2---:R-:W-:Y:S05]  /*ab30*/  @!P1 BRA `(.L_x_3239) ;  /* 0xfffffffc00f09947 */ /* 0x004fea000383ffff */
[----:B------:R-:W-:Y:S05]  /*ab40*/  BRA `(.L_x_3274) ;  /* 0xfffffff000247947 */ /* 0x000fea000383ffff */
.L_x_3241:
[----:B------:R1:W1:Y:S02]  /*ab50*/  SYNCS.PHASECHK.TRANS64.TRYWAIT P0, [R3+URZ+0x26840], R0 ;  /* 0x02684000030075a7 */ /* 0x000264000800017f */
[----:B-1----:R-:W-:Y:S05]  /*ab60*/  @!P0 NANOSLEEP.SYNCS 0x989680 ;  /* 0x009896800000895d */ /* 0x002fea0003900000 */
[----:B------:R-:W1:Y:S02]  /*ab70*/  @!P0 SYNCS.PHASECHK.TRANS64 P0, [R3+URZ+0x26840], R0 ;  /* 0x02684000030085a7 */ /* 0x000e64000800007f */
[----:B-1----:R-:W-:Y:S05]  /*ab80*/  @!P0 BRA `(.L_x_3241) ;  /* 0xfffffffc00f08947 */ /* 0x002fea000383ffff */
[----:B------:R-:W-:Y:S05]  /*ab90*/  BRA `(.L_x_3275) ;  /* 0xfffffff000f07947 */ /* 0x000fea000383ffff */
.L_x_3243:
[----:B------:R-:W-:Y:S01]  /*aba0*/  BSSY B0, `(.L_x_3276) ;  /* 0x0000006000007945 */ /* 0x000fe20003800000 */
[----:B------:R-:W-:-:S07]  /*abb0*/  IMAD.MOV.U32 R15, RZ, RZ, -0x1 ;  /* 0xffffffffff0f7424 */ /* 0x000fce00078e00ff */
[----:B------:R-:W-:Y:S05]  /*abc0*/  WARPSYNC.COLLECTIVE R15, `(.L_x_3277) ;  /* 0x000000000f0c7348 */ /* 0x000fea0003c00000 */
[----:B------:R-:W-:Y:S02]  /*abd0*/  ELECT P6, UR62, PT ;  /* 0x00000000003e782f */ /* 0x000fe400038c0000 */
[----:B------:R-:W-:Y:S01]  /*abe0*/  MOV R14, UR62 ;  /* 0x0000003e000e7c02 */ /* 0x000fe20008000f00 */
[----:B------:R-:W-:Y:S10]  /*abf0*/  ENDCOLLECTIVE ;  /* 0x000000000000791b */ /* 0x000ff40003800000 */
.L_x_3277:
[----:B------:R-:W-:Y:S05]  /*ac00*/  BSYNC B0 ;  /* 0x0000000000007941 */ /* 0x000fea0003800000 */
.L_x_3276:
[----:B------:R-:W-:Y:S05]  /*ac10*/  BRA `(.L_x_3278) ;  /* 0xfffffff400bc7947 */ /* 0x000fea000383ffff */
.L_x_3245:
[----:B-1----:R1:W2:Y:S02]  /*ac20*/  SYNCS.PHASECHK.TRANS64.TRYWAIT P0, [R7+URZ], R4 ;  /* 0x00000004070075a7 */ /* 0x0022a4000800017f */
[----:B--2---:R-:W-:Y:S05]  /*ac30*/  @!P0 NANOSLEEP.SYNCS 0x989680 ;  /* 0x009896800000895d */ /* 0x004fea0003900000 */
[----:B------:R-:W2:Y:S02]  /*ac40*/  @!P0 SYNCS.PHASECHK.TRANS64 P0, [R7+URZ], R4 ;  /* 0x00000004070085a7 */ /* 0x000ea4000800007f */
[----:B--2---:R-:W-:Y:S05]  /*ac50*/  @!P0 BRA `(.L_x_3245) ;  /* 0xfffffffc00f08947 */ /* 0x004fea000383ffff */
[----:B------:R-:W-:Y:S05]  /*ac60*/  BRA `(.L_x_3279) ;  /* 0xfffffff400fc7947 */ /* 0x000fea000383ffff */
.L_x_3246:
[----:B--2---:R2:W3:Y:S02]  /*ac70*/  SYNCS.PHASECHK.TRANS64.TRYWAIT P0, [R3+URZ], R0 ;  /* 0x00000000030075a7 */ /* 0x0044e4000800017f */
[----:B---3--:R-:W-:Y:S05]  /*ac80*/  @!P0 NANOSLEEP.SYNCS 0x989680 ;  /* 0x009896800000895d */ /* 0x008fea0003900000 */
[----:B------:R-:W3:Y:S02]  /*ac90*/  @!P0 SYNCS.PHASECHK.TRANS64 P0, [R3+URZ], R0 ;  /* 0x00000000030085a7 */ /* 0x000ee4000800007f */
[----:B---3--:R-:W-:Y:S05]  /*aca0*/  @!P0 BRA `(.L_x_3246) ;  /* 0xfffffffc00f08947 */ /* 0x008fea000383ffff */
[----:B------:R-:W-:Y:S05]  /*acb0*/  BRA `(.L_x_3280) ;  /* 0xfffffff400f07947 */ /* 0x000fea000383ffff */
.L_x_3248:
[----:B--2---:R2:W3:Y:S02]  /*acc0*/  SYNCS.PHASECHK.TRANS64.TRYWAIT P0, [R5+URZ], R4 ;  /* 0x00000004050075a7 */ /* 0x0044e4000800017f */
[----:B---3--:R-:W-:Y:S05]  /*acd0*/  @!P0 NANOSLEEP.SYNCS 0x989680 ;  /* 0x009896800000895d */ /* 0x008fea0003900000 */
[----:B------:R-:W3:Y:S02]  /*ace0*/  @!P0 SYNCS.PHASECHK.TRANS64 P0, [R5+URZ], R4 ;  /* 0x00000004050085a7 */ /* 0x000ee4000800007f */
[----:B---3--:R-:W-:Y:S05]  /*acf0*/  @!P0 BRA `(.L_x_3248) ;  /* 0xfffffffc00f08947 */ /* 0x008fea000383ffff */
[----:B------:R-:W-:Y:S05]  /*ad00*/  BRA `(.L_x_3281) ;  /* 0xfffffff400f47947 */ /* 0x000fea000383ffff */
.L_x_3282:
        /* <DEDUP_REMOVED lines=15> */
.L_x_3321:


//--------------------- .text._ZN7cutlass13device_kernelIN5flash22FlashAttnBwdPreprocessIN4cute5tupleIJNS3_1CILi64EEENS5_ILi96EEEEEENS_6half_tEfNS_4arch4Sm90ELb1ELb1EEEEEvNT_6ParamsE --------------------------
	.section	.text._ZN7cutlass13device_kernelIN5flash22FlashAttnBwdPreprocessIN4cute5tupleIJNS3_1CILi64EEENS5_ILi96EEEEEENS_6half_tEfNS_4arch4Sm90ELb1ELb1EEEEEvNT_6ParamsE,"ax",@progbits
	.align	128
.text._ZN7cutlass13device_kernelIN5flash22FlashAttnBwdPreprocessIN4cute5tupleIJNS3_1CILi64EEENS5_ILi96EEEEEENS_6half_tEfNS_4arch4Sm90ELb1ELb1EEEEEvNT_6ParamsE:
        .type           _ZN7cutlass13device_kernelIN5flash22FlashAttnBwdPreprocessIN4cute5tupleIJNS3_1CILi64EEENS5_ILi96EEEEEENS_6half_tEfNS_4arch4Sm90ELb1ELb1EEEEEvNT_6ParamsE,@function
        .size           _ZN7cutlass13device_kernelIN5flash22FlashAttnBwdPreprocessIN4cute5tupleIJNS3_1CILi64EEENS5_ILi96EEEEEENS_6half_tEfNS_4arch4Sm90ELb1ELb1EEEEEvNT_6ParamsE,(.L_x_3322 - _ZN7cutlass13device_kernelIN5flash22FlashAttnBwdPreprocessIN4cute5tupleIJNS3_1CILi64EEENS5_ILi96EEEEEENS_6half_tEfNS_4arch4Sm90ELb1ELb1EEEEEvNT_6ParamsE)
        .other          _ZN7cutlass13device_kernelIN5flash22FlashAttnBwdPreprocessIN4cute5tupleIJNS3_1CILi64EEENS5_ILi96EEEEEENS_6half_tEfNS_4arch4Sm90ELb1ELb1EEEEEvNT_6ParamsE,@"STO_CUDA_ENTRY STV_DEFAULT"
_ZN7cutlass13device_kernelIN5flash22FlashAttnBwdPreprocessIN4cute5tupleIJNS3_1CILi64EEENS5_ILi96EEEEEENS_6half_tEfNS_4arch4Sm90ELb1ELb1EEEEEvNT_6ParamsE:
[----:B------:R-:W-:Y:S08]  /*0000*/  LDC R1, c[0x0][0x28] ;  /* 0x00000a00ff017b82 */ /* 0x000ff00000000800 */
[----:B------:R-:W0:Y:S01]  /*0010*/  LDC.64 R4, c[0x0][0x2f8] ;  /* 0x0000be00ff047b82 */ /* 0x000e220000000a00 */
[----:B------:R-:W1:Y:S01]  /*0020*/  S2R R32, SR_CTAID.Z ;  /* 0x0000000000207919 */ /* 0x000e620000002700 */
[----:B------:R-:W-:Y:S01]  /*0030*/  ULDC.64 UR8, c[0x0][0x2f0] ;  /* 0x0000bc0000087ab9 */ /* 0x000fe20000000a00 */
[----:B------:R-:W-:Y:S01]  /*0040*/  ULDC.64 UR4, c[0x0][0x208] ;  /* 0x0000820000047ab9 */ /* 0x000fe20000000a00 */
[----:B------:R-:W-:-:S04]  /*0050*/  ISETP.NE.U32.AND P0, PT, RZ, UR8, PT ;  /* 0x00000008ff007c0c */ /* 0x000fc8000bf05070 */
[----:B------:R-:W1:Y:S01]  /*0060*/  LDC.64 R2, c[0x0][0x2f0] ;  /* 0x0000bc00ff027b82 */ /* 0x000e620000000a00 */
[----:B------:R-:W-:Y:S02]  /*0070*/  ISETP.NE.AND.EX P0, PT, RZ, UR9, PT, P0 ;  /* 0x00000009ff007c0c */ /* 0x000fe4000bf05300 */
[----:B0-----:R-:W-:-:S04]  /*0080*/  ISETP.NE.U32.AND P1, PT, R4, RZ, PT ;  /* 0x000000ff0400720c */ /* 0x001fc80003f25070 */
[----:B------:R-:W-:Y:S01]  /*0090*/  ISETP.NE.AND.EX P1, PT, R5, RZ, PT, P1 ;  /* 0x000000ff0500720c */ /* 0x000fe20003f25310 */
[----:B------:R-:W-:Y:S01]  /*00a0*/  ULDC UR6, c[0x0][0x218] ;  /* 0x0000860000067ab9 */ /* 0x000fe20000000800 */
[----:B-1----:R-:W-:-:S11]  /*00b0*/  IMAD.WIDE R2, R32, 0x4, R2 ;  /* 0x0000000420027825 */ /* 0x002fd600078e0202 */
[----:B------:R-:W0:Y:S01]  /*00c0*/  @P1 LDC.64 R8, c[0x0][0x2f8] ;  /* 0x0000be00ff081b82 */ /* 0x000e220000000a00 */
[----:B------:R-:W-:Y:S01]  /*00d0*/  MOV R5, UR6 ;  /* 0x0000000600057c02 */ /* 0x000fe20008000f00 */
[----:B------:R1:W5:Y:S01]  /*00e0*/  @P0 LDG.E R7, desc[UR4][R2.64] ;  /* 0x0000000402070981 */ /* 0x000362000c1e1900 */
[----:B------:R-:W2:Y:S01]  /*00f0*/  S2R R6, SR_CTAID.X ;  /* 0x0000000000067919 */ /* 0x000ea20000002500 */
[----:B0-----:R-:W-:-:S05]  /*0100*/  @P1 IMAD.WIDE R8, R32, 0x4, R8 ;  /* 0x0000000420081825 */ /* 0x001fca00078e0208 */
[----:B------:R1:W5:Y:S01]  /*0110*/  @P1 LDG.E R5, desc[UR4][R8.64] ;  /* 0x0000000408051981 */ /* 0x000362000c1e1900 */
[----:B------:R-:W0:Y:S01]  /*0120*/  S2UR UR6, SR_CTAID.Y ;  /* 0x00000000000679c3 */ /* 0x000e220000002600 */
[----:B--2---:R-:W-:Y:S01]  /*0130*/  SHF.L.U32 R4, R6, 0x6, RZ ;  /* 0x0000000606047819 */ /* 0x004fe200000006ff */
[----:B------:R-:W-:Y:S06]  /*0140*/  @P1 BRA `(.L_x_3283) ;  /* 0x0000000000101947 */ /* 0x000fec0003800000 */
[----:B------:R-:W-:Y:S05]  /*0150*/  @!P0 BRA `(.L_x_3283) ;  /* 0x00000000000c8947 */ /* 0x000fea0003800000 */
[----:B------:R-:W2:Y:S04]  /*0160*/  LDG.E R0, desc[UR4][R2.64] ;  /* 0x0000000402007981 */ /* 0x000ea8000c1e1900 */
[----:B-----5:R-:W2:Y:S02]  /*0170*/  LDG.E R5, desc[UR4][R2.64+0x4] ;  /* 0x0000040402057981 */ /* 0x020ea4000c1e1900 */
[----:B--2---:R-:W-:-:S07]  /*0180*/  IADD3 R5, -R0, R5, RZ ;  /* 0x0000000500057210 */ /* 0x004fce0007ffe1ff */
.L_x_3283:
[----:B------:R-:W-:Y:S02]  /*0190*/  ISETP.NE.U32.AND P2, PT, RZ, UR8, PT ;  /* 0x00000008ff007c0c */ /* 0x000fe4000bf45070 */
[----:B-----5:R-:W-:Y:S02]  /*01a0*/  ISETP.LE.AND P1, PT, R5, R4, PT ;  /* 0x000000040500720c */ /* 0x020fe40003f23270 */
[----:B------:R-:W-:-:S13]  /*01b0*/  ISETP.NE.AND.EX P2, PT, RZ, UR9, PT, P2 ;  /* 0x00000009ff007c0c */ /* 0x000fda000bf45320 */
[----:B0-----:R-:W-:Y:S05]  /*01c0*/  @P2 EXIT P1 ;  /* 0x000000000000294d */ /* 0x001fea0000800000 */
[----:B-1----:R-:W0:Y:S01]  /*01d0*/  S2R R3, SR_TID.X ;  /* 0x0000000000037919 */ /* 0x002e220000002100 */
[----:B------:R-:W-:Y:S01]  /*01e0*/  IADD3 R2, -R4, R5, RZ ;  /* 0x0000000504027210 */ /* 0x000fe20007ffe1ff */
[----:B------:R-:W-:Y:S01]  /*01f0*/  USHF.R.S32.HI UR7, URZ, 0x1f, UR6 ;  /* 0x0000001f3f077899 */ /* 0x000fe20008011406 */
[----:B------:R-:W-:Y:S01]  /*0200*/  SHF.R.S32.HI R39, RZ, 0x1f, R32 ;  /* 0x0000001fff277819 */ /* 0x000fe20000011420 */
[----:B------:R-:W-:Y:S01]  /*0210*/  BSSY B0, `(.L_x_3284) ;  /* 0x000002e000007945 */ /* 0x000fe20003800000 */
[----:B------:R-:W-:Y:S01]  /*0220*/  CS2R R42, SRZ ;  /* 0x00000000002a7805 */ /* 0x000fe2000001ff00 */
[----:B------:R-:W-:Y:S01]  /*0230*/  HFMA2.MMA R30, -RZ, RZ, 0, 0 ;  /* 0x00000000ff1e7435 */ /* 0x000fe200000001ff */
[----:B------:R-:W-:Y:S02]  /*0240*/  @P0 SHF.R.S32.HI R43, RZ, 0x1f, R7 ;  /* 0x0000001fff2b0819 */ /* 0x000fe40000011407 */
[----:B------:R-:W-:Y:S02]  /*0250*/  CS2R R16, SRZ ;  /* 0x0000000000107805 */ /* 0x000fe4000001ff00 */
[----:B------:R-:W-:-:S02]  /*0260*/  @P0 MOV R42, R7 ;  /* 0x00000007002a0202 */ /* 0x000fc40000000f00 */
[----:B------:R-:W-:Y:S02]  /*0270*/  CS2R R8, SRZ ;  /* 0x0000000000087805 */ /* 0x000fe4000001ff00 */
[----:B------:R-:W-:Y:S02]  /*0280*/  SEL R0, R32, RZ, !P2 ;  /* 0x000000ff20007207 */ /* 0x000fe40005000000 */
[----:B------:R-:W-:Y:S02]  /*0290*/  CS2R R10, SRZ ;  /* 0x00000000000a7805 */ /* 0x000fe4000001ff00 */
[----:B------:R-:W-:Y:S02]  /*02a0*/  MOV R40, 0x7f800000 ;  /* 0x7f80000000287802 */ /* 0x000fe40000000f00 */
[----:B------:R-:W-:Y:S02]  /*02b0*/  CS2R R12, SRZ ;  /* 0x00000000000c7805 */ /* 0x000fe4000001ff00 */
[----:B------:R-:W-:-:S02]  /*02c0*/  CS2R R14, SRZ ;  /* 0x00000000000e7805 */ /* 0x000fc4000001ff00 */
[----:B------:R-:W-:Y:S02]  /*02d0*/  CS2R R18, SRZ ;  /* 0x0000000000127805 */ /* 0x000fe4000001ff00 */
[----:B------:R-:W-:Y:S02]  /*02e0*/  CS2R R20, SRZ ;  /* 0x0000000000147805 */ /* 0x000fe4000001ff00 */
[----:B------:R-:W-:Y:S02]  /*02f0*/  CS2R R28, SRZ ;  /* 0x00000000001c7805 */ /* 0x000fe4000001ff00 */
[----:B------:R-:W-:Y:S02]  /*0300*/  CS2R R24, SRZ ;  /* 0x0000000000187805 */ /* 0x000fe4000001ff00 */
[----:B------:R-:W-:Y:S02]  /*0310*/  SEL R39, R39, RZ, !P2 ;  /* 0x000000ff27277207 */ /* 0x000fe40005000000 */
[----:B0-----:R-:W-:-:S02]  /*0320*/  ISETP.GT.AND P1, PT, R3, 0x3f, PT ;  /* 0x0000003f0300780c */ /* 0x001fc40003f24270 */
[----:B------:R-:W-:Y:S02]  /*0330*/  SHF.R.S32.HI R22, RZ, 0x1f, R3 ;  /* 0x0000001fff167819 */ /* 0x000fe40000011403 */
[----:B------:R-:W-:Y:S02]  /*0340*/  ISETP.GE.OR P4, PT, R3, R2, P1 ;  /* 0x000000020300720c */ /* 0x000fe40000f86670 */
[----:B------:R-:W-:Y:S02]  /*0350*/  LEA.HI R27, R22, R3, RZ, 0x2 ;  /* 0x00000003161b7211 */ /* 0x000fe400078f10ff */
[----:B------:R-:W-:Y:S02]  /*0360*/  CS2R R22, SRZ ;  /* 0x0000000000167805 */ /* 0x000fe4000001ff00 */
[----:B------:R-:W-:Y:S02]  /*0370*/  SHF.R.S32.HI R33, RZ, 0x2, R27 ;  /* 0x00000002ff217819 */ /* 0x000fe4000001141b */
[----:B------:R-:W-:-:S02]  /*0380*/  LOP3.LUT R38, R27, 0xfffffffc, RZ, 0xc0, !PT ;  /* 0xfffffffc1b267812 */ /* 0x000fc400078ec0ff */
[----:B------:R-:W-:Y:S02]  /*0390*/  CS2R R26, SRZ ;  /* 0x00000000001a7805 */ /* 0x000fe4000001ff00 */
[----:B------:R-:W-:Y:S02]  /*03a0*/  ISETP.GE.AND P3, PT, R33, R2, PT ;  /* 0x000000022100720c */ /* 0x000fe40003f66270 */
[----:B------:R-:W-:Y:S01]  /*03b0*/  IADD3 R38, -R38, R3, RZ ;  /* 0x0000000326267210 */ /* 0x000fe20007ffe1ff */
[----:B------:R-:W-:Y:S10]  /*03c0*/  @P4 BRA `(.L_x_3285) ;  /* 0x0000000000484947 */ /* 0x000ff40003800000 */
[----:B------:R-:W0:Y:S01]  /*03d0*/  LDC.64 R34, c[0x0][0x290] ;  /* 0x0000a400ff227b82 */ /* 0x000e220000000a00 */
[----:B------:R-:W-:Y:S01]  /*03e0*/  SHF.R.S32.HI R31, RZ, 0x1f, R4 ;  /* 0x0000001fff1f7819 */ /* 0x000fe20000011404 */
[----:B------:R-:W-:Y:S01]  /*03f0*/  ULDC.64 UR8, c[0x0][0x298] ;  /* 0x0000a60000087ab9 */ /* 0x000fe20000000a00 */
[--C-:B------:R-:W-:Y:S02]  /*0400*/  SHF.R.S32.HI R37, RZ, 0x1f, R3.reuse ;  /* 0x0000001fff257819 */ /* 0x100fe40000011403 */
[----:B------:R-:W-:-:S04]  /*0410*/  IADD3 R36, P2, P4, R42, R4, R3 ;  /* 0x000000042a247210 */ /* 0x000fc80007c5e003 */
[----:B------:R-:W-:Y:S01]  /*0420*/  IADD3.X R37, R43, R31, R37, P2, P4 ;  /* 0x0000001f2b257210 */ /* 0x000fe200017e8425 */
[----:B0-----:R-:W-:-:S04]  /*0430*/  IMAD R40, R34, UR7, RZ ;  /* 0x0000000722287c24 */ /* 0x001fc8000f8e02ff */
[----:B------:R-:W-:Y:S02]  /*0440*/  IMAD R31, R35, UR6, R40 ;  /* 0x00000006231f7c24 */ /* 0x000fe4000f8e0228 */
[----:B------:R-:W-:-:S04]  /*0450*/  IMAD.WIDE.U32 R34, R34, UR6, R36 ;  /* 0x0000000622227c25 */ /* 0x000fc8000f8e0024 */
[----:B------:R-:W-:Y:S01]  /*0460*/  IMAD R37, R39, UR8, RZ ;  /* 0x0000000827257c24 */ /* 0x000fe2000f8e02ff */
[----:B------:R-:W-:-:S03]  /*0470*/  IADD3 R35, R35, R31, RZ ;  /* 0x0000001f23237210 */ /* 0x000fc60007ffe0ff */
[C---:B------:R-:W-:Y:S02]  /*0480*/  IMAD R31, R0.reuse, UR9, R37 ;  /* 0x00000009001f7c24 */ /* 0x040fe4000f8e0225 */
[----:B------:R-:W-:Y:S01]  /*0490*/  IMAD.WIDE.U32 R34, R0, UR8, R34 ;  /* 0x0000000800227c25 */ /* 0x000fe2000f8e0022 */
[----:B------:R-:W-:-:S04]  /*04a0*/  ULDC.64 UR8, c[0x0][0x288] ;  /* 0x0000a20000087ab9 */ /* 0x000fc80000000a00 */
[----:B------:R-:W-:Y:S02]  /*04b0*/  IADD3 R31, R35, R31, RZ ;  /* 0x0000001f231f7210 */ /* 0x000fe40007ffe0ff */
[----:B------:R-:W-:-:S04]  /*04c0*/  LEA R40, P2, R34, UR8, 0x2 ;  /* 0x0000000822287c11 */ /* 0x000fc8000f8410ff */
[----:B------:R-:W-:-:S05]  /*04d0*/  LEA.HI.X R41, R34, UR9, R31, 0x2, P2 ;  /* 0x0000000922297c11 */ /* 0x000fca00090f141f */
[----:B------:R0:W5:Y:S04]  /*04e0*/  LDG.E R40, desc[UR4][R40.64] ;  /* 0x0000000428287981 */ /* 0x000168000c1e1900 */
.L_x_3285:
[----:B------:R-:W-:Y:S05]  /*04f0*/  BSYNC B0 ;  /* 0x0000000000007941 */ /* 0x000fea0003800000 */
.L_x_3284:
[----:B------:R-:W-:Y:S04]  /*0500*/  BSSY B0, `(.L_x_3286) ;  /* 0x0000022000007945 */ /* 0x000fe80003800000 */
[----:B------:R-:W-:Y:S05]  /*0510*/  @P3 BRA `(.L_x_3287) ;  /* 0x0000000000803947 */ /* 0x000fea0003800000 */
[----:B------:R-:W1:Y:S01]  /*0520*/  LDC.64 R34, c[0x0][0x230] ;  /* 0x00008c00ff227b82 */ /* 0x000e620000000a00 */
[----:B------:R-:W-:Y:S01]  /*0530*/  SHF.L.U32 R36, R38, 0x3, RZ ;  /* 0x0000000326247819 */ /* 0x000fe200000006ff */
[----:B------:R-:W-:Y:S01]  /*0540*/  ULDC.64 UR8, c[0x0][0x238] ;  /* 0x00008e0000087ab9 */ /* 0x000fe20000000a00 */
[----:B------:R-:W-:Y:S02]  /*0550*/  ULDC.64 UR10, c[0x0][0x228] ;  /* 0x00008a00000a7ab9 */ /* 0x000fe40000000a00 */
[----:B------:R-:W-:Y:S02]  /*0560*/  SHF.R.S32.HI R37, RZ, 0x1f, R36 ;  /* 0x0000001fff257819 */ /* 0x000fe40000011424 */
[----:B0-----:R-:W-:Y:S01]  /*0570*/  IADD3 R41, R36, 0x40, RZ ;  /* 0x0000004024297810 */ /* 0x001fe20007ffe0ff */
[----:B-1----:R-:W-:-:S04]  /*0580*/  IMAD R44, R34, UR7, RZ ;  /* 0x00000007222c7c24 */ /* 0x002fc8000f8e02ff */
[----:B------:R-:W-:Y:S01]  /*0590*/  IMAD R31, R35, UR6, R44 ;  /* 0x00000006231f7c24 */ /* 0x000fe2000f8e022c */
[----:B------:R-:W-:Y:S01]  /*05a0*/  IADD3 R44, P2, R33, R42, RZ ;  /* 0x0000002a212c7210 */ /* 0x000fe20007f5e0ff */
[----:B------:R-:W-:-:S03]  /*05b0*/  IMAD.WIDE.U32 R34, R34, UR6, R36 ;  /* 0x0000000622227c25 */ /* 0x000fc6000f8e0024 */
[----:B------:R-:W-:Y:S01]  /*05c0*/  LEA.HI.X.SX32 R45, R33, R43, 0x1, P2 ;  /* 0x0000002b212d7211 */ /* 0x000fe200010f0eff */
[----:B------:R-:W-:Y:S01]  /*05d0*/  IMAD R37, R39, UR8, RZ ;  /* 0x0000000827257c24 */ /* 0x000fe2000f8e02ff */
[----:B------:R-:W-:-:S03]  /*05e0*/  IADD3 R35, R35, R31, RZ ;  /* 0x0000001f23237210 */ /* 0x000fc60007ffe0ff */
[----:B------:R-:W-:Y:S01]  /*05f0*/  IMAD R31, R0, UR9, R37 ;  /* 0x00000009001f7c24 */ /* 0x000fe2000f8e0225 */
[----:B------:R-:W-:Y:S01]  /*0600*/  IADD3 R37, R36, 0x20, RZ ;  /* 0x0000002024257810 */ /* 0x000fe20007ffe0ff */
[----:B------:R-:W-:Y:S01]  /*0610*/  IMAD.WIDE.U32 R34, R0, UR8, R34 ;  /* 0x0000000800227c25 */ /* 0x000fe2000f8e0022 */
[----:B------:R-:W-:Y:S02]  /*0620*/  ULDC UR8, c[0x0][0x21c] ;  /* 0x0000870000087ab9 */ /* 0x000fe40000000800 */
[----:B------:R-:W-:Y:S01]  /*0630*/  ISETP.GE.AND P2, PT, R36, UR8, PT ;  /* 0x0000000824007c0c */ /* 0x000fe2000bf46270 */
[----:B------:R-:W-:Y:S01]  /*0640*/  IMAD.WIDE R44, R6, 0x40, R44 ;  /* 0x00000040062c7825 */ /* 0x000fe200078e022c */
[----:B------:R-:W-:Y:S02]  /*0650*/  IADD3 R35, R35, R31, RZ ;  /* 0x0000001f23237210 */ /* 0x000fe40007ffe0ff */
[----:B------:R-:W-:Y:S01]  /*0660*/  ISETP.GE.AND P4, PT, R37, UR8, PT ;  /* 0x0000000825007c0c */ /* 0x000fe2000bf86270 */
[----:B------:R-:W-:Y:S01]  /*0670*/  IMAD R31, R45, UR10, RZ ;  /* 0x0000000a2d1f7c24 */ /* 0x000fe2000f8e02ff */
[----:B------:R-:W-:Y:S01]  /*0680*/  ISETP.GE.AND P5, PT, R41, UR8, PT ;  /* 0x0000000829007c0c */ /* 0x000fe2000bfa6270 */
[----:B------:R-:W-:Y:S01]  /*0690*/  IMAD.WIDE.U32 R34, R44, UR10, R34 ;  /* 0x0000000a2c227c25 */ /* 0x000fe2000f8e0022 */
[----:B------:R-:W-:-:S03]  /*06a0*/  ULDC.64 UR8, c[0x0][0x210] ;  /* 0x0000840000087ab9 */ /* 0x000fc60000000a00 */
[----:B------:R-:W-:Y:S01]  /*06b0*/  IMAD R31, R44, UR11, R31 ;  /* 0x0000000b2c1f7c24 */ /* 0x000fe2000f8e021f */
[----:B------:R-:W-:-:S04]  /*06c0*/  LEA R36, P6, R34, UR8, 0x1 ;  /* 0x0000000822247c11 */ /* 0x000fc8000f8c08ff */
[----:B------:R-:W-:-:S04]  /*06d0*/  IADD3 R31, R35, R31, RZ ;  /* 0x0000001f231f7210 */ /* 0x000fc80007ffe0ff */
[----:B------:R-:W-:-:S05]  /*06e0*/  LEA.HI.X R37, R34, UR9, R31, 0x1, P6 ;  /* 0x0000000922257c11 */ /* 0x000fca000b0f0c1f */
[----:B------:R1:W5:Y:S04]  /*06f0*/  @!P2 LDG.E.128 R8, desc[UR4][R36.64] ;  /* 0x000000042408a981 */ /* 0x000368000c1e1d00 */
[----:B------:R1:W5:Y:S04]  /*0700*/  @!P4 LDG.E.128 R12, desc[UR4][R36.64+0x40] ;  /* 0x00004004240cc981 */ /* 0x000368000c1e1d00 */
[----:B------:R1:W5:Y:S02]  /*0710*/  @!P5 LDG.E.128 R24, desc[UR4][R36.64+0x80] ;  /* 0x000080042418d981 */ /* 0x000364000c1e1d00 */
.L_x_3287:
[----:B------:R-:W-:Y:S05]  /*0720*/  BSYNC B0 ;  /* 0x0000000000007941 */ /* 0x000fea0003800000 */
.L_x_3286:
[----:B------:R-:W-:Y:S01]  /*0730*/  BSSY B0, `(.L_x_3288) ;  /* 0x0000024000007945 */ /* 0x000fe20003800000 */
[----:B------:R-:W-:Y:S01]  /*0740*/  HFMA2.MMA R31, -RZ, RZ, 0, 0 ;  /* 0x00000000ff1f7435 */ /* 0x000fe200000001ff */
[----:B0----5:R-:W-:Y:S02]  /*0750*/  MOV R41, R8 ;  /* 0x0000000800297202 */ /* 0x021fe40000000f00 */
[----:B------:R-:W-:Y:S08]  /*0760*/  @P3 BRA `(.L_x_3289) ;  /* 0x0000000000803947 */ /* 0x000ff00003800000 */
[----:B-1----:R-:W0:Y:S01]  /*0770*/  LDC.64 R36, c[0x0][0x250] ;  /* 0x00009400ff247b82 */ /* 0x002e220000000a00 */
[----:B------:R-:W-:Y:S01]  /*0780*/  SHF.L.U32 R34, R38, 0x3, RZ ;  /* 0x0000000326227819 */ /* 0x000fe200000006ff */
[----:B------:R-:W-:Y:S01]  /*0790*/  ULDC.64 UR8, c[0x0][0x258] ;  /* 0x0000960000087ab9 */ /* 0x000fe20000000a00 */
[C---:B------:R-:W-:Y:S01]  /*07a0*/  IADD3 R42, P2, R33.reuse, R42, RZ ;  /* 0x0000002a212a7210 */ /* 0x040fe20007f5e0ff */
[----:B------:R-:W-:Y:S01]  /*07b0*/  ULDC UR10, c[0x0][0x21c] ;  /* 0x00008700000a7ab9 */ /* 0x000fe20000000800 */
[----:B------:R-:W-:Y:S02]  /*07c0*/  SHF.R.S32.HI R35, RZ, 0x1f, R34 ;  /* 0x0000001fff237819 */ /* 0x000fe40000011422 */
[----:B------:R-:W-:Y:S02]  /*07d0*/  LEA.HI.X.SX32 R43, R33, R43, 0x1, P2 ;  /* 0x0000002b212b7211 */ /* 0x000fe400010f0eff */
[----:B------:R-:W-:Y:S01]  /*07e0*/  ISETP.GE.AND P3, PT, R34, UR10, PT ;  /* 0x0000000a22007c0c */ /* 0x000fe2000bf66270 */
[----:B0-----:R-:W-:-:S04]  /*07f0*/  IMAD R44, R36, UR7, RZ ;  /* 0x00000007242c7c24 */ /* 0x001fc8000f8e02ff */
[----:B------:R-:W-:Y:S02]  /*0800*/  IMAD R45, R37, UR6, R44 ;  /* 0x00000006252d7c24 */ /* 0x000fe4000f8e022c */
[----:B------:R-:W-:-:S04]  /*0810*/  IMAD.WIDE.U32 R36, R36, UR6, R34 ;  /* 0x0000000624247c25 */ /* 0x000fc8000f8e0022 */
[----:B------:R-:W-:Y:S01]  /*0820*/  IMAD R35, R39, UR8, RZ ;  /* 0x0000000827237c24 */ /* 0x000fe2000f8e02ff */
[----:B------:R-:W-:-:S03]  /*0830*/  IADD3 R37, R37, R45, RZ ;  /* 0x0000002d25257210 */ /* 0x000fc60007ffe0ff */
[C---:B------:R-:W-:Y:S02]  /*0840*/  IMAD R35, R0.reuse, UR9, R35 ;  /* 0x0000000900237c24 */ /* 0x040fe4000f8e0223 */
[----:B------:R-:W-:Y:S01]  /*0850*/  IMAD.WIDE.U32 R44, R0, UR8, R36 ;  /* 0x00000008002c7c25 */ /* 0x000fe2000f8e0024 */
[----:B------:R-:W-:-:S03]  /*0860*/  ULDC.64 UR8, c[0x0][0x248] ;  /* 0x0000920000087ab9 */ /* 0x000fc60000000a00 */
[----:B------:R-:W-:Y:S01]  /*0870*/  IMAD.WIDE R36, R6, 0x40, R42 ;  /* 0x0000004006247825 */ /* 0x000fe200078e022a */
[----:B------:R-:W-:Y:S02]  /*0880*/  IADD3 R45, R45, R35, RZ ;  /* 0x000000232d2d7210 */ /* 0x000fe40007ffe0ff */
[C---:B------:R-:W-:Y:S01]  /*0890*/  IADD3 R42, R34.reuse, 0x40, RZ ;  /* 0x00000040222a7810 */ /* 0x040fe20007ffe0ff */
[----:B------:R-:W-:Y:S01]  /*08a0*/  IMAD R35, R37, UR8, RZ ;  /* 0x0000000825237c24 */ /* 0x000fe2000f8e02ff */
[----:B------:R-:W-:Y:S01]  /*08b0*/  IADD3 R37, R34, 0x20, RZ ;  /* 0x0000002022257810 */ /* 0x000fe20007ffe0ff */
[----:B------:R-:W-:Y:S01]  /*08c0*/  IMAD.WIDE.U32 R44, R36, UR8, R44 ;  /* 0x00000008242c7c25 */ /* 0x000fe2000f8e002c */
[----:B------:R-:W-:Y:S02]  /*08d0*/  ISETP.GE.AND P5, PT, R42, UR10, PT ;  /* 0x0000000a2a007c0c */ /* 0x000fe4000bfa6270 */
[----:B------:R-:W-:Y:S01]  /*08e0*/  ISETP.GE.AND P4, PT, R37, UR10, PT ;  /* 0x0000000a25007c0c */ /* 0x000fe2000bf86270 */
[----:B------:R-:W-:Y:S01]  /*08f0*/  IMAD R35, R36, UR9, R35 ;  /* 0x0000000924237c24 */ /* 0x000fe2000f8e0223 */
[----:B------:R-:W-:-:S02]  /*0900*/  ULDC.64 UR8, c[0x0][0x240] ;  /* 0x0000900000087ab9 */ /* 0x000fc40000000a00 */
[----:B------:R-:W-:Y:S02]  /*0910*/  LEA R34, P2, R44, UR8, 0x1 ;  /* 0x000000082c227c11 */ /* 0x000fe4000f8408ff */
[----:B------:R-:W-:-:S04]  /*0920*/  IADD3 R35, R45, R35, RZ ;  /* 0x000000232d237210 */ /* 0x000fc80007ffe0ff */
[----:B------:R-:W-:-:S05]  /*0930*/  LEA.HI.X R35, R44, UR9, R35, 0x1, P2 ;  /* 0x000000092c237c11 */ /* 0x000fca00090f0c23 */
[----:B------:R0:W5:Y:S04]  /*0940*/  @!P3 LDG.E.128 R16, desc[UR4][R34.64] ;  /* 0x000000042210b981 */ /* 0x000168000c1e1d00 */
[----:B------:R0:W5:Y:S04]  /*0950*/  @!P4 LDG.E.128 R20, desc[UR4][R34.64+0x40] ;  /* 0x000040042214c981 */ /* 0x000168000c1e1d00 */
[----:B------:R0:W5:Y:S02]  /*0960*/  @!P5 LDG.E.128 R28, desc[UR4][R34.64+0x80] ;  /* 0x00008004221cd981 */ /* 0x000164000c1e1d00 */
.L_x_3289:
[----:B------:R-:W-:Y:S05]  /*0970*/  BSYNC B0 ;  /* 0x0000000000007941 */ /* 0x000fea0003800000 */
.L_x_3288:
[--C-:B------:R-:W-:Y:S01]  /*0980*/  HADD2.F32 R8, -RZ, R41.reuse.H1_H1 ;  /* 0x30000029ff087230 */ /* 0x100fe20000004100 */
[----:B------:R-:W-:Y:S01]  /*0990*/  @P0 LEA R7, R32, R7, 0x6 ;  /* 0x0000000720070211 */ /* 0x000fe200078e30ff */
[--C-:B0----5:R-:W-:Y:S01]  /*09a0*/  HADD2.F32 R35, -RZ, R16.reuse.H1_H1 ;  /* 0x30000010ff237230 */ /* 0x121fe20000004100 */
[----:B------:R-:W-:Y:S01]  /*09b0*/  ISETP.NE.AND P2, PT, R38, RZ, PT ;  /* 0x000000ff2600720c */ /* 0x000fe20003f45270 */
[----:B------:R-:W-:Y:S01]  /*09c0*/  HADD2.F32 R41, -RZ, R41.H0_H0 ;  /* 0x20000029ff297230 */ /* 0x000fe20000004100 */
[----:B------:R-:W-:Y:S01]  /*09d0*/  BSSY B0, `(.L_x_3290) ;  /* 0x0000067000007945 */ /* 0x000fe20003800000 */
[----:B------:R-:W-:Y:S02]  /*09e0*/  HADD2.F32 R16, -RZ, R16.H0_H0 ;  /* 0x20000010ff107230 */ /* 0x000fe40000004100 */
[----:B------:R-:W-:Y:S01]  /*09f0*/  FMUL.FTZ R34, R8, R35 ;  /* 0x0000002308227220 */ /* 0x000fe20000410000 */
        /* <DEDUP_REMOVED lines=13> */
[----:B------:R-:W-:Y:S02]  /*0ad0*/  HADD2.F32 R8, -RZ, R11.H0_H0 ;  /* 0x2000000bff087230 */ /* 0x000fe40000004100 */
[----:B------:R-:W-:Y:S02]  /*0ae0*/  HADD2.F32 R17, -RZ, R19.H0_H0 ;  /* 0x20000013ff117230 */ /* 0x000fe40000004100 */
[----:B------:R-:W-:Y:S01]  /*0af0*/  FFMA.FTZ R9, R10, R9, R35 ;  /* 0x000000090a097223 */ /* 0x000fe20000010023 */
[----:B------:R-:W-:Y:S02]  /*0b00*/  HADD2.F32 R11, -RZ, R11.H1_H1 ;  /* 0x3000000bff0b7230 */ /* 0x000fe40000004100 */
[----:B------:R-:W-:Y:S02]  /*0b10*/  HADD2.F32 R10, -RZ, R19.H1_H1 ;  /* 0x30000013ff0a7230 */ /* 0x000fe40000004100 */
[----:B------:R-:W-:Y:S01]  /*0b20*/  FFMA.FTZ R12, R8, R17, R9 ;  /* 0x00000011080c7223 */ /* 0x000fe20000010009 */
[----:B------:R-:W-:Y:S01]  /*0b30*/  MOV R17, R13 ;  /* 0x0000000d00117202 */ /* 0x000fe20000000f00 */
        /* <DEDUP_REMOVED lines=47> */
[----:B------:R-:W-:-:S04]  /*0e30*/  FFMA.FTZ R8, R8, R9, R11 ;  /* 0x0000000908087223 */ /* 0x000fc8000001000b */
[----:B------:R-:W-:Y:S01]  /*0e40*/  FFMA.FTZ R27, R27, R10, R8 ;  /* 0x0000000a1b1b7223 */ /* 0x000fe20000010008 */
[----:B------:R-:W-:-:S04]  /*0e50*/  @P0 SHF.R.S32.HI R10, RZ, 0x1f, R7 ;  /* 0x0000001fff0a0819 */ /* 0x000fc80000011407 */
[----:B------:R-:W0:Y:S01]  /*0e60*/  SHFL.BFLY PT, R8, R27, 0x2, 0x1f ;  /* 0x0c401f001b087f89 */ /* 0x000e2200000e0000 */
[----:B------:R-:W-:Y:S01]  /*0e70*/  @P0 LEA.HI R10, R10, R7, RZ, 0x6 ;  /* 0x000000070a0a0211 */ /* 0x000fe200078f30ff */
[----:B------:R-:W-:-:S06]  /*0e80*/  HFMA2.MMA R7, -RZ, RZ, 0, 0 ;  /* 0x00000000ff077435 */ /* 0x000fcc00000001ff */
[----:B------:R-:W-:Y:S01]  /*0e90*/  @P0 LOP3.LUT R7, R10, 0xffffffc0, RZ, 0xc0, !PT ;  /* 0xffffffc00a070812 */ /* 0x000fe200078ec0ff */
[----:B0-----:R-:W-:Y:S02]  /*0ea0*/  FADD.FTZ R11, R27, R8 ;  /* 0x000000081b0b7221 */ /* 0x001fe40000010000 */
[----:B------:R-:W0:Y:S03]  /*0eb0*/  LDC.64 R8, c[0x0][0x2d0] ;  /* 0x0000b400ff087b82 */ /* 0x000e260000000a00 */
[----:B------:R-:W2:Y:S02]  /*0ec0*/  SHFL.BFLY PT, R12, R11, 0x1, 0x1f ;  /* 0x0c201f000b0c7f89 */ /* 0x000ea400000e0000 */
[----:B--2---:R-:W-:Y:S01]  /*0ed0*/  FADD.FTZ R16, R11, R12 ;  /* 0x0000000c0b107221 */ /* 0x004fe20000010000 */
[----:B------:R-:W-:Y:S06]  /*0ee0*/  @P2 BRA `(.L_x_3291) ;  /* 0x0000000000542947 */ /* 0x000fec0003800000 */
[----:B------:R-:W2:Y:S01]  /*0ef0*/  LDC.64 R14, c[0x0][0x278] ;  /* 0x00009e00ff0e7b82 */ /* 0x000ea20000000a00 */
[----:B------:R-:W-:Y:S01]  /*0f00*/  SHF.R.S32.HI R12, RZ, 0x1f, R33 ;  /* 0x0000001fff0c7819 */ /* 0x000fe20000011421 */
[----:B------:R-:W-:Y:S01]  /*0f10*/  ULDC.64 UR8, c[0x0][0x280] ;  /* 0x0000a00000087ab9 */ /* 0x000fe20000000a00 */
[--C-:B------:R-:W-:Y:S02]  /*0f20*/  IADD3 R10, P0, P2, R7, R33, R4.reuse ;  /* 0x00000021070a7210 */ /* 0x100fe40007a1e004 */
[----:B------:R-:W-:Y:S02]  /*0f30*/  SHF.R.S32.HI R13, RZ, 0x1f, R4 ;  /* 0x0000001fff0d7819 */ /* 0x000fe40000011404 */
[----:B------:R-:W-:-:S04]  /*0f40*/  SHF.R.S32.HI R11, RZ, 0x1f, R7 ;  /* 0x0000001fff0b7819 */ /* 0x000fc80000011407 */
[----:B------:R-:W-:Y:S02]  /*0f50*/  IADD3.X R11, R11, R12, R13, P0, P2 ;  /* 0x0000000c0b0b7210 */ /* 0x000fe400007e440d */
[----:B------:R-:W-:Y:S01]  /*0f60*/  ISETP.GE.AND P0, PT, R33, R2, PT ;  /* 0x000000022100720c */ /* 0x000fe20003f06270 */
[C---:B--2---:R-:W-:Y:S02]  /*0f70*/  IMAD R12, R14.reuse, UR7, RZ ;  /* 0x000000070e0c7c24 */ /* 0x044fe4000f8e02ff */
[----:B------:R-:W-:-:S04]  /*0f80*/  IMAD.WIDE.U32 R10, R14, UR6, R10 ;  /* 0x000000060e0a7c25 */ /* 0x000fc8000f8e000a */
[----:B------:R-:W-:Y:S02]  /*0f90*/  IMAD R13, R15, UR6, R12 ;  /* 0x000000060f0d7c24 */ /* 0x000fe4000f8e020c */
[----:B------:R-:W-:-:S03]  /*0fa0*/  IMAD R15, R39, UR8, RZ ;  /* 0x00000008270f7c24 */ /* 0x000fc6000f8e02ff */
[----:B------:R-:W-:Y:S01]  /*0fb0*/  IADD3 R11, R11, R13, RZ ;  /* 0x0000000d0b0b7210 */ /* 0x000fe20007ffe0ff */
[C---:B------:R-:W-:Y:S02]  /*0fc0*/  IMAD R15, R0.reuse, UR9, R15 ;  /* 0x00000009000f7c24 */ /* 0x040fe4000f8e020f */
[----:B------:R-:W-:Y:S01]  /*0fd0*/  IMAD.WIDE.U32 R10, R0, UR8, R10 ;  /* 0x00000008000a7c25 */ /* 0x000fe2000f8e000a */
[----:B------:R-:W-:-:S04]  /*0fe0*/  ULDC.64 UR8, c[0x0][0x260] ;  /* 0x0000980000087ab9 */ /* 0x000fc80000000a00 */
[----:B------:R-:W-:Y:S02]  /*0ff0*/  IADD3 R11, R11, R15, RZ ;  /* 0x0000000f0b0b7210 */ /* 0x000fe40007ffe0ff */
[----:B------:R-:W-:-:S04]  /*1000*/  LEA R12, P2, R10, UR8, 0x2 ;  /* 0x000000080a0c7c11 */ /* 0x000fc8000f8410ff */
[----:B------:R-:W-:Y:S02]  /*1010*/  LEA.HI.X R13, R10, UR9, R11, 0x2, P2 ;  /* 0x000000090a0d7c11 */ /* 0x000fe400090f140b */
[----:B------:R-:W-:-:S05]  /*1020*/  FSEL R11, R16, RZ, !P0 ;  /* 0x000000ff100b7208 */ /* 0x000fca0004000000 */
[----:B------:R2:W-:Y:S02]  /*1030*/  STG.E desc[UR4][R12.64], R11 ;  /* 0x0000000b0c007986 */ /* 0x0005e4000c101904 */
.L_x_3291:
[----:B------:R-:W-:Y:S05]  /*1040*/  BSYNC B0 ;  /* 0x0000000000007941 */ /* 0x000fea0003800000 */
.L_x_3290:
[----:B------:R-:W-:Y:S01]  /*1050*/  IADD3 R5, R5, 0x3f, RZ ;  /* 0x0000003f05057810 */ /* 0x000fe20007ffe0ff */
[----:B------:R-:W-:Y:S01]  /*1060*/  IMAD R10, R7, 0x60, RZ ;  /* 0x00000060070a7824 */ /* 0x000fe200078e02ff */
[----:B--2---:R-:W-:Y:S01]  /*1070*/  SHF.L.U32 R12, R3, 0x2, RZ ;  /* 0x00000002030c7819 */ /* 0x004fe200000006ff */
[----:B------:R-:W-:Y:S01]  /*1080*/  IMAD R11, R6, 0x1800, RZ ;  /* 0x00001800060b7824 */ /* 0x000fe200078e02ff */
[----:B------:R-:W-:Y:S01]  /*1090*/  SHF.R.S32.HI R2, RZ, 0x1f, R5 ;  /* 0x0000001fff027819 */ /* 0x000fe20000011405 */
[----:B0-----:R-:W-:Y:S01]  /*10a0*/  IMAD R16, R8, UR7, RZ ;  /* 0x0000000708107c24 */ /* 0x001fe2000f8e02ff */
[----:B------:R-:W-:Y:S01]  /*10b0*/  SHF.R.S32.HI R13, RZ, 0x1f, R10 ;  /* 0x0000001fff0d7819 */ /* 0x000fe2000001140a */
[----:B------:R-:W-:Y:S01]  /*10c0*/  BSSY B0, `(.L_x_3292) ;  /* 0x0000023000007945 */ /* 0x000fe20003800000 */
[----:B------:R-:W-:Y:S02]  /*10d0*/  LEA.HI R2, R2, R5, RZ, 0x6 ;  /* 0x0000000502027211 */ /* 0x000fe400078f30ff */
[----:B------:R-:W-:-:S02]  /*10e0*/  IADD3 R10, P0, P2, R10, R12, R11 ;  /* 0x0000000c0a0a7210 */ /* 0x000fc40007a1e00b */
[----:B------:R-:W-:Y:S02]  /*10f0*/  LOP3.LUT R5, R2, 0xffffffc0, RZ, 0xc0, !PT ;  /* 0xffffffc002057812 */ /* 0x000fe400078ec0ff */
[----:B------:R-:W-:Y:S02]  /*1100*/  SHF.R.S32.HI R14, RZ, 0x1f, R11 ;  /* 0x0000001fff0e7819 */ /* 0x000fe4000001140b */
[----:B------:R-:W-:Y:S01]  /*1110*/  IADD3 R2, -R4, R5, RZ ;  /* 0x0000000504027210 */ /* 0x000fe20007ffe1ff */
[----:B------:R-:W-:Y:S01]  /*1120*/  IMAD R5, R9, UR6, R16 ;  /* 0x0000000609057c24 */ /* 0x000fe2000f8e0210 */
[----:B------:R-:W-:Y:S02]  /*1130*/  SHF.R.S32.HI R12, RZ, 0x1f, R12 ;  /* 0x0000001fff0c7819 */ /* 0x000fe4000001140c */
[----:B------:R-:W-:Y:S02]  /*1140*/  ISETP.GE.OR P1, PT, R3, R2, P1 ;  /* 0x000000020300720c */ /* 0x000fe40000f26670 */
[----:B------:R-:W-:-:S03]  /*1150*/  IADD3.X R11, R13, R12, R14, P0, P2 ;  /* 0x0000000c0d0b7210 */ /* 0x000fc600007e440e */
[----:B------:R-:W-:-:S05]  /*1160*/  IMAD.WIDE.U32 R8, R8, UR6, R10 ;  /* 0x0000000608087c25 */ /* 0x000fca000f8e000a */
[----:B------:R-:W-:-:S03]  /*1170*/  IADD3 R5, R9, R5, RZ ;  /* 0x0000000509057210 */ /* 0x000fc60007ffe0ff */
[----:B------:R-:W-:Y:S05]  /*1180*/  @P1 BRA `(.L_x_3293) ;  /* 0x0000000000581947 */ /* 0x000fea0003800000 */
[----:B------:R-:W0:Y:S01]  /*1190*/  LDC.64 R12, c[0x0][0x2a8] ;  /* 0x0000aa00ff0c7b82 */ /* 0x000e220000000a00 */
[----:B------:R-:W-:Y:S01]  /*11a0*/  IADD3 R10, P0, P1, R7, R4, R3 ;  /* 0x00000004070a7210 */ /* 0x000fe2000791e003 */
[----:B------:R-:W-:Y:S01]  /*11b0*/  ULDC.64 UR8, c[0x0][0x2b0] ;  /* 0x0000ac0000087ab9 */ /* 0x000fe20000000a00 */
[----:B------:R-:W-:Y:S02]  /*11c0*/  SHF.R.S32.HI R11, RZ, 0x1f, R7 ;  /* 0x0000001fff0b7819 */ /* 0x000fe40000011407 */
[----:B------:R-:W-:Y:S02]  /*11d0*/  SHF.R.S32.HI R2, RZ, 0x1f, R4 ;  /* 0x0000001fff027819 */ /* 0x000fe40000011404 */
[----:B------:R-:W-:-:S04]  /*11e0*/  SHF.R.S32.HI R7, RZ, 0x1f, R3 ;  /* 0x0000001fff077819 */ /* 0x000fc80000011403 */
[----:B------:R-:W-:Y:S02]  /*11f0*/  IADD3.X R11, R11, R2, R7, P0, P1 ;  /* 0x000000020b0b7210 */ /* 0x000fe400007e2407 */
[----:B------:R-:W-:Y:S01]  /*1200*/  FSETP.NEU.FTZ.AND P0, PT, R40, -INF , PT ;  /* 0xff8000002800780b */ /* 0x000fe20003f1d000 */
[C---:B0-----:R-:W-:Y:S02]  /*1210*/  IMAD R2, R12.reuse, UR7, RZ ;  /* 0x000000070c027c24 */ /* 0x041fe4000f8e02ff */
[----:B------:R-:W-:-:S04]  /*1220*/  IMAD.WIDE.U32 R10, R12, UR6, R10 ;  /* 0x000000060c0a7c25 */ /* 0x000fc8000f8e000a */
[----:B------:R-:W-:Y:S02]  /*1230*/  IMAD R7, R13, UR6, R2 ;  /* 0x000000060d077c24 */ /* 0x000fe4000f8e0202 */
[----:B------:R-:W-:Y:S01]  /*1240*/  FMUL.FTZ R2, R40, 1.4426950216293334961 ;  /* 0x3fb8aa3b28027820 */ /* 0x000fe20000410000 */
[----:B------:R-:W-:Y:S02]  /*1250*/  IMAD R13, R39, UR8, RZ ;  /* 0x00000008270d7c24 */ /* 0x000fe4000f8e02ff */
[----:B------:R-:W-:Y:S02]  /*1260*/  IADD3 R11, R11, R7, RZ ;  /* 0x000000070b0b7210 */ /* 0x000fe40007ffe0ff */
[C---:B------:R-:W-:Y:S02]  /*1270*/  IMAD R7, R0.reuse, UR9, R13 ;  /* 0x0000000900077c24 */ /* 0x040fe4000f8e020d */
[----:B------:R-:W-:Y:S01]  /*1280*/  IMAD.WIDE.U32 R10, R0, UR8, R10 ;  /* 0x00000008000a7c25 */ /* 0x000fe2000f8e000a */
[----:B------:R-:W-:-:S04]  /*1290*/  ULDC.64 UR8, c[0x0][0x2a0] ;  /* 0x0000a80000087ab9 */ /* 0x000fc80000000a00 */
[----:B------:R-:W-:Y:S02]  /*12a0*/  IADD3 R7, R11, R7, RZ ;  /* 0x000000070b077210 */ /* 0x000fe40007ffe0ff */
[----:B------:R-:W-:-:S04]  /*12b0*/  LEA R12, P1, R10, UR8, 0x2 ;  /* 0x000000080a0c7c11 */ /* 0x000fc8000f8210ff */
[----:B------:R-:W-:Y:S02]  /*12c0*/  LEA.HI.X R13, R10, UR9, R7, 0x2, P1 ;  /* 0x000000090a0d7c11 */ /* 0x000fe400088f1407 */
[----:B------:R-:W-:-:S05]  /*12d0*/  FSEL R7, R2, RZ, P0 ;  /* 0x000000ff02077208 */ /* 0x000fca0000000000 */
[----:B------:R0:W-:Y:S02]  /*12e0*/  STG.E desc[UR4][R12.64], R7 ;  /* 0x000000070c007986 */ /* 0x0001e4000c101904 */
.L_x_3293:
[----:B------:R-:W-:Y:S05]  /*12f0*/  BSYNC B0 ;  /* 0x0000000000007941 */ /* 0x000fea0003800000 */
.L_x_3292:
[----:B------:R-:W-:Y:S01]  /*1300*/  ULDC.64 UR10, c[0x0][0x2e8] ;  /* 0x0000ba00000a7ab9 */ /* 0x000fe20000000a00 */
[----:B------:R-:W-:Y:S01]  /*1310*/  ULDC.64 UR8, c[0x0][0x2d8] ;  /* 0x0000b60000087ab9 */ /* 0x000fe20000000a00 */
[----:B------:R-:W-:Y:S01]  /*1320*/  ISETP.NE.U32.AND P0, PT, RZ, UR10, PT ;  /* 0x0000000aff007c0c */ /* 0x000fe2000bf05070 */
[----:B------:R-:W-:Y:S01]  /*1330*/  IMAD R39, R39, UR8, RZ ;  /* 0x0000000827277c24 */ /* 0x000fe2000f8e02ff */
[----:B------:R-:W-:Y:S02]  /*1340*/  MOV R4, R8 ;  /* 0x0000000800047202 */ /* 0x000fe40000000f00 */
[----:B------:R-:W-:Y:S01]  /*1350*/  ISETP.NE.AND.EX P0, PT, RZ, UR11, PT, P0 ;  /* 0x0000000bff007c0c */ /* 0x000fe2000bf05300 */
[C---:B------:R-:W-:Y:S02]  /*1360*/  IMAD R39, R0.reuse, UR9, R39 ;  /* 0x0000000900277c24 */ /* 0x040fe4000f8e0227 */
[----:B------:R-:W-:Y:S01]  /*1370*/  IMAD.WIDE.U32 R4, R0, UR8, R4 ;  /* 0x0000000800047c25 */ /* 0x000fe2000f8e0004 */
[----:B------:R-:W-:Y:S01]  /*1380*/  ISETP.NE.OR P0, PT, R3, RZ, !P0 ;  /* 0x000000ff0300720c */ /* 0x000fe20004705670 */
[----:B------:R-:W-:-:S02]  /*1390*/  ULDC.64 UR8, c[0x0][0x2b8] ;  /* 0x0000ae0000087ab9 */ /* 0x000fc40000000a00 */
[----:B------:R-:W-:Y:S02]  /*13a0*/  LEA R8, P1, R4, UR8, 0x2 ;  /* 0x0000000804087c11 */ /* 0x000fe4000f8210ff */
[----:B------:R-:W-:-:S04]  /*13b0*/  IADD3 R5, R5, R39, RZ ;  /* 0x0000002705057210 */ /* 0x000fc80007ffe0ff */
        /* <DEDUP_REMOVED lines=8> */
[----:B------:R-:W3:Y:S01]  /*1440*/  LDC R5, c[0x0][0x220] ;  /* 0x00008800ff057b82 */ /* 0x000ee20000000800 */
[----:B------:R-:W-:Y:S02]  /*1450*/  ULDC UR7, c[0x0][0x2e0] ;  /* 0x0000b80000077ab9 */ /* 0x000fe40000000800 */
[----:B------:R-:W-:-:S05]  /*1460*/  IMAD R6, R6, UR7, R32 ;  /* 0x0000000706067c24 */ /* 0x000fca000f8e0220 */
[----:B------:R-:W4:Y:S01]  /*1470*/  LDC.64 R2, c[0x0][0x2e8] ;  /* 0x0000ba00ff027b82 */ /* 0x000f220000000a00 */
[----:B---3--:R-:W-:-:S04]  /*1480*/  IMAD R5, R6, R5, UR6 ;  /* 0x0000000606057e24 */ /* 0x008fc8000f8e0205 */
[----:B----4-:R-:W-:-:S05]  /*1490*/  IMAD.WIDE R2, R5, 0x4, R2 ;  /* 0x0000000405027825 */ /* 0x010fca00078e0202 */
[----:B------:R-:W-:Y:S01]  /*14a0*/  STG.E desc[UR4][R2.64], RZ ;  /* 0x000000ff02007986 */ /* 0x000fe2000c101904 */
[----:B------:R-:W-:Y:S05]  /*14b0*/  EXIT ;  /* 0x000000000000794d */ /* 0x000fea0003800000 */
.L_x_3294:
        /* <DEDUP_REMOVED lines=12> */
.L_x_3322:


//--------------------- .nv.global.init           --------------------------
	.section	.nv.global.init,"aw",@progbits
.nv.global.init:
	.type		$str$23,@object
	.size		$str$23,($str$24 - $str$23)
$str$23:
        /*0000*/ 	.byte	0x28, 0x61, 0x64, 0x64, 0x72, 0x65, 0x73, 0x73, 0x20, 0x26, 0x20, 0x6d, 0x61, 0x73, 0x6b, 0x29
        /*0010*/ 	.byte	0x20, 0x3d, 0x3d, 0x20, 0x30, 0x00
	.type		$str$24,@object
	.size		$str$24,(__unnamed_5 - $str$24)
$str$24:
        /*0016*/ 	.byte	0x2f, 0x74, 0x6d, 0x70, 0x2f, 0x6f, 0x73, 0x73, 0x5f, 0x6b, 0x65, 0x72, 0x6e, 0x65, 0x6c, 0x73
        /*0026*/ 	.byte	0x5f, 0x73, 0x72, 0x63, 0x2f, 0x66, 0x6c, 0x61, 0x73, 0x68, 0x5f, 0x61, 0x74, 0x74, 0x65, 0x6e
        /*0036*/ 	.byte	0x74, 0x69, 0x6f, 0x6e, 0x2f, 0x63, 0x73, 0x72, 0x63, 0x2f, 0x63, 0x75, 0x74, 0x6c, 0x61, 0x73
        /*0046*/ 	.byte	0x73, 0x2f, 0x69, 0x6e, 0x63, 0x6c, 0x75, 0x64, 0x65, 0x2f, 0x63, 0x75, 0x74, 0x65, 0x2f, 0x70
        /*0056*/ 	.byte	0x6f, 0x69, 0x6e, 0x74, 0x65, 0x72, 0x5f, 0x66, 0x6c, 0x61, 0x67, 0x67, 0x65, 0x64, 0x2e, 0x68
        /*0066*/ 	.byte	0x70, 0x70, 0x00
	.type		__unnamed_5,@object
	.size		__unnamed_5,(__unnamed_2 - __unnamed_5)
__unnamed_5:
        /*0069*/ 	.byte	0x61, 0x75, 0x74, 0x6f, 0x20, 0x63, 0x75, 0x74, 0x65, 0x3a, 0x3a, 0x61, 0x73, 0x5f, 0x70, 0x6f
        /* <DEDUP_REMOVED lines=19> */
        /*01a9*/ 	.byte	0x3a, 0x43, 0x3c, 0x33, 0x32, 0x3e, 0x3e, 0x3e, 0x3e, 0x5d, 0x00
	.type		__unnamed_2,@object
	.size		__unnamed_2,(__unnamed_4 - __unnamed_2)
__unnamed_2:
        /* <DEDUP_REMOVED lines=22> */
        /*0314*/ 	.byte	0x3e, 0x3e, 0x3e, 0x20, 0x26, 0x5d, 0x00
	.type		__unnamed_4,@object
	.size		__unnamed_4,(__unnamed_3 - __unnamed_4)
__unnamed_4:
        /* <DEDUP_REMOVED lines=23> */
        /*048b*/ 	.byte	0x3a, 0x43, 0x3c, 0x34, 0x30, 0x39, 0x36, 0x3e, 0x3e, 0x3e, 0x3e, 0x3e, 0x5d, 0x00
	.type		__unnamed_3,@object
	.size		__unnamed_3,(__unnamed_1 - __unnamed_3)
__unnamed_3:
        /* <DEDUP_REMOVED lines=24> */
	.type		__unnamed_1,@object
	.size		__unnamed_1,(.L_0 - __unnamed_1)
__unnamed_1:
        /* <DEDUP_REMOVED lines=28> */
        /*07d9*/ 	.byte	0x31, 0x39, 0x32, 0x3e, 0x3e, 0x3e, 0x3e, 0x3e, 0x20, 0x26, 0x5d, 0x00
.L_0:


//--------------------- .nv.shared._ZN7cutlass13device_kernelIN5flash11enable_sm90INS1_16FlashAttnBwdSm90INS1_25CollectiveMainloopBwdSm90ILi2ELi2ELi2EN4cute5tupleIJNS5_1CILi1EEES8_S8_EEENS6_IJNS7_ILi64EEENS7_ILi128EEENS7_ILi96EEEEEENS_6half_tEfNS_4arch4Sm90ELb0ELb0ELb0ELb0ELb0ELb1ELb0ELb0ELi2ELi1ELi2ELi1ELb1EEENS1_21CollectiveEpilogueBwdISD_SE_SG_Li256ELb0ELb0ELi1EEENS1_19SingleTileSchedulerILb0ELb0ELb0ELi128EEEEEEEEEvNT_6ParamsE --------------------------
	.section	.nv.shared._ZN7cutlass13device_kernelIN5flash11enable_sm90INS1_16FlashAttnBwdSm90INS1_25CollectiveMainloopBwdSm90ILi2ELi2ELi2EN4cute5tupleIJNS5_1CILi1EEES8_S8_EEENS6_IJNS7_ILi64EEENS7_ILi128EEENS7_ILi96EEEEEENS_6half_tEfNS_4arch4Sm90ELb0ELb0ELb0ELb0ELb0ELb1ELb0ELb0ELi2ELi1ELi2ELi1ELb1EEENS1_21CollectiveEpilogueBwdISD_SE_SG_Li256ELb0ELb0ELi1EEENS1_19SingleTileSchedulerILb0ELb0ELb0ELi128EEEEEEEEEvNT_6ParamsE,"aw",@nobits
	.sectionflags	@""
	.align	16
	.zero		1024


//--------------------- .nv.shared.reserved.0     --------------------------
	.section	.nv.shared.reserved.0,"aw",@nobits
	.weak		__nv_reservedSMEM_offset_0_alias
	.size		__nv_reservedSMEM_offset_0_alias, 0, 0
	.other		__nv_reservedSMEM_offset_0_alias,@"STO_CUDA_RESERVED_SHARED STV_DEFAULT"
__nv_reservedSMEM_offset_0_alias:
	.zero		0


//--------------------- .nv.global                --------------------------
	.section	.nv.global,"aw",@nobits
.nv.global:
	.type		_ZN65_INTERNAL_267d4f41_29_flash_bwd_hdim96_fp16_sm90_cu_744032ad_30074cute1_E,@object
	.size		_ZN65_INTERNAL_267d4f41_29_flash_bwd_hdim96_fp16_sm90_cu_744032ad_30074cute1_E,(_ZN65_INTERNAL_267d4f41_29_flash_bwd_hdim96_fp16_sm90_cu_744032ad_30074cuda3std3__45__cpo6cbeginE - _ZN65_INTERNAL_267d4f41_29_flash_bwd_hdim96_fp16_sm90_cu_744032ad_30074cute1_E)
_ZN65_INTERNAL_267d4f41_29_flash_bwd_hdim96_fp16_sm90_cu_744032ad_30074cute1_E:
	.zero		1
	.type		_ZN65_INTERNAL_267d4f41_29_flash_bwd_hdim96_fp16_sm90_cu_744032ad_30074cuda3std3__45__cpo6cbeginE,@object
	.size		_ZN65_INTERNAL_267d4f41_29_flash_bwd_hdim96_fp16_sm90_cu_744032ad_30074cuda3std3__45__cpo6cbeginE,(_ZN65_INTERNAL_267d4f41_29_flash_bwd_hdim96_fp16_sm90_cu_744032ad_30074cuda3std3__48in_placeE - _ZN65_INTERNAL_267d4f41_29_flash_bwd_hdim96_fp16_sm90_cu_744032ad_30074cuda3std3__45__cpo6cbeginE)
_ZN65_INTERNAL_267d4f41_29_flash_bwd_hdim96_fp16_sm90_cu_744032ad_30074cuda3std3__45__cpo6cbeginE:
	.zero		1
	.type		_ZN65_INTERNAL_267d4f41_29_flash_bwd_hdim96_fp16_sm90_cu_744032ad_30074cuda3std3__48in_placeE,@object
	.size		_ZN65_INTERNAL_267d4f41_29_flash_bwd_hdim96_fp16_sm90_cu_744032ad_30074cuda3std3__48in_placeE,(_ZN65_INTERNAL_267d4f41_29_flash_bwd_hdim96_fp16_sm90_cu_744032ad_30074cuda3std6ranges3__45__cpo9iter_moveE - _ZN65_INTERNAL_267d4f41_29_flash_bwd_hdim96_fp16_sm90_cu_744032ad_30074cuda3std3__48in_placeE)
_ZN65_INTERNAL_267d4f41_29_flash_bwd_hdim96_fp16_sm90_cu_744032ad_30074cuda3std3__48in_placeE:
	.zero		1
	.type		_ZN65_INTERNAL_267d4f41_29_flash_bwd_hdim96_fp16_sm90_cu_744032ad_30074cuda3std6ranges3__45__cpo9iter_moveE,@object
	.size		_ZN65_INTERNAL_267d4f41_29_flash_bwd_hdim96_fp16_sm90_cu_744032ad_30074cuda3std6ranges3__45__cpo9iter_moveE,(_ZN65_INTERNAL_267d4f41_29_flash_bwd_hdim96_fp16_sm90_cu_744032ad_30074cuda3std3__45__cpo5beginE - _ZN65_INTERNAL_267d4f41_29_flash_bwd_hdim96_fp16_sm90_cu_744032ad_30074cuda3std6ranges3__45__cpo9iter_moveE)
_ZN65_INTERNAL_267d4f41_29_flash_bwd_hdim96_fp16_sm90_cu_744032ad_30074cuda3std6ranges3__45__cpo9iter_moveE:
	.zero		1
	.type		_ZN65_INTERNAL_267d4f41_29_flash_bwd_hdim96_fp16_sm90_cu_744032ad_30074cuda3std3__45__cpo5beginE,@object
	.size		_ZN65_INTERNAL_267d4f41_29_flash_bwd_hdim96_fp16_sm90_cu_744032ad_30074cuda3std3__45__cpo5beginE,(_ZN65_INTERNAL_267d4f41_29_flash_bwd_hdim96_fp16_sm90_cu_744032ad_30074cuda3std3__467_GLOBAL__N__267d4f41_29_flash_bwd_hdim96_fp16_sm90_cu_744032ad_30076ignoreE - _ZN65_INTERNAL_267d4f41_29_flash_bwd_hdim96_fp16_sm90_cu_744032ad_30074cuda3std3__45__cpo5beginE)
_ZN65_INTERNAL_267d4f41_29_flash_bwd_hdim96_fp16_sm90_cu_744032ad_30074cuda3std3__45__cpo5beginE:
	.zero		1
	.type		_ZN65_INTERNAL_267d4f41_29_flash_bwd_hdim96_fp16_sm90_cu_744032ad_30074cuda3std3__467_GLOBAL__N__267d4f41_29_flash_bwd_hdim96_fp16_sm90_cu_744032ad_30076ignoreE,@object
	.size		_ZN65_INTERNAL_267d4f41_29_flash_bwd_hdim96_fp16_sm90_cu_744032ad_30074cuda3std3__467_GLOBAL__N__267d4f41_29_flash_bwd_hdim96_fp16_sm90_cu_744032ad_30076ignoreE,(_ZN65_INTERNAL_267d4f41_29_flash_bwd_hdim96_fp16_sm90_cu_744032ad_30074cute7productE - _ZN65_INTERNAL_267d4f41_29_flash_bwd_hdim96_fp16_sm90_cu_744032ad_30074cuda3std3__467_GLOBAL__N__267d4f41_29_flash_bwd_hdim96_fp16_sm90_cu_744032ad_30076ignoreE)
_ZN65_INTERNAL_267d4f41_29_flash_bwd_hdim96_fp16_sm90_cu_744032ad_30074cuda3std3__467_GLOBAL__N__267d4f41_29_flash_bwd_hdim96_fp16_sm90_cu_744032ad_30076ignoreE:
	.zero		1
	.type		_ZN65_INTERNAL_267d4f41_29_flash_bwd_hdim96_fp16_sm90_cu_744032ad_30074cute7productE,@object
	.size		_ZN65_INTERNAL_267d4f41_29_flash_bwd_hdim96_fp16_sm90_cu_744032ad_30074cute7productE,(_ZN65_INTERNAL_267d4f41_29_flash_bwd_hdim96_fp16_sm90_cu_744032ad_30074cuda3std3__45__cpo3endE - _ZN65_INTERNAL_267d4f41_29_flash_bwd_hdim96_fp16_sm90_cu_744032ad_30074cute7productE)
_ZN65_INTERNAL_267d4f41_29_flash_bwd_hdim96_fp16_sm90_cu_744032ad_30074cute7productE:
	.zero		1
	.type		_ZN65_INTERNAL_267d4f41_29_flash_bwd_hdim96_fp16_sm90_cu_744032ad_30074cuda3std3__45__cpo3endE,@object
	.size		_ZN65_INTERNAL_267d4f41_29_flash_bwd_hdim96_fp16_sm90_cu_744032ad_30074cuda3std3__45__cpo3endE,(_ZN65_INTERNAL_267d4f41_29_flash_bwd_hdim96_fp16_sm90_cu_744032ad_30074cuda3std3__419piecewise_constructE - _ZN65_INTERNAL_267d4f41_29_flash_bwd_hdim96_fp16_sm90_cu_744032ad_30074cuda3std3__45__cpo3endE)
_ZN65_INTERNAL_267d4f41_29_flash_bwd_hdim96_fp16_sm90_cu_744032ad_30074cuda3std3__45__cpo3endE:
	.zero		1
	.type		_ZN65_INTERNAL_267d4f41_29_flash_bwd_hdim96_fp16_sm90_cu_744032ad_30074cuda3std3__419piecewise_constructE,@object
	.size		_ZN65_INTERNAL_267d4f41_29_flash_bwd_hdim96_fp16_sm90_cu_744032ad_30074cuda3std3__419piecewise_constructE,(_ZN65_INTERNAL_267d4f41_29_flash_bwd_hdim96_fp16_sm90_cu_744032ad_30074cuda3std3__45__cpo4cendE - _ZN65_INTERNAL_267d4f41_29_flash_bwd_hdim96_fp16_sm90_cu_744032ad_30074cuda3std3__419piecewise_constructE)
_ZN65_INTERNAL_267d4f41_29_flash_bwd_hdim96_fp16_sm90_cu_744032ad_30074cuda3std3__419piecewise_constructE:
	.zero		1
	.type		_ZN65_INTERNAL_267d4f41_29_flash_bwd_hdim96_fp16_sm90_cu_744032ad_30074cuda3std3__45__cpo4cendE,@object
	.size		_ZN65_INTERNAL_267d4f41_29_flash_bwd_hdim96_fp16_sm90_cu_744032ad_30074cuda3std3__45__cpo4cendE,(_ZN65_INTERNAL_267d4f41_29_flash_bwd_hdim96_fp16_sm90_cu_744032ad_30074cuda3std6ranges3__45__cpo4swapE - _ZN65_INTERNAL_267d4f41_29_flash_bwd_hdim96_fp16_sm90_cu_744032ad_30074cuda3std3__45__cpo4cendE)
_ZN65_INTERNAL_267d4f41_29_flash_bwd_hdim96_fp16_sm90_cu_744032ad_30074cuda3std3__45__cpo4cendE:
	.zero		1
	.type		_ZN65_INTERNAL_267d4f41_29_flash_bwd_hdim96_fp16_sm90_cu_744032ad_30074cuda3std6ranges3__45__cpo4swapE,@object
	.size		_ZN65_INTERNAL_267d4f41_29_flash_bwd_hdim96_fp16_sm90_cu_744032ad_30074cuda3std6ranges3__45__cpo4swapE,(.L_12 - _ZN65_INTERNAL_267d4f41_29_flash_bwd_hdim96_fp16_sm90_cu_744032ad_30074cuda3std6ranges3__45__cpo4swapE)
_ZN65_INTERNAL_267d4f41_29_flash_bwd_hdim96_fp16_sm90_cu_744032ad_30074cuda3std6ranges3__45__cpo4swapE:
	.zero		1
.L_12:


//--------------------- .nv.shared._ZN7cutlass13device_kernelIN5flash11enable_sm90INS1_16FlashAttnBwdSm90INS1_25CollectiveMainloopBwdSm90ILi2ELi2ELi2EN4cute5tupleIJNS5_1CILi1EEES8_S8_EEENS6_IJNS7_ILi64EEENS7_ILi128EEENS7_ILi96EEEEEENS_6half_tEfNS_4arch4Sm90ELb0ELb0ELb0ELb0ELb1ELb1ELb0ELb0ELi2ELi1ELi2ELi1ELb1EEENS1_21CollectiveEpilogueBwdISD_SE_SG_Li256ELb0ELb0ELi1EEENS1_19SingleTileSchedulerILb0ELb0ELb0ELi128EEEEEEEEEvNT_6ParamsE --------------------------
	.section	.nv.shared._ZN7cutlass13device_kernelIN5flash11enable_sm90INS1_16FlashAttnBwdSm90INS1_25CollectiveMainloopBwdSm90ILi2ELi2ELi2EN4cute5tupleIJNS5_1CILi1EEES8_S8_EEENS6_IJNS7_ILi64EEENS7_ILi128EEENS7_ILi96EEEEEENS_6half_tEfNS_4arch4Sm90ELb0ELb0ELb0ELb0ELb1ELb1ELb0ELb0ELi2ELi1ELi2ELi1ELb1EEENS1_21CollectiveEpilogueBwdISD_SE_SG_Li256ELb0ELb0ELi1EEENS1_19SingleTileSchedulerILb0ELb0ELb0ELi128EEEEEEEEEvNT_6ParamsE,"aw",@nobits
	.sectionflags	@""
	.align	16
	.zero		1024


//--------------------- .nv.shared._ZN7cutlass13device_kernelIN5flash11enable_sm90INS1_16FlashAttnBwdSm90INS1_25CollectiveMainloopBwdSm90ILi2ELi2ELi2EN4cute5tupleIJNS5_1CILi1EEES8_S8_EEENS6_IJNS7_ILi64EEENS7_ILi128EEENS7_ILi96EEEEEENS_6half_tEfNS_4arch4Sm90ELb0ELb0ELb0ELb0ELb0ELb1ELb0ELb0ELi2ELi1ELi2ELi1ELb1EEENS1_24CollectiveEpilogueBwdGQAISD_fSG_Li256ELb0ELb0EEENS1_19SingleTileSchedulerILb0ELb0ELb0ELi128EEEEEEEEEvNT_6ParamsE --------------------------
	.section	.nv.shared._ZN7cutlass13device_kernelIN5flash11enable_sm90INS1_16FlashAttnBwdSm90INS1_25CollectiveMainloopBwdSm90ILi2ELi2ELi2EN4cute5tupleIJNS5_1CILi1EEES8_S8_EEENS6_IJNS7_ILi64EEENS7_ILi128EEENS7_ILi96EEEEEENS_6half_tEfNS_4arch4Sm90ELb0ELb0ELb0ELb0ELb0ELb1ELb0ELb0ELi2ELi1ELi2ELi1ELb1EEENS1_24CollectiveEpilogueBwdGQAISD_fSG_Li256ELb0ELb0EEENS1_19SingleTileSchedulerILb0ELb0ELb0ELi128EEEEEEEEEvNT_6ParamsE,"aw",@nobits
	.sectionflags	@""
	.align	16
	.zero		1024


//--------------------- .nv.shared._ZN7cutlass13device_kernelIN5flash11enable_sm90INS1_16FlashAttnBwdSm90INS1_25CollectiveMainloopBwdSm90ILi2ELi2ELi2EN4cute5tupleIJNS5_1CILi1EEES8_S8_EEENS6_IJNS7_ILi64EEENS7_ILi128EEENS7_ILi96EEEEEENS_6half_tEfNS_4arch4Sm90ELb0ELb0ELb0ELb0ELb1ELb1ELb0ELb0ELi2ELi1ELi2ELi1ELb1EEENS1_24CollectiveEpilogueBwdGQAISD_fSG_Li256ELb0ELb1EEENS1_19SingleTileSchedulerILb0ELb0ELb0ELi128EEEEEEEEEvNT_6ParamsE --------------------------
	.section	.nv.shared._ZN7cutlass13device_kernelIN5flash11enable_sm90INS1_16FlashAttnBwdSm90INS1_25CollectiveMainloopBwdSm90ILi2ELi2ELi2EN4cute5tupleIJNS5_1CILi1EEES8_S8_EEENS6_IJNS7_ILi64EEENS7_ILi128EEENS7_ILi96EEEEEENS_6half_tEfNS_4arch4Sm90ELb0ELb0ELb0ELb0ELb1ELb1ELb0ELb0ELi2ELi1ELi2ELi1ELb1EEENS1_24CollectiveEpilogueBwdGQAISD_fSG_Li256ELb0ELb1EEENS1_19SingleTileSchedulerILb0ELb0ELb0ELi128EEEEEEEEEvNT_6ParamsE,"aw",@nobits
	.sectionflags	@""
	.align	16
	.zero		1024


//--------------------- .nv.shared._ZN7cutlass13device_kernelIN5flash11enable_sm90INS1_16FlashAttnBwdSm90INS1_25CollectiveMainloopBwdSm90ILi2ELi2ELi2EN4cute5tupleIJNS5_1CILi1EEES8_S8_EEENS6_IJNS7_ILi64EEENS7_ILi128EEENS7_ILi96EEEEEENS_6half_tEfNS_4arch4Sm90ELb0ELb0ELb0ELb1ELb0ELb1ELb0ELb0ELi2ELi1ELi2ELi1ELb1EEENS1_21CollectiveEpilogueBwdISD_SE_SG_Li256ELb1ELb0ELi1EEENS1_19SingleTileSchedulerILb1ELb0ELb0ELi128EEEEEEEEEvNT_6ParamsE --------------------------
	.section	.nv.shared._ZN7cutlass13device_kernelIN5flash11enable_sm90INS1_16FlashAttnBwdSm90INS1_25CollectiveMainloopBwdSm90ILi2ELi2ELi2EN4cute5tupleIJNS5_1CILi1EEES8_S8_EEENS6_IJNS7_ILi64EEENS7_ILi128EEENS7_ILi96EEEEEENS_6half_tEfNS_4arch4Sm90ELb0ELb0ELb0ELb1ELb0ELb1ELb0ELb0ELi2ELi1ELi2ELi1ELb1EEENS1_21CollectiveEpilogueBwdISD_SE_SG_Li256ELb1ELb0ELi1EEENS1_19SingleTileSchedulerILb1ELb0ELb0ELi128EEEEEEEEEvNT_6ParamsE,"aw",@nobits
	.sectionflags	@""
	.align	16
	.zero		1024


//--------------------- .nv.shared._ZN7cutlass13device_kernelIN5flash11enable_sm90INS1_16FlashAttnBwdSm90INS1_25CollectiveMainloopBwdSm90ILi2ELi2ELi2EN4cute5tupleIJNS5_1CILi1EEES8_S8_EEENS6_IJNS7_ILi64EEENS7_ILi128EEENS7_ILi96EEEEEENS_6half_tEfNS_4arch4Sm90ELb0ELb0ELb0ELb1ELb1ELb1ELb0ELb0ELi2ELi1ELi2ELi1ELb1EEENS1_21CollectiveEpilogueBwdISD_SE_SG_Li256ELb1ELb0ELi1EEENS1_19SingleTileSchedulerILb1ELb0ELb0ELi128EEEEEEEEEvNT_6ParamsE --------------------------
	.section	.nv.shared._ZN7cutlass13device_kernelIN5flash11enable_sm90INS1_16FlashAttnBwdSm90INS1_25CollectiveMainloopBwdSm90ILi2ELi2ELi2EN4cute5tupleIJNS5_1CILi1EEES8_S8_EEENS6_IJNS7_ILi64EEENS7_ILi128EEENS7_ILi96EEEEEENS_6half_tEfNS_4arch4Sm90ELb0ELb0ELb0ELb1ELb1ELb1ELb0ELb0ELi2ELi1ELi2ELi1ELb1EEENS1_21CollectiveEpilogueBwdISD_SE_SG_Li256ELb1ELb0ELi1EEENS1_19SingleTileSchedulerILb1ELb0ELb0ELi128EEEEEEEEEvNT_6ParamsE,"aw",@nobits
	.sectionflags	@""
	.align	16
	.zero		1024


//--------------------- .nv.shared._ZN7cutlass13device_kernelIN5flash11enable_sm90INS1_16FlashAttnBwdSm90INS1_25CollectiveMainloopBwdSm90ILi2ELi2ELi2EN4cute5tupleIJNS5_1CILi1EEES8_S8_EEENS6_IJNS7_ILi64EEENS7_ILi128EEENS7_ILi96EEEEEENS_6half_tEfNS_4arch4Sm90ELb0ELb0ELb0ELb1ELb0ELb1ELb0ELb0ELi2ELi1ELi2ELi1ELb1EEENS1_24CollectiveEpilogueBwdGQAISD_fSG_Li256ELb1ELb0EEENS1_19SingleTileSchedulerILb1ELb0ELb0ELi128EEEEEEEEEvNT_6ParamsE --------------------------
	.section	.nv.shared._ZN7cutlass13device_kernelIN5flash11enable_sm90INS1_16FlashAttnBwdSm90INS1_25CollectiveMainloopBwdSm90ILi2ELi2ELi2EN4cute5tupleIJNS5_1CILi1EEES8_S8_EEENS6_IJNS7_ILi64EEENS7_ILi128EEENS7_ILi96EEEEEENS_6half_tEfNS_4arch4Sm90ELb0ELb0ELb0ELb1ELb0ELb1ELb0ELb0ELi2ELi1ELi2ELi1ELb1EEENS1_24CollectiveEpilogueBwdGQAISD_fSG_Li256ELb1ELb0EEENS1_19SingleTileSchedulerILb1ELb0ELb0ELi128EEEEEEEEEvNT_6ParamsE,"aw",@nobits
	.sectionflags	@""
	.align	16
	.zero		1024


//--------------------- .nv.shared._ZN7cutlass13device_kernelIN5flash11enable_sm90INS1_16FlashAttnBwdSm90INS1_25CollectiveMainloopBwdSm90ILi2ELi2ELi2EN4cute5tupleIJNS5_1CILi1EEES8_S8_EEENS6_IJNS7_ILi64EEENS7_ILi128EEENS7_ILi96EEEEEENS_6half_tEfNS_4arch4Sm90ELb0ELb0ELb0ELb1ELb1ELb1ELb0ELb0ELi2ELi1ELi2ELi1ELb1EEENS1_24CollectiveEpilogueBwdGQAISD_fSG_Li256ELb1ELb1EEENS1_19SingleTileSchedulerILb1ELb0ELb0ELi128EEEEEEEEEvNT_6ParamsE --------------------------
	.section	.nv.shared._ZN7cutlass13device_kernelIN5flash11enable_sm90INS1_16FlashAttnBwdSm90INS1_25CollectiveMainloopBwdSm90ILi2ELi2ELi2EN4cute5tupleIJNS5_1CILi1EEES8_S8_EEENS6_IJNS7_ILi64EEENS7_ILi128EEENS7_ILi96EEEEEENS_6half_tEfNS_4arch4Sm90ELb0ELb0ELb0ELb1ELb1ELb1ELb0ELb0ELi2ELi1ELi2ELi1ELb1EEENS1_24CollectiveEpilogueBwdGQAISD_fSG_Li256ELb1ELb1EEENS1_19SingleTileSchedulerILb1ELb0ELb0ELi128EEEEEEEEEvNT_6ParamsE,"aw",@nobits
	.sectionflags	@""
	.align	16
	.zero		1024


//--------------------- .nv.shared._ZN7cutlass13device_kernelIN5flash11enable_sm90INS1_16FlashAttnBwdSm90INS1_25CollectiveMainloopBwdSm90ILi2ELi2ELi2EN4cute5tupleIJNS5_1CILi1EEES8_S8_EEENS6_IJNS7_ILi64EEENS7_ILi128EEENS7_ILi96EEEEEENS_6half_tEfNS_4arch4Sm90ELb0ELb1ELb0ELb0ELb0ELb1ELb0ELb0ELi2ELi1ELi2ELi1ELb1EEENS1_21CollectiveEpilogueBwdISD_SE_SG_Li256ELb0ELb0ELi1EEENS1_19SingleTileSchedulerILb0ELb0ELb0ELi128EEEEEEEEEvNT_6ParamsE --------------------------
	.section	.nv.shared._ZN7cutlass13device_kernelIN5flash11enable_sm90INS1_16FlashAttnBwdSm90INS1_25CollectiveMainloopBwdSm90ILi2ELi2ELi2EN4cute5tupleIJNS5_1CILi1EEES8_S8_EEENS6_IJNS7_ILi64EEENS7_ILi128EEENS7_ILi96EEEEEENS_6half_tEfNS_4arch4Sm90ELb0ELb1ELb0ELb0ELb0ELb1ELb0ELb0ELi2ELi1ELi2ELi1ELb1EEENS1_21CollectiveEpilogueBwdISD_SE_SG_Li256ELb0ELb0ELi1EEENS1_19SingleTileSchedulerILb0ELb0ELb0ELi128EEEEEEEEEvNT_6ParamsE,"aw",@nobits
	.sectionflags	@""
	.align	16
	.zero		1024


//--------------------- .nv.shared._ZN7cutlass13device_kernelIN5flash11enable_sm90INS1_16FlashAttnBwdSm90INS1_25CollectiveMainloopBwdSm90ILi2ELi2ELi2EN4cute5tupleIJNS5_1CILi1EEES8_S8_EEENS6_IJNS7_ILi64EEENS7_ILi128EEENS7_ILi96EEEEEENS_6half_tEfNS_4arch4Sm90ELb0ELb1ELb0ELb0ELb1ELb1ELb0ELb0ELi2ELi1ELi2ELi1ELb1EEENS1_21CollectiveEpilogueBwdISD_SE_SG_Li256ELb0ELb0ELi1EEENS1_19SingleTileSchedulerILb0ELb0ELb0ELi128EEEEEEEEEvNT_6ParamsE --------------------------
	.section	.nv.shared._ZN7cutlass13device_kernelIN5flash11enable_sm90INS1_16FlashAttnBwdSm90INS1_25CollectiveMainloopBwdSm90ILi2ELi2ELi2EN4cute5tupleIJNS5_1CILi1EEES8_S8_EEENS6_IJNS7_ILi64EEENS7_ILi128EEENS7_ILi96EEEEEENS_6half_tEfNS_4arch4Sm90ELb0ELb1ELb0ELb0ELb1ELb1ELb0ELb0ELi2ELi1ELi2ELi1ELb1EEENS1_21CollectiveEpilogueBwdISD_SE_SG_Li256ELb0ELb0ELi1EEENS1_19SingleTileSchedulerILb0ELb0ELb0ELi128EEEEEEEEEvNT_6ParamsE,"aw",@nobits
	.sectionflags	@""
	.align	16
	.zero		1024


//--------------------- .nv.shared._ZN7cutlass13device_kernelIN5flash11enable_sm90INS1_16FlashAttnBwdSm90INS1_25CollectiveMainloopBwdSm90ILi2ELi2ELi2EN4cute5tupleIJNS5_1CILi1EEES8_S8_EEENS6_IJNS7_ILi64EEENS7_ILi128EEENS7_ILi96EEEEEENS_6half_tEfNS_4arch4Sm90ELb0ELb1ELb0ELb0ELb0ELb1ELb0ELb0ELi2ELi1ELi2ELi1ELb1EEENS1_24CollectiveEpilogueBwdGQAISD_fSG_Li256ELb0ELb0EEENS1_19SingleTileSchedulerILb0ELb0ELb0ELi128EEEEEEEEEvNT_6ParamsE --------------------------
	.section	.nv.shared._ZN7cutlass13device_kernelIN5flash11enable_sm90INS1_16FlashAttnBwdSm90INS1_25CollectiveMainloopBwdSm90ILi2ELi2ELi2EN4cute5tupleIJNS5_1CILi1EEES8_S8_EEENS6_IJNS7_ILi64EEENS7_ILi128EEENS7_ILi96EEEEEENS_6half_tEfNS_4arch4Sm90ELb0ELb1ELb0ELb0ELb0ELb1ELb0ELb0ELi2ELi1ELi2ELi1ELb1EEENS1_24CollectiveEpilogueBwdGQAISD_fSG_Li256ELb0ELb0EEENS1_19SingleTileSchedulerILb0ELb0ELb0ELi128EEEEEEEEEvNT_6ParamsE,"aw",@nobits
	.sectionflags	@""
	.align	16
	.zero		1024


//--------------------- .nv.shared._ZN7cutlass13device_kernelIN5flash11enable_sm90INS1_16FlashAttnBwdSm90INS1_25CollectiveMainloopBwdSm90ILi2ELi2ELi2EN4cute5tupleIJNS5_1CILi1EEES8_S8_EEENS6_IJNS7_ILi64EEENS7_ILi128EEENS7_ILi96EEEEEENS_6half_tEfNS_4arch4Sm90ELb0ELb1ELb0ELb0ELb1ELb1ELb0ELb0ELi2ELi1ELi2ELi1ELb1EEENS1_24CollectiveEpilogueBwdGQAISD_fSG_Li256ELb0ELb1EEENS1_19SingleTileSchedulerILb0ELb0ELb0ELi128EEEEEEEEEvNT_6ParamsE --------------------------
	.section	.nv.shared._ZN7cutlass13device_kernelIN5flash11enable_sm90INS1_16FlashAttnBwdSm90INS1_25CollectiveMainloopBwdSm90ILi2ELi2ELi2EN4cute5tupleIJNS5_1CILi1EEES8_S8_EEENS6_IJNS7_ILi64EEENS7_ILi128EEENS7_ILi96EEEEEENS_6half_tEfNS_4arch4Sm90ELb0ELb1ELb0ELb0ELb1ELb1ELb0ELb0ELi2ELi1ELi2ELi1ELb1EEENS1_24CollectiveEpilogueBwdGQAISD_fSG_Li256ELb0ELb1EEENS1_19SingleTileSchedulerILb0ELb0ELb0ELi128EEEEEEEEEvNT_6ParamsE,"aw",@nobits
	.sectionflags	@""
	.align	16
	.zero		1024


//--------------------- .nv.shared._ZN7cutlass13device_kernelIN5flash11enable_sm90INS1_16FlashAttnBwdSm90INS1_25CollectiveMainloopBwdSm90ILi2ELi2ELi2EN4cute5tupleIJNS5_1CILi1EEES8_S8_EEENS6_IJNS7_ILi64EEENS7_ILi128EEENS7_ILi96EEEEEENS_6half_tEfNS_4arch4Sm90ELb0ELb1ELb0ELb1ELb0ELb1ELb0ELb0ELi2ELi1ELi2ELi1ELb1EEENS1_21CollectiveEpilogueBwdISD_SE_SG_Li256ELb1ELb0ELi1EEENS1_19SingleTileSchedulerILb1ELb0ELb0ELi128EEEEEEEEEvNT_6ParamsE --------------------------
	.section	.nv.shared._ZN7cutlass13device_kernelIN5flash11enable_sm90INS1_16FlashAttnBwdSm90INS1_25CollectiveMainloopBwdSm90ILi2ELi2ELi2EN4cute5tupleIJNS5_1CILi1EEES8_S8_EEENS6_IJNS7_ILi64EEENS7_ILi128EEENS7_ILi96EEEEEENS_6half_tEfNS_4arch4Sm90ELb0ELb1ELb0ELb1ELb0ELb1ELb0ELb0ELi2ELi1ELi2ELi1ELb1EEENS1_21CollectiveEpilogueBwdISD_SE_SG_Li256ELb1ELb0ELi1EEENS1_19SingleTileSchedulerILb1ELb0ELb0ELi128EEEEEEEEEvNT_6ParamsE,"aw",@nobits
	.sectionflags	@""
	.align	16
	.zero		1024


//--------------------- .nv.shared._ZN7cutlass13device_kernelIN5flash11enable_sm90INS1_16FlashAttnBwdSm90INS1_25CollectiveMainloopBwdSm90ILi2ELi2ELi2EN4cute5tupleIJNS5_1CILi1EEES8_S8_EEENS6_IJNS7_ILi64EEENS7_ILi128EEENS7_ILi96EEEEEENS_6half_tEfNS_4arch4Sm90ELb0ELb1ELb0ELb1ELb1ELb1ELb0ELb0ELi2ELi1ELi2ELi1ELb1EEENS1_21CollectiveEpilogueBwdISD_SE_SG_Li256ELb1ELb0ELi1EEENS1_19SingleTileSchedulerILb1ELb0ELb0ELi128EEEEEEEEEvNT_6ParamsE --------------------------
	.section	.nv.shared._ZN7cutlass13device_kernelIN5flash11enable_sm90INS1_16FlashAttnBwdSm90INS1_25CollectiveMainloopBwdSm90ILi2ELi2ELi2EN4cute5tupleIJNS5_1CILi1EEES8_S8_EEENS6_IJNS7_ILi64EEENS7_ILi128EEENS7_ILi96EEEEEENS_6half_tEfNS_4arch4Sm90ELb0ELb1ELb0ELb1ELb1ELb1ELb0ELb0ELi2ELi1ELi2ELi1ELb1EEENS1_21CollectiveEpilogueBwdISD_SE_SG_Li256ELb1ELb0ELi1EEENS1_19SingleTileSchedulerILb1ELb0ELb0ELi128EEEEEEEEEvNT_6ParamsE,"aw",@nobits
	.sectionflags	@""
	.align	16
	.zero		1024


//--------------------- .nv.shared._ZN7cutlass13device_kernelIN5flash11enable_sm90INS1_16FlashAttnBwdSm90INS1_25CollectiveMainloopBwdSm90ILi2ELi2ELi2EN4cute5tupleIJNS5_1CILi1EEES8_S8_EEENS6_IJNS7_ILi64EEENS7_ILi128EEENS7_ILi96EEEEEENS_6half_tEfNS_4arch4Sm90ELb0ELb1ELb0ELb1ELb0ELb1ELb0ELb0ELi2ELi1ELi2ELi1ELb1EEENS1_24CollectiveEpilogueBwdGQAISD_fSG_Li256ELb1ELb0EEENS1_19SingleTileSchedulerILb1ELb0ELb0ELi128EEEEEEEEEvNT_6ParamsE --------------------------
	.section	.nv.shared._ZN7cutlass13device_kernelIN5flash11enable_sm90INS1_16FlashAttnBwdSm90INS1_25CollectiveMainloopBwdSm90ILi2ELi2ELi2EN4cute5tupleIJNS5_1CILi1EEES8_S8_EEENS6_IJNS7_ILi64EEENS7_ILi128EEENS7_ILi96EEEEEENS_6half_tEfNS_4arch4Sm90ELb0ELb1ELb0ELb1ELb0ELb1ELb0ELb0ELi2ELi1ELi2ELi1ELb1EEENS1_24CollectiveEpilogueBwdGQAISD_fSG_Li256ELb1ELb0EEENS1_19SingleTileSchedulerILb1ELb0ELb0ELi128EEEEEEEEEvNT_6ParamsE,"aw",@nobits
	.sectionflags	@""
	.align	16
	.zero		1024


//--------------------- .nv.shared._ZN7cutlass13device_kernelIN5flash11enable_sm90INS1_16FlashAttnBwdSm90INS1_25CollectiveMainloopBwdSm90ILi2ELi2ELi2EN4cute5tupleIJNS5_1CILi1EEES8_S8_EEENS6_IJNS7_ILi64EEENS7_ILi128EEENS7_ILi96EEEEEENS_6half_tEfNS_4arch4Sm90ELb0ELb1ELb0ELb1ELb1ELb1ELb0ELb0ELi2ELi1ELi2ELi1ELb1EEENS1_24CollectiveEpilogueBwdGQAISD_fSG_Li256ELb1ELb1EEENS1_19SingleTileSchedulerILb1ELb0ELb0ELi128EEEEEEEEEvNT_6ParamsE --------------------------
	.section	.nv.shared._ZN7cutlass13device_kernelIN5flash11enable_sm90INS1_16FlashAttnBwdSm90INS1_25CollectiveMainloopBwdSm90ILi2ELi2ELi2EN4cute5tupleIJNS5_1CILi1EEES8_S8_EEENS6_IJNS7_ILi64EEENS7_ILi128EEENS7_ILi96EEEEEENS_6half_tEfNS_4arch4Sm90ELb0ELb1ELb0ELb1ELb1ELb1ELb0ELb0ELi2ELi1ELi2ELi1ELb1EEENS1_24CollectiveEpilogueBwdGQAISD_fSG_Li256ELb1ELb1EEENS1_19SingleTileSchedulerILb1ELb0ELb0ELi128EEEEEEEEEvNT_6ParamsE,"aw",@nobits
	.sectionflags	@""
	.align	16
	.zero		1024


//--------------------- .nv.shared._ZN7cutlass13device_kernelIN5flash11enable_sm90INS1_16FlashAttnBwdSm90INS1_25CollectiveMainloopBwdSm90ILi2ELi2ELi2EN4cute5tupleIJNS5_1CILi1EEES8_S8_EEENS6_IJNS7_ILi64EEENS7_ILi128EEENS7_ILi96EEEEEENS_6half_tEfNS_4arch4Sm90ELb1ELb0ELb0ELb0ELb0ELb1ELb0ELb0ELi2ELi1ELi2ELi1ELb1EEENS1_21CollectiveEpilogueBwdISD_SE_SG_Li256ELb0ELb0ELi1EEENS1_25SingleTileBwdLPTSchedulerILb0ELi128ELb0EEEEEEEEEvNT_6ParamsE --------------------------
	.section	.nv.shared._ZN7cutlass13device_kernelIN5flash11enable_sm90INS1_16FlashAttnBwdSm90INS1_25CollectiveMainloopBwdSm90ILi2ELi2ELi2EN4cute5tupleIJNS5_1CILi1EEES8_S8_EEENS6_IJNS7_ILi64EEENS7_ILi128EEENS7_ILi96EEEEEENS_6half_tEfNS_4arch4Sm90ELb1ELb0ELb0ELb0ELb0ELb1ELb0ELb0ELi2ELi1ELi2ELi1ELb1EEENS1_21CollectiveEpilogueBwdISD_SE_SG_Li256ELb0ELb0ELi1EEENS1_25SingleTileBwdLPTSchedulerILb0ELi128ELb0EEEEEEEEEvNT_6ParamsE,"aw",@nobits
	.sectionflags	@""
	.align	16
	.zero		1024


//--------------------- .nv.shared._ZN7cutlass13device_kernelIN5flash11enable_sm90INS1_16FlashAttnBwdSm90INS1_25CollectiveMainloopBwdSm90ILi2ELi2ELi2EN4cute5tupleIJNS5_1CILi1EEES8_S8_EEENS6_IJNS7_ILi64EEENS7_ILi128EEENS7_ILi96EEEEEENS_6half_tEfNS_4arch4Sm90ELb1ELb0ELb0ELb0ELb1ELb1ELb0ELb0ELi2ELi1ELi2ELi1ELb1EEENS1_21CollectiveEpilogueBwdISD_SE_SG_Li256ELb0ELb0ELi1EEENS1_25SingleTileBwdLPTSchedulerILb0ELi128ELb1EEEEEEEEEvNT_6ParamsE --------------------------
	.section	.nv.shared._ZN7cutlass13device_kernelIN5flash11enable_sm90INS1_16FlashAttnBwdSm90INS1_25CollectiveMainloopBwdSm90ILi2ELi2ELi2EN4cute5tupleIJNS5_1CILi1EEES8_S8_EEENS6_IJNS7_ILi64EEENS7_ILi128EEENS7_ILi96EEEEEENS_6half_tEfNS_4arch4Sm90ELb1ELb0ELb0ELb0ELb1ELb1ELb0ELb0ELi2ELi1ELi2ELi1ELb1EEENS1_21CollectiveEpilogueBwdISD_SE_SG_Li256ELb0ELb0ELi1EEENS1_25SingleTileBwdLPTSchedulerILb0ELi128ELb1EEEEEEEEEvNT_6ParamsE,"aw",@nobits
	.sectionflags	@""
	.align	16
	.zero		1024


//--------------------- .nv.shared._ZN7cutlass13device_kernelIN5flash11enable_sm90INS1_16FlashAttnBwdSm90INS1_25CollectiveMainloopBwdSm90ILi2ELi2ELi2EN4cute5tupleIJNS5_1CILi1EEES8_S8_EEENS6_IJNS7_ILi64EEENS7_ILi128EEENS7_ILi96EEEEEENS_6half_tEfNS_4arch4Sm90ELb1ELb0ELb0ELb0ELb0ELb1ELb0ELb0ELi2ELi1ELi2ELi1ELb1EEENS1_24CollectiveEpilogueBwdGQAISD_fSG_Li256ELb0ELb0EEENS1_25SingleTileBwdLPTSchedulerILb0ELi128ELb0EEEEEEEEEvNT_6ParamsE --------------------------
	.section	.nv.shared._ZN7cutlass13device_kernelIN5flash11enable_sm90INS1_16FlashAttnBwdSm90INS1_25CollectiveMainloopBwdSm90ILi2ELi2ELi2EN4cute5tupleIJNS5_1CILi1EEES8_S8_EEENS6_IJNS7_ILi64EEENS7_ILi128EEENS7_ILi96EEEEEENS_6half_tEfNS_4arch4Sm90ELb1ELb0ELb0ELb0ELb0ELb1ELb0ELb0ELi2ELi1ELi2ELi1ELb1EEENS1_24CollectiveEpilogueBwdGQAISD_fSG_Li256ELb0ELb0EEENS1_25SingleTileBwdLPTSchedulerILb0ELi128ELb0EEEEEEEEEvNT_6ParamsE,"aw",@nobits
	.sectionflags	@""
	.align	16
	.zero		1024


//--------------------- .nv.shared._ZN7cutlass13device_kernelIN5flash11enable_sm90INS1_16FlashAttnBwdSm90INS1_25CollectiveMainloopBwdSm90ILi2ELi2ELi2EN4cute5tupleIJNS5_1CILi1EEES8_S8_EEENS6_IJNS7_ILi64EEENS7_ILi128EEENS7_ILi96EEEEEENS_6half_tEfNS_4arch4Sm90ELb1ELb0ELb0ELb0ELb1ELb1ELb0ELb0ELi2ELi1ELi2ELi1ELb1EEENS1_24CollectiveEpilogueBwdGQAISD_fSG_Li256ELb0ELb1EEENS1_25SingleTileBwdLPTSchedulerILb0ELi128ELb1EEEEEEEEEvNT_6ParamsE --------------------------
	.section	.nv.shared._ZN7cutlass13device_kernelIN5flash11enable_sm90INS1_16FlashAttnBwdSm90INS1_25CollectiveMainloopBwdSm90ILi2ELi2ELi2EN4cute5tupleIJNS5_1CILi1EEES8_S8_EEENS6_IJNS7_ILi64EEENS7_ILi128EEENS7_ILi96EEEEEENS_6half_tEfNS_4arch4Sm90ELb1ELb0ELb0ELb0ELb1ELb1ELb0ELb0ELi2ELi1ELi2ELi1ELb1EEENS1_24CollectiveEpilogueBwdGQAISD_fSG_Li256ELb0ELb1EEENS1_25SingleTileBwdLPTSchedulerILb0ELi128ELb1EEEEEEEEEvNT_6ParamsE,"aw",@nobits
	.sectionflags	@""
	.align	16
	.zero		1024


//--------------------- .nv.shared._ZN7cutlass13device_kernelIN5flash22FlashAttnBwdPreprocessIN4cute5tupleIJNS3_1CILi64EEENS5_ILi96EEEEEENS_6half_tEfNS_4arch4Sm90ELb1ELb0EEEEEvNT_6ParamsE --------------------------
	.section	.nv.shared._ZN7cutlass13device_kernelIN5flash22FlashAttnBwdPreprocessIN4cute5tupleIJNS3_1CILi64EEENS5_ILi96EEEEEENS_6half_tEfNS_4arch4Sm90ELb1ELb0EEEEEvNT_6ParamsE,"aw",@nobits
	.sectionflags	@""
	.align	16
	.zero		1024


//--------------------- .nv.shared._ZN7cutlass13device_kernelIN5flash11enable_sm90INS1_16FlashAttnBwdSm90INS1_25CollectiveMainloopBwdSm90ILi2ELi2ELi2EN4cute5tupleIJNS5_1CILi1EEES8_S8_EEENS6_IJNS7_ILi64EEENS7_ILi128EEENS7_ILi96EEEEEENS_6half_tEfNS_4arch4Sm90ELb1ELb0ELb0ELb1ELb0ELb1ELb0ELb0ELi2ELi1ELi2ELi1ELb1EEENS1_21CollectiveEpilogueBwdISD_SE_SG_Li256ELb1ELb0ELi1EEENS1_25SingleTileBwdLPTSchedulerILb1ELi128ELb0EEEEEEEEEvNT_6ParamsE --------------------------
	.section	.nv.shared._ZN7cutlass13device_kernelIN5flash11enable_sm90INS1_16FlashAttnBwdSm90INS1_25CollectiveMainloopBwdSm90ILi2ELi2ELi2EN4cute5tupleIJNS5_1CILi1EEES8_S8_EEENS6_IJNS7_ILi64EEENS7_ILi128EEENS7_ILi96EEEEEENS_6half_tEfNS_4arch4Sm90ELb1ELb0ELb0ELb1ELb0ELb1ELb0ELb0ELi2ELi1ELi2ELi1ELb1EEENS1_21CollectiveEpilogueBwdISD_SE_SG_Li256ELb1ELb0ELi1EEENS1_25SingleTileBwdLPTSchedulerILb1ELi128ELb0EEEEEEEEEvNT_6ParamsE,"aw",@nobits
	.sectionflags	@""
	.align	16
	.zero		1024


//--------------------- .nv.shared._ZN7cutlass13device_kernelIN5flash11enable_sm90INS1_16FlashAttnBwdSm90INS1_25CollectiveMainloopBwdSm90ILi2ELi2ELi2EN4cute5tupleIJNS5_1CILi1EEES8_S8_EEENS6_IJNS7_ILi64EEENS7_ILi128EEENS7_ILi96EEEEEENS_6half_tEfNS_4arch4Sm90ELb1ELb0ELb0ELb1ELb1ELb1ELb0ELb0ELi2ELi1ELi2ELi1ELb1EEENS1_21CollectiveEpilogueBwdISD_SE_SG_Li256ELb1ELb0ELi1EEENS1_25SingleTileBwdLPTSchedulerILb1ELi128ELb1EEEEEEEEEvNT_6ParamsE --------------------------
	.section	.nv.shared._ZN7cutlass13device_kernelIN5flash11enable_sm90INS1_16FlashAttnBwdSm90INS1_25CollectiveMainloopBwdSm90ILi2ELi2ELi2EN4cute5tupleIJNS5_1CILi1EEES8_S8_EEENS6_IJNS7_ILi64EEENS7_ILi128EEENS7_ILi96EEEEEENS_6half_tEfNS_4arch4Sm90ELb1ELb0ELb0ELb1ELb1ELb1ELb0ELb0ELi2ELi1ELi2ELi1ELb1EEENS1_21CollectiveEpilogueBwdISD_SE_SG_Li256ELb1ELb0ELi1EEENS1_25SingleTileBwdLPTSchedulerILb1ELi128ELb1EEEEEEEEEvNT_6ParamsE,"aw",@nobits
	.sectionflags	@""
	.align	16
	.zero		1024


//--------------------- .nv.shared._ZN7cutlass13device_kernelIN5flash11enable_sm90INS1_16FlashAttnBwdSm90INS1_25CollectiveMainloopBwdSm90ILi2ELi2ELi2EN4cute5tupleIJNS5_1CILi1EEES8_S8_EEENS6_IJNS7_ILi64EEENS7_ILi128EEENS7_ILi96EEEEEENS_6half_tEfNS_4arch4Sm90ELb1ELb0ELb0ELb1ELb0ELb1ELb0ELb0ELi2ELi1ELi2ELi1ELb1EEENS1_24CollectiveEpilogueBwdGQAISD_fSG_Li256ELb1ELb0EEENS1_25SingleTileBwdLPTSchedulerILb1ELi128ELb0EEEEEEEEEvNT_6ParamsE --------------------------
	.section	.nv.shared._ZN7cutlass13device_kernelIN5flash11enable_sm90INS1_16FlashAttnBwdSm90INS1_25CollectiveMainloopBwdSm90ILi2ELi2ELi2EN4cute5tupleIJNS5_1CILi1EEES8_S8_EEENS6_IJNS7_ILi64EEENS7_ILi128EEENS7_ILi96EEEEEENS_6half_tEfNS_4arch4Sm90ELb1ELb0ELb0ELb1ELb0ELb1ELb0ELb0ELi2ELi1ELi2ELi1ELb1EEENS1_24CollectiveEpilogueBwdGQAISD_fSG_Li256ELb1ELb0EEENS1_25SingleTileBwdLPTSchedulerILb1ELi128ELb0EEEEEEEEEvNT_6ParamsE,"aw",@nobits
	.sectionflags	@""
	.align	16
	.zero		1024


//--------------------- .nv.shared._ZN7cutlass13device_kernelIN5flash32FlashAttnBwdPostprocessConvertdQIN4cute5tupleIJNS3_1CILi128EEENS5_ILi96EEEEEENS_6half_tEfNS_4arch4Sm90ELi256ENS3_8TiledMMAINS3_8MMA_AtomIJNS3_4SM904GMMA25MMA_64x96x16_F32F16F16_RSILNSF_5MajorE0ELSH_1ELNSF_7ScaleInE1ELSI_1EEEEEENS3_6LayoutINS4_IJNS5_ILi2EEENS5_ILi1EEESN_EEENS4_IJSN_NS5_ILi0EEESP_EEEEENS4_IJNS3_10UnderscoreESS_SS_EEEEELb0EEEEEvNT_6ParamsE --------------------------
	.section	.nv.shared._ZN7cutlass13device_kernelIN5flash32FlashAttnBwdPostprocessConvertdQIN4cute5tupleIJNS3_1CILi128EEENS5_ILi96EEEEEENS_6half_tEfNS_4arch4Sm90ELi256ENS3_8TiledMMAINS3_8MMA_AtomIJNS3_4SM904GMMA25MMA_64x96x16_F32F16F16_RSILNSF_5MajorE0ELSH_1ELNSF_7ScaleInE1ELSI_1EEEEEENS3_6LayoutINS4_IJNS5_ILi2EEENS5_ILi1EEESN_EEENS4_IJSN_NS5_ILi0EEESP_EEEEENS4_IJNS3_10UnderscoreESS_SS_EEEEELb0EEEEEvNT_6ParamsE,"aw",@nobits
	.sectionflags	@""
	.align	16
	.zero		1024


//--------------------- .nv.shared._ZN7cutlass13device_kernelIN5flash32FlashAttnBwdPostprocessConvertdQIN4cute5tupleIJNS3_1CILi64EEENS5_ILi96EEEEEENS_6half_tEfNS_4arch4Sm90ELi256ENS3_8TiledMMAINS3_8MMA_AtomIJNS3_4SM904GMMA25MMA_64x16x16_F32F16F16_SSILNSF_5MajorE0ELSH_1ELNSF_7ScaleInE1ELSI_1EEEEEENS3_6LayoutINS4_IJNS5_ILi1EEENS5_ILi2EEESM_EEENS4_IJNS5_ILi0EEESM_SP_EEEEENS4_IJNS3_10UnderscoreESS_SS_EEEEELb0EEEEEvNT_6ParamsE --------------------------
	.section	.nv.shared._ZN7cutlass13device_kernelIN5flash32FlashAttnBwdPostprocessConvertdQIN4cute5tupleIJNS3_1CILi64EEENS5_ILi96EEEEEENS_6half_tEfNS_4arch4Sm90ELi256ENS3_8TiledMMAINS3_8MMA_AtomIJNS3_4SM904GMMA25MMA_64x16x16_F32F16F16_SSILNSF_5MajorE0ELSH_1ELNSF_7ScaleInE1ELSI_1EEEEEENS3_6LayoutINS4_IJNS5_ILi1EEENS5_ILi2EEESM_EEENS4_IJNS5_ILi0EEESM_SP_EEEEENS4_IJNS3_10UnderscoreESS_SS_EEEEELb0EEEEEvNT_6ParamsE,"aw",@nobits
	.sectionflags	@""
	.align	16
	.zero		1024


//--------------------- .nv.shared._ZN7cutlass13device_kernelIN5flash11enable_sm90INS1_16FlashAttnBwdSm90INS1_25CollectiveMainloopBwdSm90ILi2ELi2ELi2EN4cute5tupleIJNS5_1CILi1EEES8_S8_EEENS6_IJNS7_ILi64EEENS7_ILi128EEENS7_ILi96EEEEEENS_6half_tEfNS_4arch4Sm90ELb1ELb0ELb0ELb1ELb1ELb1ELb0ELb0ELi2ELi1ELi2ELi1ELb1EEENS1_24CollectiveEpilogueBwdGQAISD_fSG_Li256ELb1ELb1EEENS1_25SingleTileBwdLPTSchedulerILb1ELi128ELb1EEEEEEEEEvNT_6ParamsE --------------------------
	.section	.nv.shared._ZN7cutlass13device_kernelIN5flash11enable_sm90INS1_16FlashAttnBwdSm90INS1_25CollectiveMainloopBwdSm90ILi2ELi2ELi2EN4cute5tupleIJNS5_1CILi1EEES8_S8_EEENS6_IJNS7_ILi64EEENS7_ILi128EEENS7_ILi96EEEEEENS_6half_tEfNS_4arch4Sm90ELb1ELb0ELb0ELb1ELb1ELb1ELb0ELb0ELi2ELi1ELi2ELi1ELb1EEENS1_24CollectiveEpilogueBwdGQAISD_fSG_Li256ELb1ELb1EEENS1_25SingleTileBwdLPTSchedulerILb1ELi128ELb1EEEEEEEEEvNT_6ParamsE,"aw",@nobits
	.sectionflags	@""
	.align	16
	.zero		1024


//--------------------- .nv.shared._ZN7cutlass13device_kernelIN5flash22FlashAttnBwdPreprocessIN4cute5tupleIJNS3_1CILi64EEENS5_ILi96EEEEEENS_6half_tEfNS_4arch4Sm90ELb1ELb1EEEEEvNT_6ParamsE --------------------------
	.section	.nv.shared._ZN7cutlass13device_kernelIN5flash22FlashAttnBwdPreprocessIN4cute5tupleIJNS3_1CILi64EEENS5_ILi96EEEEEENS_6half_tEfNS_4arch4Sm90ELb1ELb1EEEEEvNT_6ParamsE,"aw",@nobits
	.sectionflags	@""
	.align	16
	.zero		1024


//--------------------- .nv.constant0._ZN7cutlass13device_kernelIN5flash11enable_sm90INS1_16FlashAttnBwdSm90INS1_25CollectiveMainloopBwdSm90ILi2ELi2ELi2EN4cute5tupleIJNS5_1CILi1EEES8_S8_EEENS6_IJNS7_ILi64EEENS7_ILi128EEENS7_ILi96EEEEEENS_6half_tEfNS_4arch4Sm90ELb0ELb0ELb0ELb0ELb0ELb1ELb0ELb0ELi2ELi1ELi2ELi1ELb1EEENS1_21CollectiveEpilogueBwdISD_SE_SG_Li256ELb0ELb0ELi1EEENS1_19SingleTileSchedulerILb0ELb0ELb0ELi128EEEEEEEEEvNT_6ParamsE --------------------------
	.section	.nv.constant0._ZN7cutlass13device_kernelIN5flash11enable_sm90INS1_16FlashAttnBwdSm90INS1_25CollectiveMainloopBwdSm90ILi2ELi2ELi2EN4cute5tupleIJNS5_1CILi1EEES8_S8_EEENS6_IJNS7_ILi64EEENS7_ILi128EEENS7_ILi96EEEEEENS_6half_tEfNS_4arch4Sm90ELb0ELb0ELb0ELb0ELb0ELb1ELb0ELb0ELi2ELi1ELi2ELi1ELb1EEENS1_21CollectiveEpilogueBwdISD_SE_SG_Li256ELb0ELb0ELi1EEENS1_19SingleTileSchedulerILb0ELb0ELb0ELi128EEEEEEEEEvNT_6ParamsE,"a",@progbits
	.sectionflags	@""
	.align	4
.nv.constant0._ZN7cutlass13device_kernelIN5flash11enable_sm90INS1_16FlashAttnBwdSm90INS1_25CollectiveMainloopBwdSm90ILi2ELi2ELi2EN4cute5tupleIJNS5_1CILi1EEES8_S8_EEENS6_IJNS7_ILi64EEENS7_ILi128EEENS7_ILi96EEEEEENS_6half_tEfNS_4arch4Sm90ELb0ELb0ELb0ELb0ELb0ELb1ELb0ELb0ELi2ELi1ELi2ELi1ELb1EEENS1_21CollectiveEpilogueBwdISD_SE_SG_Li256ELb0ELb0ELi1EEENS1_19SingleTileSchedulerILb0ELb0ELb0ELi128EEEEEEEEEvNT_6ParamsE:
	.zero		2944


//--------------------- .nv.constant0._ZN7cutlass13device_kernelIN5flash11enable_sm90INS1_16FlashAttnBwdSm90INS1_25CollectiveMainloopBwdSm90ILi2ELi2ELi2EN4cute5tupleIJNS5_1CILi1EEES8_S8_EEENS6_IJNS7_ILi64EEENS7_ILi128EEENS7_ILi96EEEEEENS_6half_tEfNS_4arch4Sm90ELb0ELb0ELb0ELb0ELb1ELb1ELb0ELb0ELi2ELi1ELi2ELi1ELb1EEENS1_21CollectiveEpilogueBwdISD_SE_SG_Li256ELb0ELb0ELi1EEENS1_19SingleTileSchedulerILb0ELb0ELb0ELi128EEEEEEEEEvNT_6ParamsE --------------------------
	.section	.nv.constant0._ZN7cutlass13device_kernelIN5flash11enable_sm90INS1_16FlashAttnBwdSm90INS1_25CollectiveMainloopBwdSm90ILi2ELi2ELi2EN4cute5tupleIJNS5_1CILi1EEES8_S8_EEENS6_IJNS7_ILi64EEENS7_ILi128EEENS7_ILi96EEEEEENS_6half_tEfNS_4arch4Sm90ELb0ELb0ELb0ELb0ELb1ELb1ELb0ELb0ELi2ELi1ELi2ELi1ELb1EEENS1_21CollectiveEpilogueBwdISD_SE_SG_Li256ELb0ELb0ELi1EEENS1_19SingleTileSchedulerILb0ELb0ELb0ELi128EEEEEEEEEvNT_6ParamsE,"a",@progbits
	.sectionflags	@""
	.align	4
.nv.constant0._ZN7cutlass13device_kernelIN5flash11enable_sm90INS1_16FlashAttnBwdSm90INS1_25CollectiveMainloopBwdSm90ILi2ELi2ELi2EN4cute5tupleIJNS5_1CILi1EEES8_S8_EEENS6_IJNS7_ILi64EEENS7_ILi128EEENS7_ILi96EEEEEENS_6half_tEfNS_4arch4Sm90ELb0ELb0ELb0ELb0ELb1ELb1ELb0ELb0ELi2ELi1ELi2ELi1ELb1EEENS1_21CollectiveEpilogueBwdISD_SE_SG_Li256ELb0ELb0ELi1EEENS1_19SingleTileSchedulerILb0ELb0ELb0ELi128EEEEEEEEEvNT_6ParamsE:
	.zero		2944


//--------------------- .nv.constant0._ZN7cutlass13device_kernelIN5flash11enable_sm90INS1_16FlashAttnBwdSm90INS1_25CollectiveMainloopBwdSm90ILi2ELi2ELi2EN4cute5tupleIJNS5_1CILi1EEES8_S8_EEENS6_IJNS7_ILi64EEENS7_ILi128EEENS7_ILi96EEEEEENS_6half_tEfNS_4arch4Sm90ELb0ELb0ELb0ELb0ELb0ELb1ELb0ELb0ELi2ELi1ELi2ELi1ELb1EEENS1_24CollectiveEpilogueBwdGQAISD_fSG_Li256ELb0ELb0EEENS1_19SingleTileSchedulerILb0ELb0ELb0ELi128EEEEEEEEEvNT_6ParamsE --------------------------
	.section	.nv.constant0._ZN7cutlass13device_kernelIN5flash11enable_sm90INS1_16FlashAttnBwdSm90INS1_25CollectiveMainloopBwdSm90ILi2ELi2ELi2EN4cute5tupleIJNS5_1CILi1EEES8_S8_EEENS6_IJNS7_ILi64EEENS7_ILi128EEENS7_ILi96EEEEEENS_6half_tEfNS_4arch4Sm90ELb0ELb0ELb0ELb0ELb0ELb1ELb0ELb0ELi2ELi1ELi2ELi1ELb1EEENS1_24CollectiveEpilogueBwdGQAISD_fSG_Li256ELb0ELb0EEENS1_19SingleTileSchedulerILb0ELb0ELb0ELi128EEEEEEEEEvNT_6ParamsE,"a",@progbits
	.sectionflags	@""
	.align	4
.nv.constant0._ZN7cutlass13device_kernelIN5flash11enable_sm90INS1_16FlashAttnBwdSm90INS1_25CollectiveMainloopBwdSm90ILi2ELi2ELi2EN4cute5tupleIJNS5_1CILi1EEES8_S8_EEENS6_IJNS7_ILi64EEENS7_ILi128EEENS7_ILi96EEEEEENS_6half_tEfNS_4arch4Sm90ELb0ELb0ELb0ELb0ELb0ELb1ELb0ELb0ELi2ELi1ELi2ELi1ELb1EEENS1_24CollectiveEpilogueBwdGQAISD_fSG_Li256ELb0ELb0EEENS1_19SingleTileSchedulerILb0ELb0ELb0ELi128EEEEEEEEEvNT_6ParamsE:
	.zero		2304


//--------------------- .nv.constant0._ZN7cutlass13device_kernelIN5flash11enable_sm90INS1_16FlashAttnBwdSm90INS1_25CollectiveMainloopBwdSm90ILi2ELi2ELi2EN4cute5tupleIJNS5_1CILi1EEES8_S8_EEENS6_IJNS7_ILi64EEENS7_ILi128EEENS7_ILi96EEEEEENS_6half_tEfNS_4arch4Sm90ELb0ELb0ELb0ELb0ELb1ELb1ELb0ELb0ELi2ELi1ELi2ELi1ELb1EEENS1_24CollectiveEpilogueBwdGQAISD_fSG_Li256ELb0ELb1EEENS1_19SingleTileSchedulerILb0ELb0ELb0ELi128EEEEEEEEEvNT_6ParamsE --------------------------
	.section	.nv.constant0._ZN7cutlass13device_kernelIN5flash11enable_sm90INS1_16FlashAttnBwdSm90INS1_25CollectiveMainloopBwdSm90ILi2ELi2ELi2EN4cute5tupleIJNS5_1CILi1EEES8_S8_EEENS6_IJNS7_ILi64EEENS7_ILi128EEENS7_ILi96EEEEEENS_6half_tEfNS_4arch4Sm90ELb0ELb0ELb0ELb0ELb1ELb1ELb0ELb0ELi2ELi1ELi2ELi1ELb1EEENS1_24CollectiveEpilogueBwdGQAISD_fSG_Li256ELb0ELb1EEENS1_19SingleTileSchedulerILb0ELb0ELb0ELi128EEEEEEEEEvNT_6ParamsE,"a",@progbits
	.sectionflags	@""
	.align	4
.nv.constant0._ZN7cutlass13device_kernelIN5flash11enable_sm90INS1_16FlashAttnBwdSm90INS1_25CollectiveMainloopBwdSm90ILi2ELi2ELi2EN4cute5tupleIJNS5_1CILi1EEES8_S8_EEENS6_IJNS7_ILi64EEENS7_ILi128EEENS7_ILi96EEEEEENS_6half_tEfNS_4arch4Sm90ELb0ELb0ELb0ELb0ELb1ELb1ELb0ELb0ELi2ELi1ELi2ELi1ELb1EEENS1_24CollectiveEpilogueBwdGQAISD_fSG_Li256ELb0ELb1EEENS1_19SingleTileSchedulerILb0ELb0ELb0ELi128EEEEEEEEEvNT_6ParamsE:
	.zero		2304


//--------------------- .nv.constant0._ZN7cutlass13device_kernelIN5flash11enable_sm90INS1_16FlashAttnBwdSm90INS1_25CollectiveMainloopBwdSm90ILi2ELi2ELi2EN4cute5tupleIJNS5_1CILi1EEES8_S8_EEENS6_IJNS7_ILi64EEENS7_ILi128EEENS7_ILi96EEEEEENS_6half_tEfNS_4arch4Sm90ELb0ELb0ELb0ELb1ELb0ELb1ELb0ELb0ELi2ELi1ELi2ELi1ELb1EEENS1_21CollectiveEpilogueBwdISD_SE_SG_Li256ELb1ELb0ELi1EEENS1_19SingleTileSchedulerILb1ELb0ELb0ELi128EEEEEEEEEvNT_6ParamsE --------------------------
	.section	.nv.constant0._ZN7cutlass13device_kernelIN5flash11enable_sm90INS1_16FlashAttnBwdSm90INS1_25CollectiveMainloopBwdSm90ILi2ELi2ELi2EN4cute5tupleIJNS5_1CILi1EEES8_S8_EEENS6_IJNS7_ILi64EEENS7_ILi128EEENS7_ILi96EEEEEENS_6half_tEfNS_4arch4Sm90ELb0ELb0ELb0ELb1ELb0ELb1ELb0ELb0ELi2ELi1ELi2ELi1ELb1EEENS1_21CollectiveEpilogueBwdISD_SE_SG_Li256ELb1ELb0ELi1EEENS1_19SingleTileSchedulerILb1ELb0ELb0ELi128EEEEEEEEEvNT_6ParamsE,"a",@progbits
	.sectionflags	@""
	.align	4
.nv.constant0._ZN7cutlass13device_kernelIN5flash11enable_sm90INS1_16FlashAttnBwdSm90INS1_25CollectiveMainloopBwdSm90ILi2ELi2ELi2EN4cute5tupleIJNS5_1CILi1EEES8_S8_EEENS6_IJNS7_ILi64EEENS7_ILi128EEENS7_ILi96EEEEEENS_6half_tEfNS_4arch4Sm90ELb0ELb0ELb0ELb1ELb0ELb1ELb0ELb0ELi2ELi1ELi2ELi1ELb1EEENS1_21CollectiveEpilogueBwdISD_SE_SG_Li256ELb1ELb0ELi1EEENS1_19SingleTileSchedulerILb1ELb0ELb0ELi128EEEEEEEEEvNT_6ParamsE:
	.zero		2304


//--------------------- .nv.constant0._ZN7cutlass13device_kernelIN5flash11enable_sm90INS1_16FlashAttnBwdSm90INS1_25CollectiveMainloopBwdSm90ILi2ELi2ELi2EN4cute5tupleIJNS5_1CILi1EEES8_S8_EEENS6_IJNS7_ILi64EEENS7_ILi128EEENS7_ILi96EEEEEENS_6half_tEfNS_4arch4Sm90ELb0ELb0ELb0ELb1ELb1ELb1ELb0ELb0ELi2ELi1ELi2ELi1ELb1EEENS1_21CollectiveEpilogueBwdISD_SE_SG_Li256ELb1ELb0ELi1EEENS1_19SingleTileSchedulerILb1ELb0ELb0ELi128EEEEEEEEEvNT_6ParamsE --------------------------
	.section	.nv.constant0._ZN7cutlass13device_kernelIN5flash11enable_sm90INS1_16FlashAttnBwdSm90INS1_25CollectiveMainloopBwdSm90ILi2ELi2ELi2EN4cute5tupleIJNS5_1CILi1EEES8_S8_EEENS6_IJNS7_ILi64EEENS7_ILi128EEENS7_ILi96EEEEEENS_6half_tEfNS_4arch4Sm90ELb0ELb0ELb0ELb1ELb1ELb1ELb0ELb0ELi2ELi1ELi2ELi1ELb1EEENS1_21CollectiveEpilogueBwdISD_SE_SG_Li256ELb1ELb0ELi1EEENS1_19SingleTileSchedulerILb1ELb0ELb0ELi128EEEEEEEEEvNT_6ParamsE,"a",@progbits
	.sectionflags	@""
	.align	4
.nv.constant0._ZN7cutlass13device_kernelIN5flash11enable_sm90INS1_16FlashAttnBwdSm90INS1_25CollectiveMainloopBwdSm90ILi2ELi2ELi2EN4cute5tupleIJNS5_1CILi1EEES8_S8_EEENS6_IJNS7_ILi64EEENS7_ILi128EEENS7_ILi96EEEEEENS_6half_tEfNS_4arch4Sm90ELb0ELb0ELb0ELb1ELb1ELb1ELb0ELb0ELi2ELi1ELi2ELi1ELb1EEENS1_21CollectiveEpilogueBwdISD_SE_SG_Li256ELb1ELb0ELi1EEENS1_19SingleTileSchedulerILb1ELb0ELb0ELi128EEEEEEEEEvNT_6ParamsE:
	.zero		2304


//--------------------- .nv.constant0._ZN7cutlass13device_kernelIN5flash11enable_sm90INS1_16FlashAttnBwdSm90INS1_25CollectiveMainloopBwdSm90ILi2ELi2ELi2EN4cute5tupleIJNS5_1CILi1EEES8_S8_EEENS6_IJNS7_ILi64EEENS7_ILi128EEENS7_ILi96EEEEEENS_6half_tEfNS_4arch4Sm90ELb0ELb0ELb0ELb1ELb0ELb1ELb0ELb0ELi2ELi1ELi2ELi1ELb1EEENS1_24CollectiveEpilogueBwdGQAISD_fSG_Li256ELb1ELb0EEENS1_19SingleTileSchedulerILb1ELb0ELb0ELi128EEEEEEEEEvNT_6ParamsE --------------------------
	.section	.nv.constant0._ZN7cutlass13device_kernelIN5flash11enable_sm90INS1_16FlashAttnBwdSm90INS1_25CollectiveMainloopBwdSm90ILi2ELi2ELi2EN4cute5tupleIJNS5_1CILi1EEES8_S8_EEENS6_IJNS7_ILi64EEENS7_ILi128EEENS7_ILi96EEEEEENS_6half_tEfNS_4arch4Sm90ELb0ELb0ELb0ELb1ELb0ELb1ELb0ELb0ELi2ELi1ELi2ELi1ELb1EEENS1_24CollectiveEpilogueBwdGQAISD_fSG_Li256ELb1ELb0EEENS1_19SingleTileSchedulerILb1ELb0ELb0ELi128EEEEEEEEEvNT_6ParamsE,"a",@progbits
	.sectionflags	@""
	.align	4
.nv.constant0._ZN7cutlass13device_kernelIN5flash11enable_sm90INS1_16FlashAttnBwdSm90INS1_25CollectiveMainloopBwdSm90ILi2ELi2ELi2EN4cute5tupleIJNS5_1CILi1EEES8_S8_EEENS6_IJNS7_ILi64EEENS7_ILi128EEENS7_ILi96EEEEEENS_6half_tEfNS_4arch4Sm90ELb0ELb0ELb0ELb1ELb0ELb1ELb0ELb0ELi2ELi1ELi2ELi1ELb1EEENS1_24CollectiveEpilogueBwdGQAISD_fSG_Li256ELb1ELb0EEENS1_19SingleTileSchedulerILb1ELb0ELb0ELi128EEEEEEEEEvNT_6ParamsE:
	.zero		2304


//--------------------- .nv.constant0._ZN7cutlass13device_kernelIN5flash11enable_sm90INS1_16FlashAttnBwdSm90INS1_25CollectiveMainloopBwdSm90ILi2ELi2ELi2EN4cute5tupleIJNS5_1CILi1EEES8_S8_EEENS6_IJNS7_ILi64EEENS7_ILi128EEENS7_ILi96EEEEEENS_6half_tEfNS_4arch4Sm90ELb0ELb0ELb0ELb1ELb1ELb1ELb0ELb0ELi2ELi1ELi2ELi1ELb1EEENS1_24CollectiveEpilogueBwdGQAISD_fSG_Li256ELb1ELb1EEENS1_19SingleTileSchedulerILb1ELb0ELb0ELi128EEEEEEEEEvNT_6ParamsE --------------------------
	.section	.nv.constant0._ZN7cutlass13device_kernelIN5flash11enable_sm90INS1_16FlashAttnBwdSm90INS1_25CollectiveMainloopBwdSm90ILi2ELi2ELi2EN4cute5tupleIJNS5_1CILi1EEES8_S8_EEENS6_IJNS7_ILi64EEENS7_ILi128EEENS7_ILi96EEEEEENS_6half_tEfNS_4arch4Sm90ELb0ELb0ELb0ELb1ELb1ELb1ELb0ELb0ELi2ELi1ELi2ELi1ELb1EEENS1_24CollectiveEpilogueBwdGQAISD_fSG_Li256ELb1ELb1EEENS1_19SingleTileSchedulerILb1ELb0ELb0ELi128EEEEEEEEEvNT_6ParamsE,"a",@progbits
	.sectionflags	@""
	.align	4
.nv.constant0._ZN7cutlass13device_kernelIN5flash11enable_sm90INS1_16FlashAttnBwdSm90INS1_25CollectiveMainloopBwdSm90ILi2ELi2ELi2EN4cute5tupleIJNS5_1CILi1EEES8_S8_EEENS6_IJNS7_ILi64EEENS7_ILi128EEENS7_ILi96EEEEEENS_6half_tEfNS_4arch4Sm90ELb0ELb0ELb0ELb1ELb1ELb1ELb0ELb0ELi2ELi1ELi2ELi1ELb1EEENS1_24CollectiveEpilogueBwdGQAISD_fSG_Li256ELb1ELb1EEENS1_19SingleTileSchedulerILb1ELb0ELb0ELi128EEEEEEEEEvNT_6ParamsE:
	.zero		2304


//--------------------- .nv.constant0._ZN7cutlass13device_kernelIN5flash11enable_sm90INS1_16FlashAttnBwdSm90INS1_25CollectiveMainloopBwdSm90ILi2ELi2ELi2EN4cute5tupleIJNS5_1CILi1EEES8_S8_EEENS6_IJNS7_ILi64EEENS7_ILi128EEENS7_ILi96EEEEEENS_6half_tEfNS_4arch4Sm90ELb0ELb1ELb0ELb0ELb0ELb1ELb0ELb0ELi2ELi1ELi2ELi1ELb1EEENS1_21CollectiveEpilogueBwdISD_SE_SG_Li256ELb0ELb0ELi1EEENS1_19SingleTileSchedulerILb0ELb0ELb0ELi128EEEEEEEEEvNT_6ParamsE --------------------------
	.section	.nv.constant0._ZN7cutlass13device_kernelIN5flash11enable_sm90INS1_16FlashAttnBwdSm90INS1_25CollectiveMainloopBwdSm90ILi2ELi2ELi2EN4cute5tupleIJNS5_1CILi1EEES8_S8_EEENS6_IJNS7_ILi64EEENS7_ILi128EEENS7_ILi96EEEEEENS_6half_tEfNS_4arch4Sm90ELb0ELb1ELb0ELb0ELb0ELb1ELb0ELb0ELi2ELi1ELi2ELi1ELb1EEENS1_21CollectiveEpilogueBwdISD_SE_SG_Li256ELb0ELb0ELi1EEENS1_19SingleTileSchedulerILb0ELb0ELb0ELi128EEEEEEEEEvNT_6ParamsE,"a",@progbits
	.sectionflags	@""
	.align	4
.nv.constant0._ZN7cutlass13device_kernelIN5flash11enable_sm90INS1_16FlashAttnBwdSm90INS1_25CollectiveMainloopBwdSm90ILi2ELi2ELi2EN4cute5tupleIJNS5_1CILi1EEES8_S8_EEENS6_IJNS7_ILi64EEENS7_ILi128EEENS7_ILi96EEEEEENS_6half_tEfNS_4arch4Sm90ELb0ELb1ELb0ELb0ELb0ELb1ELb0ELb0ELi2ELi1ELi2ELi1ELb1EEENS1_21CollectiveEpilogueBwdISD_SE_SG_Li256ELb0ELb0ELi1EEENS1_19SingleTileSchedulerILb0ELb0ELb0ELi128EEEEEEEEEvNT_6ParamsE:
	.zero		2944


//--------------------- .nv.constant0._ZN7cutlass13device_kernelIN5flash11enable_sm90INS1_16FlashAttnBwdSm90INS1_25CollectiveMainloopBwdSm90ILi2ELi2ELi2EN4cute5tupleIJNS5_1CILi1EEES8_S8_EEENS6_IJNS7_ILi64EEENS7_ILi128EEENS7_ILi96EEEEEENS_6half_tEfNS_4arch4Sm90ELb0ELb1ELb0ELb0ELb1ELb1ELb0ELb0ELi2ELi1ELi2ELi1ELb1EEENS1_21CollectiveEpilogueBwdISD_SE_SG_Li256ELb0ELb0ELi1EEENS1_19SingleTileSchedulerILb0ELb0ELb0ELi128EEEEEEEEEvNT_6ParamsE --------------------------
	.section	.nv.constant0._ZN7cutlass13device_kernelIN5flash11enable_sm90INS1_16FlashAttnBwdSm90INS1_25CollectiveMainloopBwdSm90ILi2ELi2ELi2EN4cute5tupleIJNS5_1CILi1EEES8_S8_EEENS6_IJNS7_ILi64EEENS7_ILi128EEENS7_ILi96EEEEEENS_6half_tEfNS_4arch4Sm90ELb0ELb1ELb0ELb0ELb1ELb1ELb0ELb0ELi2ELi1ELi2ELi1ELb1EEENS1_21CollectiveEpilogueBwdISD_SE_SG_Li256ELb0ELb0ELi1EEENS1_19SingleTileSchedulerILb0ELb0ELb0ELi128EEEEEEEEEvNT_6ParamsE,"a",@progbits
	.sectionflags	@""
	.align	4
.nv.constant0._ZN7cutlass13device_kernelIN5flash11enable_sm90INS1_16FlashAttnBwdSm90INS1_25CollectiveMainloopBwdSm90ILi2ELi2ELi2EN4cute5tupleIJNS5_1CILi1EEES8_S8_EEENS6_IJNS7_ILi64EEENS7_ILi128EEENS7_ILi96EEEEEENS_6half_tEfNS_4arch4Sm90ELb0ELb1ELb0ELb0ELb1ELb1ELb0ELb0ELi2ELi1ELi2ELi1ELb1EEENS1_21CollectiveEpilogueBwdISD_SE_SG_Li256ELb0ELb0ELi1EEENS1_19SingleTileSchedulerILb0ELb0ELb0ELi128EEEEEEEEEvNT_6ParamsE:
	.zero		2944


//--------------------- .nv.constant0._ZN7cutlass13device_kernelIN5flash11enable_sm90INS1_16FlashAttnBwdSm90INS1_25CollectiveMainloopBwdSm90ILi2ELi2ELi2EN4cute5tupleIJNS5_1CILi1EEES8_S8_EEENS6_IJNS7_ILi64EEENS7_ILi128EEENS7_ILi96EEEEEENS_6half_tEfNS_4arch4Sm90ELb0ELb1ELb0ELb0ELb0ELb1ELb0ELb0ELi2ELi1ELi2ELi1ELb1EEENS1_24CollectiveEpilogueBwdGQAISD_fSG_Li256ELb0ELb0EEENS1_19SingleTileSchedulerILb0ELb0ELb0ELi128EEEEEEEEEvNT_6ParamsE --------------------------
	.section	.nv.constant0._ZN7cutlass13device_kernelIN5flash11enable_sm90INS1_16FlashAttnBwdSm90INS1_25CollectiveMainloopBwdSm90ILi2ELi2ELi2EN4cute5tupleIJNS5_1CILi1EEES8_S8_EEENS6_IJNS7_ILi64EEENS7_ILi128EEENS7_ILi96EEEEEENS_6half_tEfNS_4arch4Sm90ELb0ELb1ELb0ELb0ELb0ELb1ELb0ELb0ELi2ELi1ELi2ELi1ELb1EEENS1_24CollectiveEpilogueBwdGQAISD_fSG_Li256ELb0ELb0EEENS1_19SingleTileSchedulerILb0ELb0ELb0ELi128EEEEEEEEEvNT_6ParamsE,"a",@progbits
	.sectionflags	@""
	.align	4
.nv.constant0._ZN7cutlass13device_kernelIN5flash11enable_sm90INS1_16FlashAttnBwdSm90INS1_25CollectiveMainloopBwdSm90ILi2ELi2ELi2EN4cute5tupleIJNS5_1CILi1EEES8_S8_EEENS6_IJNS7_ILi64EEENS7_ILi128EEENS7_ILi96EEEEEENS_6half_tEfNS_4arch4Sm90ELb0ELb1ELb0ELb0ELb0ELb1ELb0ELb0ELi2ELi1ELi2ELi1ELb1EEENS1_24CollectiveEpilogueBwdGQAISD_fSG_Li256ELb0ELb0EEENS1_19SingleTileSchedulerILb0ELb0ELb0ELi128EEEEEEEEEvNT_6ParamsE:
	.zero		2304


//--------------------- .nv.constant0._ZN7cutlass13device_kernelIN5flash11enable_sm90INS1_16FlashAttnBwdSm90INS1_25CollectiveMainloopBwdSm90ILi2ELi2ELi2EN4cute5tupleIJNS5_1CILi1EEES8_S8_EEENS6_IJNS7_ILi64EEENS7_ILi128EEENS7_ILi96EEEEEENS_6half_tEfNS_4arch4Sm90ELb0ELb1ELb0ELb0ELb1ELb1ELb0ELb0ELi2ELi1ELi2ELi1ELb1EEENS1_24CollectiveEpilogueBwdGQAISD_fSG_Li256ELb0ELb1EEENS1_19SingleTileSchedulerILb0ELb0ELb0ELi128EEEEEEEEEvNT_6ParamsE --------------------------
	.section	.nv.constant0._ZN7cutlass13device_kernelIN5flash11enable_sm90INS1_16FlashAttnBwdSm90INS1_25CollectiveMainloopBwdSm90ILi2ELi2ELi2EN4cute5tupleIJNS5_1CILi1EEES8_S8_EEENS6_IJNS7_ILi64EEENS7_ILi128EEENS7_ILi96EEEEEENS_6half_tEfNS_4arch4Sm90ELb0ELb1ELb0ELb0ELb1ELb1ELb0ELb0ELi2ELi1ELi2ELi1ELb1EEENS1_24CollectiveEpilogueBwdGQAISD_fSG_Li256ELb0ELb1EEENS1_19SingleTileSchedulerILb0ELb0ELb0ELi128EEEEEEEEEvNT_6ParamsE,"a",@progbits
	.sectionflags	@""
	.align	4
.nv.constant0._ZN7cutlass13device_kernelIN5flash11enable_sm90INS1_16FlashAttnBwdSm90INS1_25CollectiveMainloopBwdSm90ILi2ELi2ELi2EN4cute5tupleIJNS5_1CILi1EEES8_S8_EEENS6_IJNS7_ILi64EEENS7_ILi128EEENS7_ILi96EEEEEENS_6half_tEfNS_4arch4Sm90ELb0ELb1ELb0ELb0ELb1ELb1ELb0ELb0ELi2ELi1ELi2ELi1ELb1EEENS1_24CollectiveEpilogueBwdGQAISD_fSG_Li256ELb0ELb1EEENS1_19SingleTileSchedulerILb0ELb0ELb0ELi128EEEEEEEEEvNT_6ParamsE:
	.zero		2304


//--------------------- .nv.constant0._ZN7cutlass13device_kernelIN5flash11enable_sm90INS1_16FlashAttnBwdSm90INS1_25CollectiveMainloopBwdSm90ILi2ELi2ELi2EN4cute5tupleIJNS5_1CILi1EEES8_S8_EEENS6_IJNS7_ILi64EEENS7_ILi128EEENS7_ILi96EEEEEENS_6half_tEfNS_4arch4Sm90ELb0ELb1ELb0ELb1ELb0ELb1ELb0ELb0ELi2ELi1ELi2ELi1ELb1EEENS1_21CollectiveEpilogueBwdISD_SE_SG_Li256ELb1ELb0ELi1EEENS1_19SingleTileSchedulerILb1ELb0ELb0ELi128EEEEEEEEEvNT_6ParamsE --------------------------
	.section	.nv.constant0._ZN7cutlass13device_kernelIN5flash11enable_sm90INS1_16FlashAttnBwdSm90INS1_25CollectiveMainloopBwdSm90ILi2ELi2ELi2EN4cute5tupleIJNS5_1CILi1EEES8_S8_EEENS6_IJNS7_ILi64EEENS7_ILi128EEENS7_ILi96EEEEEENS_6half_tEfNS_4arch4Sm90ELb0ELb1ELb0ELb1ELb0ELb1ELb0ELb0ELi2ELi1ELi2ELi1ELb1EEENS1_21CollectiveEpilogueBwdISD_SE_SG_Li256ELb1ELb0ELi1EEENS1_19SingleTileSchedulerILb1ELb0ELb0ELi128EEEEEEEEEvNT_6ParamsE,"a",@progbits
	.sectionflags	@""
	.align	4
.nv.constant0._ZN7cutlass13device_kernelIN5flash11enable_sm90INS1_16FlashAttnBwdSm90INS1_25CollectiveMainloopBwdSm90ILi2ELi2ELi2EN4cute5tupleIJNS5_1CILi1EEES8_S8_EEENS6_IJNS7_ILi64EEENS7_ILi128EEENS7_ILi96EEEEEENS_6half_tEfNS_4arch4Sm90ELb0ELb1ELb0ELb1ELb0ELb1ELb0ELb0ELi2ELi1ELi2ELi1ELb1EEENS1_21CollectiveEpilogueBwdISD_SE_SG_Li256ELb1ELb0ELi1EEENS1_19SingleTileSchedulerILb1ELb0ELb0ELi128EEEEEEEEEvNT_6ParamsE:
	.zero		2304


//--------------------- .nv.constant0._ZN7cutlass13device_kernelIN5flash11enable_sm90INS1_16FlashAttnBwdSm90INS1_25CollectiveMainloopBwdSm90ILi2ELi2ELi2EN4cute5tupleIJNS5_1CILi1EEES8_S8_EEENS6_IJNS7_ILi64EEENS7_ILi128EEENS7_ILi96EEEEEENS_6half_tEfNS_4arch4Sm90ELb0ELb1ELb0ELb1ELb1ELb1ELb0ELb0ELi2ELi1ELi2ELi1ELb1EEENS1_21CollectiveEpilogueBwdISD_SE_SG_Li256ELb1ELb0ELi1EEENS1_19SingleTileSchedulerILb1ELb0ELb0ELi128EEEEEEEEEvNT_6ParamsE --------------------------
	.section	.nv.constant0._ZN7cutlass13device_kernelIN5flash11enable_sm90INS1_16FlashAttnBwdSm90INS1_25CollectiveMainloopBwdSm90ILi2ELi2ELi2EN4cute5tupleIJNS5_1CILi1EEES8_S8_EEENS6_IJNS7_ILi64EEENS7_ILi128EEENS7_ILi96EEEEEENS_6half_tEfNS_4arch4Sm90ELb0ELb1ELb0ELb1ELb1ELb1ELb0ELb0ELi2ELi1ELi2ELi1ELb1EEENS1_21CollectiveEpilogueBwdISD_SE_SG_Li256ELb1ELb0ELi1EEENS1_19SingleTileSchedulerILb1ELb0ELb0ELi128EEEEEEEEEvNT_6ParamsE,"a",@progbits
	.sectionflags	@""
	.align	4
.nv.constant0._ZN7cutlass13device_kernelIN5flash11enable_sm90INS1_16FlashAttnBwdSm90INS1_25CollectiveMainloopBwdSm90ILi2ELi2ELi2EN4cute5tupleIJNS5_1CILi1EEES8_S8_EEENS6_IJNS7_ILi64EEENS7_ILi128EEENS7_ILi96EEEEEENS_6half_tEfNS_4arch4Sm90ELb0ELb1ELb0ELb1ELb1ELb1ELb0ELb0ELi2ELi1ELi2ELi1ELb1EEENS1_21CollectiveEpilogueBwdISD_SE_SG_Li256ELb1ELb0ELi1EEENS1_19SingleTileSchedulerILb1ELb0ELb0ELi128EEEEEEEEEvNT_6ParamsE:
	.zero		2304


//--------------------- .nv.constant0._ZN7cutlass13device_kernelIN5flash11enable_sm90INS1_16FlashAttnBwdSm90INS1_25CollectiveMainloopBwdSm90ILi2ELi2ELi2EN4cute5tupleIJNS5_1CILi1EEES8_S8_EEENS6_IJNS7_ILi64EEENS7_ILi128EEENS7_ILi96EEEEEENS_6half_tEfNS_4arch4Sm90ELb0ELb1ELb0ELb1ELb0ELb1ELb0ELb0ELi2ELi1ELi2ELi1ELb1EEENS1_24CollectiveEpilogueBwdGQAISD_fSG_Li256ELb1ELb0EEENS1_19SingleTileSchedulerILb1ELb0ELb0ELi128EEEEEEEEEvNT_6ParamsE --------------------------
	.section	.nv.constant0._ZN7cutlass13device_kernelIN5flash11enable_sm90INS1_16FlashAttnBwdSm90INS1_25CollectiveMainloopBwdSm90ILi2ELi2ELi2EN4cute5tupleIJNS5_1CILi1EEES8_S8_EEENS6_IJNS7_ILi64EEENS7_ILi128EEENS7_ILi96EEEEEENS_6half_tEfNS_4arch4Sm90ELb0ELb1ELb0ELb1ELb0ELb1ELb0ELb0ELi2ELi1ELi2ELi1ELb1EEENS1_24CollectiveEpilogueBwdGQAISD_fSG_Li256ELb1ELb0EEENS1_19SingleTileSchedulerILb1ELb0ELb0ELi128EEEEEEEEEvNT_6ParamsE,"a",@progbits
	.sectionflags	@""
	.align	4
.nv.constant0._ZN7cutlass13device_kernelIN5flash11enable_sm90INS1_16FlashAttnBwdSm90INS1_25CollectiveMainloopBwdSm90ILi2ELi2ELi2EN4cute5tupleIJNS5_1CILi1EEES8_S8_EEENS6_IJNS7_ILi64EEENS7_ILi128EEENS7_ILi96EEEEEENS_6half_tEfNS_4arch4Sm90ELb0ELb1ELb0ELb1ELb0ELb1ELb0ELb0ELi2ELi1ELi2ELi1ELb1EEENS1_24CollectiveEpilogueBwdGQAISD_fSG_Li256ELb1ELb0EEENS1_19SingleTileSchedulerILb1ELb0ELb0ELi128EEEEEEEEEvNT_6ParamsE:
	.zero		2304


//--------------------- .nv.constant0._ZN7cutlass13device_kernelIN5flash11enable_sm90INS1_16FlashAttnBwdSm90INS1_25CollectiveMainloopBwdSm90ILi2ELi2ELi2EN4cute5tupleIJNS5_1CILi1EEES8_S8_EEENS6_IJNS7_ILi64EEENS7_ILi128EEENS7_ILi96EEEEEENS_6half_tEfNS_4arch4Sm90ELb0ELb1ELb0ELb1ELb1ELb1ELb0ELb0ELi2ELi1ELi2ELi1ELb1EEENS1_24CollectiveEpilogueBwdGQAISD_fSG_Li256ELb1ELb1EEENS1_19SingleTileSchedulerILb1ELb0ELb0ELi128EEEEEEEEEvNT_6ParamsE --------------------------
	.section	.nv.constant0._ZN7cutlass13device_kernelIN5flash11enable_sm90INS1_16FlashAttnBwdSm90INS1_25CollectiveMainloopBwdSm90ILi2ELi2ELi2EN4cute5tupleIJNS5_1CILi1EEES8_S8_EEENS6_IJNS7_ILi64EEENS7_ILi128EEENS7_ILi96EEEEEENS_6half_tEfNS_4arch4Sm90ELb0ELb1ELb0ELb1ELb1ELb1ELb0ELb0ELi2ELi1ELi2ELi1ELb1EEENS1_24CollectiveEpilogueBwdGQAISD_fSG_Li256ELb1ELb1EEENS1_19SingleTileSchedulerILb1ELb0ELb0ELi128EEEEEEEEEvNT_6ParamsE,"a",@progbits
	.sectionflags	@""
	.align	4
.nv.constant0._ZN7cutlass13device_kernelIN5flash11enable_sm90INS1_16FlashAttnBwdSm90INS1_25CollectiveMainloopBwdSm90ILi2ELi2ELi2EN4cute5tupleIJNS5_1CILi1EEES8_S8_EEENS6_IJNS7_ILi64EEENS7_ILi128EEENS7_ILi96EEEEEENS_6half_tEfNS_4arch4Sm90ELb0ELb1ELb0ELb1ELb1ELb1ELb0ELb0ELi2ELi1ELi2ELi1ELb1EEENS1_24CollectiveEpilogueBwdGQAISD_fSG_Li256ELb1ELb1EEENS1_19SingleTileSchedulerILb1ELb0ELb0ELi128EEEEEEEEEvNT_6ParamsE:
	.zero		2304


//--------------------- .nv.constant0._ZN7cutlass13device_kernelIN5flash11enable_sm90INS1_16FlashAttnBwdSm90INS1_25CollectiveMainloopBwdSm90ILi2ELi2ELi2EN4cute5tupleIJNS5_1CILi1EEES8_S8_EEENS6_IJNS7_ILi64EEENS7_ILi128EEENS7_ILi96EEEEEENS_6half_tEfNS_4arch4Sm90ELb1ELb0ELb0ELb0ELb0ELb1ELb0ELb0ELi2ELi1ELi2ELi1ELb1EEENS1_21CollectiveEpilogueBwdISD_SE_SG_Li256ELb0ELb0ELi1EEENS1_25SingleTileBwdLPTSchedulerILb0ELi128ELb0EEEEEEEEEvNT_6ParamsE --------------------------
	.section	.nv.constant0._ZN7cutlass13device_kernelIN5flash11enable_sm90INS1_16FlashAttnBwdSm90INS1_25CollectiveMainloopBwdSm90ILi2ELi2ELi2EN4cute5tupleIJNS5_1CILi1EEES8_S8_EEENS6_IJNS7_ILi64EEENS7_ILi128EEENS7_ILi96EEEEEENS_6half_tEfNS_4arch4Sm90ELb1ELb0ELb0ELb0ELb0ELb1ELb0ELb0ELi2ELi1ELi2ELi1ELb1EEENS1_21CollectiveEpilogueBwdISD_SE_SG_Li256ELb0ELb0ELi1EEENS1_25SingleTileBwdLPTSchedulerILb0ELi128ELb0EEEEEEEEEvNT_6ParamsE,"a",@progbits
	.sectionflags	@""
	.align	4
.nv.constant0._ZN7cutlass13device_kernelIN5flash11enable_sm90INS1_16FlashAttnBwdSm90INS1_25CollectiveMainloopBwdSm90ILi2ELi2ELi2EN4cute5tupleIJNS5_1CILi1EEES8_S8_EEENS6_IJNS7_ILi64EEENS7_ILi128EEENS7_ILi96EEEEEENS_6half_tEfNS_4arch4Sm90ELb1ELb0ELb0ELb0ELb0ELb1ELb0ELb0ELi2ELi1ELi2ELi1ELb1EEENS1_21CollectiveEpilogueBwdISD_SE_SG_Li256ELb0ELb0ELi1EEENS1_25SingleTileBwdLPTSchedulerILb0ELi128ELb0EEEEEEEEEvNT_6ParamsE:
	.zero		2944


//--------------------- .nv.constant0._ZN7cutlass13device_kernelIN5flash11enable_sm90INS1_16FlashAttnBwdSm90INS1_25CollectiveMainloopBwdSm90ILi2ELi2ELi2EN4cute5tupleIJNS5_1CILi1EEES8_S8_EEENS6_IJNS7_ILi64EEENS7_ILi128EEENS7_ILi96EEEEEENS_6half_tEfNS_4arch4Sm90ELb1ELb0ELb0ELb0ELb1ELb1ELb0ELb0ELi2ELi1ELi2ELi1ELb1EEENS1_21CollectiveEpilogueBwdISD_SE_SG_Li256ELb0ELb0ELi1EEENS1_25SingleTileBwdLPTSchedulerILb0ELi128ELb1EEEEEEEEEvNT_6ParamsE --------------------------
	.section	.nv.constant0._ZN7cutlass13device_kernelIN5flash11enable_sm90INS1_16FlashAttnBwdSm90INS1_25CollectiveMainloopBwdSm90ILi2ELi2ELi2EN4cute5tupleIJNS5_1CILi1EEES8_S8_EEENS6_IJNS7_ILi64EEENS7_ILi128EEENS7_ILi96EEEEEENS_6half_tEfNS_4arch4Sm90ELb1ELb0ELb0ELb0ELb1ELb1ELb0ELb0ELi2ELi1ELi2ELi1ELb1EEENS1_21CollectiveEpilogueBwdISD_SE_SG_Li256ELb0ELb0ELi1EEENS1_25SingleTileBwdLPTSchedulerILb0ELi128ELb1EEEEEEEEEvNT_6ParamsE,"a",@progbits
	.sectionflags	@""
	.align	4
.nv.constant0._ZN7cutlass13device_kernelIN5flash11enable_sm90INS1_16FlashAttnBwdSm90INS1_25CollectiveMainloopBwdSm90ILi2ELi2ELi2EN4cute5tupleIJNS5_1CILi1EEES8_S8_EEENS6_IJNS7_ILi64EEENS7_ILi128EEENS7_ILi96EEEEEENS_6half_tEfNS_4arch4Sm90ELb1ELb0ELb0ELb0ELb1ELb1ELb0ELb0ELi2ELi1ELi2ELi1ELb1EEENS1_21CollectiveEpilogueBwdISD_SE_SG_Li256ELb0ELb0ELi1EEENS1_25SingleTileBwdLPTSchedulerILb0ELi128ELb1EEEEEEEEEvNT_6ParamsE:
	.zero		2944


//--------------------- .nv.constant0._ZN7cutlass13device_kernelIN5flash11enable_sm90INS1_16FlashAttnBwdSm90INS1_25CollectiveMainloopBwdSm90ILi2ELi2ELi2EN4cute5tupleIJNS5_1CILi1EEES8_S8_EEENS6_IJNS7_ILi64EEENS7_ILi128EEENS7_ILi96EEEEEENS_6half_tEfNS_4arch4Sm90ELb1ELb0ELb0ELb0ELb0ELb1ELb0ELb0ELi2ELi1ELi2ELi1ELb1EEENS1_24CollectiveEpilogueBwdGQAISD_fSG_Li256ELb0ELb0EEENS1_25SingleTileBwdLPTSchedulerILb0ELi128ELb0EEEEEEEEEvNT_6ParamsE --------------------------
	.section	.nv.constant0._ZN7cutlass13device_kernelIN5flash11enable_sm90INS1_16FlashAttnBwdSm90INS1_25CollectiveMainloopBwdSm90ILi2ELi2ELi2EN4cute5tupleIJNS5_1CILi1EEES8_S8_EEENS6_IJNS7_ILi64EEENS7_ILi128EEENS7_ILi96EEEEEENS_6half_tEfNS_4arch4Sm90ELb1ELb0ELb0ELb0ELb0ELb1ELb0ELb0ELi2ELi1ELi2ELi1ELb1EEENS1_24CollectiveEpilogueBwdGQAISD_fSG_Li256ELb0ELb0EEENS1_25SingleTileBwdLPTSchedulerILb0ELi128ELb0EEEEEEEEEvNT_6ParamsE,"a",@progbits
	.sectionflags	@""
	.align	4
.nv.constant0._ZN7cutlass13device_kernelIN5flash11enable_sm90INS1_16FlashAttnBwdSm90INS1_25CollectiveMainloopBwdSm90ILi2ELi2ELi2EN4cute5tupleIJNS5_1CILi1EEES8_S8_EEENS6_IJNS7_ILi64EEENS7_ILi128EEENS7_ILi96EEEEEENS_6half_tEfNS_4arch4Sm90ELb1ELb0ELb0ELb0ELb0ELb1ELb0ELb0ELi2ELi1ELi2ELi1ELb1EEENS1_24CollectiveEpilogueBwdGQAISD_fSG_Li256ELb0ELb0EEENS1_25SingleTileBwdLPTSchedulerILb0ELi128ELb0EEEEEEEEEvNT_6ParamsE:
	.zero		2432


//--------------------- .nv.constant0._ZN7cutlass13device_kernelIN5flash11enable_sm90INS1_16FlashAttnBwdSm90INS1_25CollectiveMainloopBwdSm90ILi2ELi2ELi2EN4cute5tupleIJNS5_1CILi1EEES8_S8_EEENS6_IJNS7_ILi64EEENS7_ILi128EEENS7_ILi96EEEEEENS_6half_tEfNS_4arch4Sm90ELb1ELb0ELb0ELb0ELb1ELb1ELb0ELb0ELi2ELi1ELi2ELi1ELb1EEENS1_24CollectiveEpilogueBwdGQAISD_fSG_Li256ELb0ELb1EEENS1_25SingleTileBwdLPTSchedulerILb0ELi128ELb1EEEEEEEEEvNT_6ParamsE --------------------------
	.section	.nv.constant0._ZN7cutlass13device_kernelIN5flash11enable_sm90INS1_16FlashAttnBwdSm90INS1_25CollectiveMainloopBwdSm90ILi2ELi2ELi2EN4cute5tupleIJNS5_1CILi1EEES8_S8_EEENS6_IJNS7_ILi64EEENS7_ILi128EEENS7_ILi96EEEEEENS_6half_tEfNS_4arch4Sm90ELb1ELb0ELb0ELb0ELb1ELb1ELb0ELb0ELi2ELi1ELi2ELi1ELb1EEENS1_24CollectiveEpilogueBwdGQAISD_fSG_Li256ELb0ELb1EEENS1_25SingleTileBwdLPTSchedulerILb0ELi128ELb1EEEEEEEEEvNT_6ParamsE,"a",@progbits
	.sectionflags	@""
	.align	4
.nv.constant0._ZN7cutlass13device_kernelIN5flash11enable_sm90INS1_16FlashAttnBwdSm90INS1_25CollectiveMainloopBwdSm90ILi2ELi2ELi2EN4cute5tupleIJNS5_1CILi1EEES8_S8_EEENS6_IJNS7_ILi64EEENS7_ILi128EEENS7_ILi96EEEEEENS_6half_tEfNS_4arch4Sm90ELb1ELb0ELb0ELb0ELb1ELb1ELb0ELb0ELi2ELi1ELi2ELi1ELb1EEENS1_24CollectiveEpilogueBwdGQAISD_fSG_Li256ELb0ELb1EEENS1_25SingleTileBwdLPTSchedulerILb0ELi128ELb1EEEEEEEEEvNT_6ParamsE:
	.zero		2432


//--------------------- .nv.constant0._ZN7cutlass13device_kernelIN5flash22FlashAttnBwdPreprocessIN4cute5tupleIJNS3_1CILi64EEENS5_ILi96EEEEEENS_6half_tEfNS_4arch4Sm90ELb1ELb0EEEEEvNT_6ParamsE --------------------------
	.section	.nv.constant0._ZN7cutlass13device_kernelIN5flash22FlashAttnBwdPreprocessIN4cute5tupleIJNS3_1CILi64EEENS5_ILi96EEEEEENS_6half_tEfNS_4arch4Sm90ELb1ELb0EEEEEvNT_6ParamsE,"a",@progbits
	.sectionflags	@""
	.align	4
.nv.constant0._ZN7cutlass13device_kernelIN5flash22FlashAttnBwdPreprocessIN4cute5tupleIJNS3_1CILi64EEENS5_ILi96EEEEEENS_6half_tEfNS_4arch4Sm90ELb1ELb0EEEEEvNT_6ParamsE:
	.zero		768


//--------------------- .nv.constant0._ZN7cutlass13device_kernelIN5flash11enable_sm90INS1_16FlashAttnBwdSm90INS1_25CollectiveMainloopBwdSm90ILi2ELi2ELi2EN4cute5tupleIJNS5_1CILi1EEES8_S8_EEENS6_IJNS7_ILi64EEENS7_ILi128EEENS7_ILi96EEEEEENS_6half_tEfNS_4arch4Sm90ELb1ELb0ELb0ELb1ELb0ELb1ELb0ELb0ELi2ELi1ELi2ELi1ELb1EEENS1_21CollectiveEpilogueBwdISD_SE_SG_Li256ELb1ELb0ELi1EEENS1_25SingleTileBwdLPTSchedulerILb1ELi128ELb0EEEEEEEEEvNT_6ParamsE --------------------------
	.section	.nv.constant0._ZN7cutlass13device_kernelIN5flash11enable_sm90INS1_16FlashAttnBwdSm90INS1_25CollectiveMainloopBwdSm90ILi2ELi2ELi2EN4cute5tupleIJNS5_1CILi1EEES8_S8_EEENS6_IJNS7_ILi64EEENS7_ILi128EEENS7_ILi96EEEEEENS_6half_tEfNS_4arch4Sm90ELb1ELb0ELb0ELb1ELb0ELb1ELb0ELb0ELi2ELi1ELi2ELi1ELb1EEENS1_21CollectiveEpilogueBwdISD_SE_SG_Li256ELb1ELb0ELi1EEENS1_25SingleTileBwdLPTSchedulerILb1ELi128ELb0EEEEEEEEEvNT_6ParamsE,"a",@progbits
	.sectionflags	@""
	.align	4
.nv.constant0._ZN7cutlass13device_kernelIN5flash11enable_sm90INS1_16FlashAttnBwdSm90INS1_25CollectiveMainloopBwdSm90ILi2ELi2ELi2EN4cute5tupleIJNS5_1CILi1EEES8_S8_EEENS6_IJNS7_ILi64EEENS7_ILi128EEENS7_ILi96EEEEEENS_6half_tEfNS_4arch4Sm90ELb1ELb0ELb0ELb1ELb0ELb1ELb0ELb0ELi2ELi1ELi2ELi1ELb1EEENS1_21CollectiveEpilogueBwdISD_SE_SG_Li256ELb1ELb0ELi1EEENS1_25SingleTileBwdLPTSchedulerILb1ELi128ELb0EEEEEEEEEvNT_6ParamsE:
	.zero		2304


//--------------------- .nv.constant0._ZN7cutlass13device_kernelIN5flash11enable_sm90INS1_16FlashAttnBwdSm90INS1_25CollectiveMainloopBwdSm90ILi2ELi2ELi2EN4cute5tupleIJNS5_1CILi1EEES8_S8_EEENS6_IJNS7_ILi64EEENS7_ILi128EEENS7_ILi96EEEEEENS_6half_tEfNS_4arch4Sm90ELb1ELb0ELb0ELb1ELb1ELb1ELb0ELb0ELi2ELi1ELi2ELi1ELb1EEENS1_21CollectiveEpilogueBwdISD_SE_SG_Li256ELb1ELb0ELi1EEENS1_25SingleTileBwdLPTSchedulerILb1ELi128ELb1EEEEEEEEEvNT_6ParamsE --------------------------
	.section	.nv.constant0._ZN7cutlass13device_kernelIN5flash11enable_sm90INS1_16FlashAttnBwdSm90INS1_25CollectiveMainloopBwdSm90ILi2ELi2ELi2EN4cute5tupleIJNS5_1CILi1EEES8_S8_EEENS6_IJNS7_ILi64EEENS7_ILi128EEENS7_ILi96EEEEEENS_6half_tEfNS_4arch4Sm90ELb1ELb0ELb0ELb1ELb1ELb1ELb0ELb0ELi2ELi1ELi2ELi1ELb1EEENS1_21CollectiveEpilogueBwdISD_SE_SG_Li256ELb1ELb0ELi1EEENS1_25SingleTileBwdLPTSchedulerILb1ELi128ELb1EEEEEEEEEvNT_6ParamsE,"a",@progbits
	.sectionflags	@""
	.align	4
.nv.constant0._ZN7cutlass13device_kernelIN5flash11enable_sm90INS1_16FlashAttnBwdSm90INS1_25CollectiveMainloopBwdSm90ILi2ELi2ELi2EN4cute5tupleIJNS5_1CILi1EEES8_S8_EEENS6_IJNS7_ILi64EEENS7_ILi128EEENS7_ILi96EEEEEENS_6half_tEfNS_4arch4Sm90ELb1ELb0ELb0ELb1ELb1ELb1ELb0ELb0ELi2ELi1ELi2ELi1ELb1EEENS1_21CollectiveEpilogueBwdISD_SE_SG_Li256ELb1ELb0ELi1EEENS1_25SingleTileBwdLPTSchedulerILb1ELi128ELb1EEEEEEEEEvNT_6ParamsE:
	.zero		2304


//--------------------- .nv.constant0._ZN7cutlass13device_kernelIN5flash11enable_sm90INS1_16FlashAttnBwdSm90INS1_25CollectiveMainloopBwdSm90ILi2ELi2ELi2EN4cute5tupleIJNS5_1CILi1EEES8_S8_EEENS6_IJNS7_ILi64EEENS7_ILi128EEENS7_ILi96EEEEEENS_6half_tEfNS_4arch4Sm90ELb1ELb0ELb0ELb1ELb0ELb1ELb0ELb0ELi2ELi1ELi2ELi1ELb1EEENS1_24CollectiveEpilogueBwdGQAISD_fSG_Li256ELb1ELb0EEENS1_25SingleTileBwdLPTSchedulerILb1ELi128ELb0EEEEEEEEEvNT_6ParamsE --------------------------
	.section	.nv.constant0._ZN7cutlass13device_kernelIN5flash11enable_sm90INS1_16FlashAttnBwdSm90INS1_25CollectiveMainloopBwdSm90ILi2ELi2ELi2EN4cute5tupleIJNS5_1CILi1EEES8_S8_EEENS6_IJNS7_ILi64EEENS7_ILi128EEENS7_ILi96EEEEEENS_6half_tEfNS_4arch4Sm90ELb1ELb0ELb0ELb1ELb0ELb1ELb0ELb0ELi2ELi1ELi2ELi1ELb1EEENS1_24CollectiveEpilogueBwdGQAISD_fSG_Li256ELb1ELb0EEENS1_25SingleTileBwdLPTSchedulerILb1ELi128ELb0EEEEEEEEEvNT_6ParamsE,"a",@progbits
	.sectionflags	@""
	.align	4
.nv.constant0._ZN7cutlass13device_kernelIN5flash11enable_sm90INS1_16FlashAttnBwdSm90INS1_25CollectiveMainloopBwdSm90ILi2ELi2ELi2EN4cute5tupleIJNS5_1CILi1EEES8_S8_EEENS6_IJNS7_ILi64EEENS7_ILi128EEENS7_ILi96EEEEEENS_6half_tEfNS_4arch4Sm90ELb1ELb0ELb0ELb1ELb0ELb1ELb0ELb0ELi2ELi1ELi2ELi1ELb1EEENS1_24CollectiveEpilogueBwdGQAISD_fSG_Li256ELb1ELb0EEENS1_25SingleTileBwdLPTSchedulerILb1ELi128ELb0EEEEEEEEEvNT_6ParamsE:
	.zero		2432


//--------------------- .nv.constant0._ZN7cutlass13device_kernelIN5flash32FlashAttnBwdPostprocessConvertdQIN4cute5tupleIJNS3_1CILi128EEENS5_ILi96EEEEEENS_6half_tEfNS_4arch4Sm90ELi256ENS3_8TiledMMAINS3_8MMA_AtomIJNS3_4SM904GMMA25MMA_64x96x16_F32F16F16_RSILNSF_5MajorE0ELSH_1ELNSF_7ScaleInE1ELSI_1EEEEEENS3_6LayoutINS4_IJNS5_ILi2EEENS5_ILi1EEESN_EEENS4_IJSN_NS5_ILi0EEESP_EEEEENS4_IJNS3_10UnderscoreESS_SS_EEEEELb0EEEEEvNT_6ParamsE --------------------------
	.section	.nv.constant0._ZN7cutlass13device_kernelIN5flash32FlashAttnBwdPostprocessConvertdQIN4cute5tupleIJNS3_1CILi128EEENS5_ILi96EEEEEENS_6half_tEfNS_4arch4Sm90ELi256ENS3_8TiledMMAINS3_8MMA_AtomIJNS3_4SM904GMMA25MMA_64x96x16_F32F16F16_RSILNSF_5MajorE0ELSH_1ELNSF_7ScaleInE1ELSI_1EEEEEENS3_6LayoutINS4_IJNS5_ILi2EEENS5_ILi1EEESN_EEENS4_IJSN_NS5_ILi0EEESP_EEEEENS4_IJNS3_10UnderscoreESS_SS_EEEEELb0EEEEEvNT_6ParamsE,"a",@progbits
	.sectionflags	@""
	.align	4
.nv.constant0._ZN7cutlass13device_kernelIN5flash32FlashAttnBwdPostprocessConvertdQIN4cute5tupleIJNS3_1CILi128EEENS5_ILi96EEEEEENS_6half_tEfNS_4arch4Sm90ELi256ENS3_8TiledMMAINS3_8MMA_AtomIJNS3_4SM904GMMA25MMA_64x96x16_F32F16F16_RSILNSF_5MajorE0ELSH_1ELNSF_7ScaleInE1ELSI_1EEEEEENS3_6LayoutINS4_IJNS5_ILi2EEENS5_ILi1EEESN_EEENS4_IJSN_NS5_ILi0EEESP_EEEEENS4_IJNS3_10UnderscoreESS_SS_EEEEELb0EEEEEvNT_6ParamsE:
	.zero		640


//--------------------- .nv.constant0._ZN7cutlass13device_kernelIN5flash32FlashAttnBwdPostprocessConvertdQIN4cute5tupleIJNS3_1CILi64EEENS5_ILi96EEEEEENS_6half_tEfNS_4arch4Sm90ELi256ENS3_8TiledMMAINS3_8MMA_AtomIJNS3_4SM904GMMA25MMA_64x16x16_F32F16F16_SSILNSF_5MajorE0ELSH_1ELNSF_7ScaleInE1ELSI_1EEEEEENS3_6LayoutINS4_IJNS5_ILi1EEENS5_ILi2EEESM_EEENS4_IJNS5_ILi0EEESM_SP_EEEEENS4_IJNS3_10UnderscoreESS_SS_EEEEELb0EEEEEvNT_6ParamsE --------------------------
	.section	.nv.constant0._ZN7cutlass13device_kernelIN5flash32FlashAttnBwdPostprocessConvertdQIN4cute5tupleIJNS3_1CILi64EEENS5_ILi96EEEEEENS_6half_tEfNS_4arch4Sm90ELi256ENS3_8TiledMMAINS3_8MMA_AtomIJNS3_4SM904GMMA25MMA_64x16x16_F32F16F16_SSILNSF_5MajorE0ELSH_1ELNSF_7ScaleInE1ELSI_1EEEEEENS3_6LayoutINS4_IJNS5_ILi1EEENS5_ILi2EEESM_EEENS4_IJNS5_ILi0EEESM_SP_EEEEENS4_IJNS3_10UnderscoreESS_SS_EEEEELb0EEEEEvNT_6ParamsE,"a",@progbits
	.sectionflags	@""
	.align	4
.nv.constant0._ZN7cutlass13device_kernelIN5flash32FlashAttnBwdPostprocessConvertdQIN4cute5tupleIJNS3_1CILi64EEENS5_ILi96EEEEEENS_6half_tEfNS_4arch4Sm90ELi256ENS3_8TiledMMAINS3_8MMA_AtomIJNS3_4SM904GMMA25MMA_64x16x16_F32F16F16_SSILNSF_5MajorE0ELSH_1ELNSF_7ScaleInE1ELSI_1EEEEEENS3_6LayoutINS4_IJNS5_ILi1EEENS5_ILi2EEESM_EEENS4_IJNS5_ILi0EEESM_SP_EEEEENS4_IJNS3_10UnderscoreESS_SS_EEEEELb0EEEEEvNT_6ParamsE:
	.zero		640


//--------------------- .nv.constant0._ZN7cutlass13device_kernelIN5flash11enable_sm90INS1_16FlashAttnBwdSm90INS1_25CollectiveMainloopBwdSm90ILi2ELi2ELi2EN4cute5tupleIJNS5_1CILi1EEES8_S8_EEENS6_IJNS7_ILi64EEENS7_ILi128EEENS7_ILi96EEEEEENS_6half_tEfNS_4arch4Sm90ELb1ELb0ELb0ELb1ELb1ELb1ELb0ELb0ELi2ELi1ELi2ELi1ELb1EEENS1_24CollectiveEpilogueBwdGQAISD_fSG_Li256ELb1ELb1EEENS1_25SingleTileBwdLPTSchedulerILb1ELi128ELb1EEEEEEEEEvNT_6ParamsE --------------------------
	.section	.nv.constant0._ZN7cutlass13device_kernelIN5flash11enable_sm90INS1_16FlashAttnBwdSm90INS1_25CollectiveMainloopBwdSm90ILi2ELi2ELi2EN4cute5tupleIJNS5_1CILi1EEES8_S8_EEENS6_IJNS7_ILi64EEENS7_ILi128EEENS7_ILi96EEEEEENS_6half_tEfNS_4arch4Sm90ELb1ELb0ELb0ELb1ELb1ELb1ELb0ELb0ELi2ELi1ELi2ELi1ELb1EEENS1_24CollectiveEpilogueBwdGQAISD_fSG_Li256ELb1ELb1EEENS1_25SingleTileBwdLPTSchedulerILb1ELi128ELb1EEEEEEEEEvNT_6ParamsE,"a",@progbits
	.sectionflags	@""
	.align	4
.nv.constant0._ZN7cutlass13device_kernelIN5flash11enable_sm90INS1_16FlashAttnBwdSm90INS1_25CollectiveMainloopBwdSm90ILi2ELi2ELi2EN4cute5tupleIJNS5_1CILi1EEES8_S8_EEENS6_IJNS7_ILi64EEENS7_ILi128EEENS7_ILi96EEEEEENS_6half_tEfNS_4arch4Sm90ELb1ELb0ELb0ELb1ELb1ELb1ELb0ELb0ELi2ELi1ELi2ELi1ELb1EEENS1_24CollectiveEpilogueBwdGQAISD_fSG_Li256ELb1ELb1EEENS1_25SingleTileBwdLPTSchedulerILb1ELi128ELb1EEEEEEEEEvNT_6ParamsE:
	.zero		2432


//--------------------- .nv.constant0._ZN7cutlass13device_kernelIN5flash22FlashAttnBwdPreprocessIN4cute5tupleIJNS3_1CILi64EEENS5_ILi96EEEEEENS_6half_tEfNS_4arch4Sm90ELb1ELb1EEEEEvNT_6ParamsE --------------------------
	.section	.nv.constant0._ZN7cutlass13device_kernelIN5flash22FlashAttnBwdPreprocessIN4cute5tupleIJNS3_1CILi64EEENS5_ILi96EEEEEENS_6half_tEfNS_4arch4Sm90ELb1ELb1EEEEEvNT_6ParamsE,"a",@progbits
	.sectionflags	@""
	.align	4
.nv.constant0._ZN7cutlass13device_kernelIN5flash22FlashAttnBwdPreprocessIN4cute5tupleIJNS3_1CILi64EEENS5_ILi96EEEEEENS_6half_tEfNS_4arch4Sm90ELb1ELb1EEEEEvNT_6ParamsE:
	.zero		768


//--------------------- SYMBOLS --------------------------

	.type		.nv.reservedSmem.offset0,@object
	.size		.nv.reservedSmem.offset0,0x4
	.type		__assertfail,@function
